//
// Generated by NVIDIA NVVM Compiler
//
// Compiler Build ID: CL-36424714
// Cuda compilation tools, release 13.0, V13.0.88
// Based on NVVM 20.0.0
//

.version 9.0
.target sm_100
.address_size 64

	// .globl	_Z12setup_kernelP17curandStateXORWOW
.extern .func  (.param .b64 func_retval0) malloc
(
	.param .b64 malloc_param_0
)
;
.extern .func  (.param .b32 func_retval0) vprintf
(
	.param .b64 vprintf_param_0,
	.param .b64 vprintf_param_1
)
;
.extern .func free
(
	.param .b64 free_param_0
)
;
.global .align 4 .b8 precalc_xorwow_matrix[102400];
.global .align 4 .b8 precalc_xorwow_offset_matrix[102400];
.global .align 4 .b8 mrg32k3aM1[2304];
.global .align 4 .b8 mrg32k3aM2[2304];
.global .align 4 .b8 mrg32k3aM1SubSeq[2016];
.global .align 4 .b8 mrg32k3aM2SubSeq[2016];
.global .align 4 .b8 mrg32k3aM1Seq[2304];
.global .align 4 .b8 mrg32k3aM2Seq[2304];
.const .align 8 .b8 __cr_lgamma_table[72];
.global .align 8 .u64 best_sol;
.global .align 4 .u32 best_sol_dis;
.global .align 4 .u32 var = 100;
.global .align 4 .u32 itr = 100;
// _ZZ10tlboKernelPiS_iP17curandStateXORWOWE6subPop has been demoted
// _ZZ10tlboKernelPiS_iP17curandStateXORWOWE7fitness has been demoted
// _ZZ10tlboKernelPiS_iP17curandStateXORWOWE4mean has been demoted
// _ZZ10tlboKernelPiS_iP17curandStateXORWOWE13block_teacher has been demoted
// _ZZ10tlboKernelPiS_iP17curandStateXORWOWE17block_teacher_dis has been demoted
.global .align 1 .b8 $str$1[4] = {37, 100, 10};
.global .align 1 .b8 $str$2[54] = {66, 108, 111, 99, 107, 32, 61, 32, 37, 100, 32, 58, 32, 66, 108, 111, 99, 107, 32, 84, 101, 97, 99, 104, 101, 114, 32, 61, 32, 37, 100, 44, 32, 71, 108, 111, 98, 97, 108, 32, 116, 101, 97, 99, 104, 101, 114, 32, 61, 32, 37, 100, 10};
.global .align 1 .b8 $str$4[21] = {66, 101, 115, 116, 32, 83, 111, 108, 117, 116, 105, 111, 110, 32, 58, 58, 32, 37, 100, 10};
.global .align 1 .b8 $str$5[4] = {37, 100, 32};
.global .align 1 .b8 $str$6[2] = {10};

.visible .entry _Z12setup_kernelP17curandStateXORWOW(
	.param .u64 .ptr .align 1 _Z12setup_kernelP17curandStateXORWOW_param_0
)
{
	.reg .pred 	%p<24>;
	.reg .b32 	%r<406>;
	.reg .b64 	%rd<18>;

	ld.param.u64 	%rd8, [_Z12setup_kernelP17curandStateXORWOW_param_0];
	cvta.to.global.u64 	%rd9, %rd8;
	mov.u32 	%r182, %ntid.x;
	mov.u32 	%r183, %ctaid.x;
	mov.u32 	%r184, %tid.x;
	mad.lo.s32 	%r185, %r182, %r183, %r184;
	cvt.u64.u32 	%rd17, %r185;
	mul.wide.u32 	%rd10, %r185, 48;
	add.s64 	%rd2, %rd9, %rd10;
	mov.b32 	%r186, 1593684748;
	mov.b32 	%r187, 832094735;
	st.global.v2.u32 	[%rd2], {%r187, %r186};
	mov.b32 	%r188, -123459836;
	mov.b32 	%r189, 1111207954;
	st.global.v2.u32 	[%rd2+8], {%r189, %r188};
	mov.b32 	%r190, 1476011280;
	mov.b32 	%r191, -589760388;
	st.global.v2.u32 	[%rd2+16], {%r191, %r190};
	setp.eq.s32 	%p1, %r185, 0;
	@%p1 bra 	$L__BB0_42;
	mov.b32 	%r312, 0;
	mov.u64 	%rd12, precalc_xorwow_matrix;
$L__BB0_2:
	and.b64  	%rd4, %rd17, 3;
	setp.eq.s64 	%p2, %rd4, 0;
	@%p2 bra 	$L__BB0_41;
	mul.wide.u32 	%rd11, %r312, 3200;
	add.s64 	%rd5, %rd12, %rd11;
	cvt.u32.u64 	%r2, %rd4;
	mov.b32 	%r313, 0;
$L__BB0_4:
	mov.b32 	%r326, 0;
	mov.u32 	%r327, %r326;
	mov.u32 	%r328, %r326;
	mov.u32 	%r329, %r326;
	mov.u32 	%r330, %r326;
	mov.u32 	%r319, %r326;
$L__BB0_5:
	mul.wide.u32 	%rd13, %r319, 4;
	add.s64 	%rd14, %rd2, %rd13;
	ld.global.u32 	%r10, [%rd14+4];
	shl.b32 	%r11, %r319, 5;
	mov.b32 	%r325, 0;
$L__BB0_6:
	.pragma "nounroll";
	shr.u32 	%r196, %r10, %r325;
	and.b32  	%r197, %r196, 1;
	setp.eq.b32 	%p3, %r197, 1;
	not.pred 	%p4, %p3;
	add.s32 	%r198, %r11, %r325;
	mul.lo.s32 	%r199, %r198, 5;
	mul.wide.u32 	%rd15, %r199, 4;
	add.s64 	%rd6, %rd5, %rd15;
	@%p4 bra 	$L__BB0_8;
	ld.global.u32 	%r200, [%rd6];
	xor.b32  	%r330, %r330, %r200;
	ld.global.u32 	%r201, [%rd6+4];
	xor.b32  	%r329, %r329, %r201;
	ld.global.u32 	%r202, [%rd6+8];
	xor.b32  	%r328, %r328, %r202;
	ld.global.u32 	%r203, [%rd6+12];
	xor.b32  	%r327, %r327, %r203;
	ld.global.u32 	%r204, [%rd6+16];
	xor.b32  	%r326, %r326, %r204;
$L__BB0_8:
	and.b32  	%r206, %r196, 2;
	setp.eq.s32 	%p5, %r206, 0;
	@%p5 bra 	$L__BB0_10;
	ld.global.u32 	%r207, [%rd6+20];
	xor.b32  	%r330, %r330, %r207;
	ld.global.u32 	%r208, [%rd6+24];
	xor.b32  	%r329, %r329, %r208;
	ld.global.u32 	%r209, [%rd6+28];
	xor.b32  	%r328, %r328, %r209;
	ld.global.u32 	%r210, [%rd6+32];
	xor.b32  	%r327, %r327, %r210;
	ld.global.u32 	%r211, [%rd6+36];
	xor.b32  	%r326, %r326, %r211;
$L__BB0_10:
	and.b32  	%r213, %r196, 4;
	setp.eq.s32 	%p6, %r213, 0;
	@%p6 bra 	$L__BB0_12;
	ld.global.u32 	%r214, [%rd6+40];
	xor.b32  	%r330, %r330, %r214;
	ld.global.u32 	%r215, [%rd6+44];
	xor.b32  	%r329, %r329, %r215;
	ld.global.u32 	%r216, [%rd6+48];
	xor.b32  	%r328, %r328, %r216;
	ld.global.u32 	%r217, [%rd6+52];
	xor.b32  	%r327, %r327, %r217;
	ld.global.u32 	%r218, [%rd6+56];
	xor.b32  	%r326, %r326, %r218;
$L__BB0_12:
	and.b32  	%r220, %r196, 8;
	setp.eq.s32 	%p7, %r220, 0;
	@%p7 bra 	$L__BB0_14;
	ld.global.u32 	%r221, [%rd6+60];
	xor.b32  	%r330, %r330, %r221;
	ld.global.u32 	%r222, [%rd6+64];
	xor.b32  	%r329, %r329, %r222;
	ld.global.u32 	%r223, [%rd6+68];
	xor.b32  	%r328, %r328, %r223;
	ld.global.u32 	%r224, [%rd6+72];
	xor.b32  	%r327, %r327, %r224;
	ld.global.u32 	%r225, [%rd6+76];
	xor.b32  	%r326, %r326, %r225;
$L__BB0_14:
	and.b32  	%r227, %r196, 16;
	setp.eq.s32 	%p8, %r227, 0;
	@%p8 bra 	$L__BB0_16;
	ld.global.u32 	%r228, [%rd6+80];
	xor.b32  	%r330, %r330, %r228;
	ld.global.u32 	%r229, [%rd6+84];
	xor.b32  	%r329, %r329, %r229;
	ld.global.u32 	%r230, [%rd6+88];
	xor.b32  	%r328, %r328, %r230;
	ld.global.u32 	%r231, [%rd6+92];
	xor.b32  	%r327, %r327, %r231;
	ld.global.u32 	%r232, [%rd6+96];
	xor.b32  	%r326, %r326, %r232;
$L__BB0_16:
	and.b32  	%r234, %r196, 32;
	setp.eq.s32 	%p9, %r234, 0;
	@%p9 bra 	$L__BB0_18;
	ld.global.u32 	%r235, [%rd6+100];
	xor.b32  	%r330, %r330, %r235;
	ld.global.u32 	%r236, [%rd6+104];
	xor.b32  	%r329, %r329, %r236;
	ld.global.u32 	%r237, [%rd6+108];
	xor.b32  	%r328, %r328, %r237;
	ld.global.u32 	%r238, [%rd6+112];
	xor.b32  	%r327, %r327, %r238;
	ld.global.u32 	%r239, [%rd6+116];
	xor.b32  	%r326, %r326, %r239;
$L__BB0_18:
	and.b32  	%r241, %r196, 64;
	setp.eq.s32 	%p10, %r241, 0;
	@%p10 bra 	$L__BB0_20;
	ld.global.u32 	%r242, [%rd6+120];
	xor.b32  	%r330, %r330, %r242;
	ld.global.u32 	%r243, [%rd6+124];
	xor.b32  	%r329, %r329, %r243;
	ld.global.u32 	%r244, [%rd6+128];
	xor.b32  	%r328, %r328, %r244;
	ld.global.u32 	%r245, [%rd6+132];
	xor.b32  	%r327, %r327, %r245;
	ld.global.u32 	%r246, [%rd6+136];
	xor.b32  	%r326, %r326, %r246;
$L__BB0_20:
	and.b32  	%r248, %r196, 128;
	setp.eq.s32 	%p11, %r248, 0;
	@%p11 bra 	$L__BB0_22;
	ld.global.u32 	%r249, [%rd6+140];
	xor.b32  	%r330, %r330, %r249;
	ld.global.u32 	%r250, [%rd6+144];
	xor.b32  	%r329, %r329, %r250;
	ld.global.u32 	%r251, [%rd6+148];
	xor.b32  	%r328, %r328, %r251;
	ld.global.u32 	%r252, [%rd6+152];
	xor.b32  	%r327, %r327, %r252;
	ld.global.u32 	%r253, [%rd6+156];
	xor.b32  	%r326, %r326, %r253;
$L__BB0_22:
	and.b32  	%r255, %r196, 256;
	setp.eq.s32 	%p12, %r255, 0;
	@%p12 bra 	$L__BB0_24;
	ld.global.u32 	%r256, [%rd6+160];
	xor.b32  	%r330, %r330, %r256;
	ld.global.u32 	%r257, [%rd6+164];
	xor.b32  	%r329, %r329, %r257;
	ld.global.u32 	%r258, [%rd6+168];
	xor.b32  	%r328, %r328, %r258;
	ld.global.u32 	%r259, [%rd6+172];
	xor.b32  	%r327, %r327, %r259;
	ld.global.u32 	%r260, [%rd6+176];
	xor.b32  	%r326, %r326, %r260;
$L__BB0_24:
	and.b32  	%r262, %r196, 512;
	setp.eq.s32 	%p13, %r262, 0;
	@%p13 bra 	$L__BB0_26;
	ld.global.u32 	%r263, [%rd6+180];
	xor.b32  	%r330, %r330, %r263;
	ld.global.u32 	%r264, [%rd6+184];
	xor.b32  	%r329, %r329, %r264;
	ld.global.u32 	%r265, [%rd6+188];
	xor.b32  	%r328, %r328, %r265;
	ld.global.u32 	%r266, [%rd6+192];
	xor.b32  	%r327, %r327, %r266;
	ld.global.u32 	%r267, [%rd6+196];
	xor.b32  	%r326, %r326, %r267;
$L__BB0_26:
	and.b32  	%r269, %r196, 1024;
	setp.eq.s32 	%p14, %r269, 0;
	@%p14 bra 	$L__BB0_28;
	ld.global.u32 	%r270, [%rd6+200];
	xor.b32  	%r330, %r330, %r270;
	ld.global.u32 	%r271, [%rd6+204];
	xor.b32  	%r329, %r329, %r271;
	ld.global.u32 	%r272, [%rd6+208];
	xor.b32  	%r328, %r328, %r272;
	ld.global.u32 	%r273, [%rd6+212];
	xor.b32  	%r327, %r327, %r273;
	ld.global.u32 	%r274, [%rd6+216];
	xor.b32  	%r326, %r326, %r274;
$L__BB0_28:
	and.b32  	%r276, %r196, 2048;
	setp.eq.s32 	%p15, %r276, 0;
	@%p15 bra 	$L__BB0_30;
	ld.global.u32 	%r277, [%rd6+220];
	xor.b32  	%r330, %r330, %r277;
	ld.global.u32 	%r278, [%rd6+224];
	xor.b32  	%r329, %r329, %r278;
	ld.global.u32 	%r279, [%rd6+228];
	xor.b32  	%r328, %r328, %r279;
	ld.global.u32 	%r280, [%rd6+232];
	xor.b32  	%r327, %r327, %r280;
	ld.global.u32 	%r281, [%rd6+236];
	xor.b32  	%r326, %r326, %r281;
$L__BB0_30:
	and.b32  	%r283, %r196, 4096;
	setp.eq.s32 	%p16, %r283, 0;
	@%p16 bra 	$L__BB0_32;
	ld.global.u32 	%r284, [%rd6+240];
	xor.b32  	%r330, %r330, %r284;
	ld.global.u32 	%r285, [%rd6+244];
	xor.b32  	%r329, %r329, %r285;
	ld.global.u32 	%r286, [%rd6+248];
	xor.b32  	%r328, %r328, %r286;
	ld.global.u32 	%r287, [%rd6+252];
	xor.b32  	%r327, %r327, %r287;
	ld.global.u32 	%r288, [%rd6+256];
	xor.b32  	%r326, %r326, %r288;
$L__BB0_32:
	and.b32  	%r290, %r196, 8192;
	setp.eq.s32 	%p17, %r290, 0;
	@%p17 bra 	$L__BB0_34;
	ld.global.u32 	%r291, [%rd6+260];
	xor.b32  	%r330, %r330, %r291;
	ld.global.u32 	%r292, [%rd6+264];
	xor.b32  	%r329, %r329, %r292;
	ld.global.u32 	%r293, [%rd6+268];
	xor.b32  	%r328, %r328, %r293;
	ld.global.u32 	%r294, [%rd6+272];
	xor.b32  	%r327, %r327, %r294;
	ld.global.u32 	%r295, [%rd6+276];
	xor.b32  	%r326, %r326, %r295;
$L__BB0_34:
	and.b32  	%r297, %r196, 16384;
	setp.eq.s32 	%p18, %r297, 0;
	@%p18 bra 	$L__BB0_36;
	ld.global.u32 	%r298, [%rd6+280];
	xor.b32  	%r330, %r330, %r298;
	ld.global.u32 	%r299, [%rd6+284];
	xor.b32  	%r329, %r329, %r299;
	ld.global.u32 	%r300, [%rd6+288];
	xor.b32  	%r328, %r328, %r300;
	ld.global.u32 	%r301, [%rd6+292];
	xor.b32  	%r327, %r327, %r301;
	ld.global.u32 	%r302, [%rd6+296];
	xor.b32  	%r326, %r326, %r302;
$L__BB0_36:
	and.b32  	%r304, %r196, 32768;
	setp.eq.s32 	%p19, %r304, 0;
	@%p19 bra 	$L__BB0_38;
	ld.global.u32 	%r305, [%rd6+300];
	xor.b32  	%r330, %r330, %r305;
	ld.global.u32 	%r306, [%rd6+304];
	xor.b32  	%r329, %r329, %r306;
	ld.global.u32 	%r307, [%rd6+308];
	xor.b32  	%r328, %r328, %r307;
	ld.global.u32 	%r308, [%rd6+312];
	xor.b32  	%r327, %r327, %r308;
	ld.global.u32 	%r309, [%rd6+316];
	xor.b32  	%r326, %r326, %r309;
$L__BB0_38:
	add.s32 	%r325, %r325, 16;
	setp.ne.s32 	%p20, %r325, 32;
	@%p20 bra 	$L__BB0_6;
	mad.lo.s32 	%r310, %r319, -31, %r11;
	add.s32 	%r319, %r310, 1;
	setp.ne.s32 	%p21, %r319, 5;
	@%p21 bra 	$L__BB0_5;
	st.global.u32 	[%rd2+4], %r330;
	st.global.u32 	[%rd2+8], %r329;
	st.global.u32 	[%rd2+12], %r328;
	st.global.u32 	[%rd2+16], %r327;
	st.global.u32 	[%rd2+20], %r326;
	add.s32 	%r313, %r313, 1;
	setp.lt.u32 	%p22, %r313, %r2;
	@%p22 bra 	$L__BB0_4;
$L__BB0_41:
	shr.u64 	%rd7, %rd17, 2;
	add.s32 	%r312, %r312, 1;
	setp.gt.u64 	%p23, %rd17, 3;
	mov.u64 	%rd17, %rd7;
	@%p23 bra 	$L__BB0_2;
$L__BB0_42:
	mov.b32 	%r311, 0;
	st.global.v2.u32 	[%rd2+24], {%r311, %r311};
	st.global.u32 	[%rd2+32], %r311;
	mov.b64 	%rd16, 0;
	st.global.u64 	[%rd2+40], %rd16;
	ret;

}
	// .globl	_Z10tlboKernelPiS_iP17curandStateXORWOW
.visible .entry _Z10tlboKernelPiS_iP17curandStateXORWOW(
	.param .u64 .ptr .align 1 _Z10tlboKernelPiS_iP17curandStateXORWOW_param_0,
	.param .u64 .ptr .align 1 _Z10tlboKernelPiS_iP17curandStateXORWOW_param_1,
	.param .u32 _Z10tlboKernelPiS_iP17curandStateXORWOW_param_2,
	.param .u64 .ptr .align 1 _Z10tlboKernelPiS_iP17curandStateXORWOW_param_3
)
{
	.local .align 8 .b8 	__local_depot1[44104];
	.reg .b64 	%SP;
	.reg .b64 	%SPL;
	.reg .pred 	%p<245>;
	.reg .b32 	%r<1818>;
	.reg .b32 	%f<118>;
	.reg .b64 	%rd<591>;
	// demoted variable
	.shared .align 4 .b8 _ZZ10tlboKernelPiS_iP17curandStateXORWOWE6subPop[16032];
	// demoted variable
	.shared .align 4 .b8 _ZZ10tlboKernelPiS_iP17curandStateXORWOWE7fitness[16];
	// demoted variable
	.shared .align 4 .b8 _ZZ10tlboKernelPiS_iP17curandStateXORWOWE4mean[4008];
	// demoted variable
	.shared .align 4 .b8 _ZZ10tlboKernelPiS_iP17curandStateXORWOWE13block_teacher[4008];
	// demoted variable
	.shared .align 4 .u32 _ZZ10tlboKernelPiS_iP17curandStateXORWOWE17block_teacher_dis;
	mov.u64 	%SPL, __local_depot1;
	cvta.local.u64 	%SP, %SPL;
	ld.param.u64 	%rd173, [_Z10tlboKernelPiS_iP17curandStateXORWOW_param_0];
	ld.param.u64 	%rd174, [_Z10tlboKernelPiS_iP17curandStateXORWOW_param_1];
	ld.param.u64 	%rd175, [_Z10tlboKernelPiS_iP17curandStateXORWOW_param_3];
	cvta.to.global.u64 	%rd1, %rd173;
	cvta.to.global.u64 	%rd2, %rd175;
	cvta.to.global.u64 	%rd3, %rd174;
	add.u64 	%rd4, %SPL, 0;
	add.u64 	%rd5, %SPL, 4008;
	add.u64 	%rd6, %SPL, 8016;
	add.u64 	%rd7, %SPL, 12024;
	add.u64 	%rd8, %SPL, 16032;
	add.u64 	%rd9, %SPL, 0;
	add.u64 	%rd10, %SPL, 4008;
	add.u64 	%rd11, %SPL, 8016;
	add.u64 	%rd12, %SPL, 12024;
	add.u64 	%rd13, %SPL, 16032;
	add.u64 	%rd14, %SPL, 0;
	add.u64 	%rd15, %SPL, 4008;
	add.u64 	%rd16, %SPL, 8016;
	add.u64 	%rd17, %SPL, 12024;
	add.u64 	%rd18, %SPL, 16032;
	add.u64 	%rd19, %SPL, 0;
	add.u64 	%rd20, %SPL, 4008;
	add.u64 	%rd21, %SPL, 8016;
	add.u64 	%rd22, %SPL, 12024;
	add.u64 	%rd23, %SPL, 16032;
	add.u64 	%rd24, %SPL, 0;
	add.u64 	%rd25, %SPL, 4008;
	add.u64 	%rd26, %SPL, 8016;
	add.u64 	%rd27, %SPL, 12024;
	add.u64 	%rd28, %SPL, 16032;
	add.u64 	%rd29, %SPL, 20040;
	add.u64 	%rd30, %SPL, 20056;
	add.u64 	%rd31, %SPL, 24064;
	add.u64 	%rd32, %SPL, 28072;
	add.u64 	%rd33, %SPL, 32080;
	add.u64 	%rd34, %SPL, 36088;
	add.u64 	%rd35, %SPL, 40096;
	mov.u32 	%r1, %tid.x;
	mov.u32 	%r2, %ctaid.x;
	mov.u32 	%r536, %ntid.x;
	mad.lo.s32 	%r537, %r2, %r536, %r1;
	mul.lo.s32 	%r3, %r537, 1002;
	mov.u32 	%r538, _ZZ10tlboKernelPiS_iP17curandStateXORWOWE6subPop;
	mad.lo.s32 	%r4, %r1, 4008, %r538;
	mov.b32 	%r1607, 0;
$L__BB1_1:
	add.s32 	%r539, %r1607, %r3;
	mul.wide.u32 	%rd208, %r539, 4;
	add.s64 	%rd209, %rd1, %rd208;
	ld.global.u32 	%r540, [%rd209];
	shl.b32 	%r541, %r1607, 2;
	add.s32 	%r542, %r4, %r541;
	st.shared.u32 	[%r542], %r540;
	add.s32 	%r543, %r539, 1;
	mul.wide.u32 	%rd210, %r543, 4;
	add.s64 	%rd211, %rd1, %rd210;
	ld.global.u32 	%r544, [%rd211];
	st.shared.u32 	[%r542+4], %r544;
	add.s32 	%r1607, %r1607, 2;
	setp.ne.s32 	%p1, %r1607, 1002;
	@%p1 bra 	$L__BB1_1;
	or.b32  	%r7, %r2, %r1;
	setp.ne.s32 	%p2, %r7, 0;
	@%p2 bra 	$L__BB1_4;
	mov.b32 	%r545, 2147483647;
	st.volatile.global.u32 	[best_sol_dis], %r545;
	{ // callseq 0, 0
	.param .b64 param0;
	st.param.b64 	[param0], 4008;
	.param .b64 retval0;
	call.uni (retval0), 
	malloc, 
	(
	param0
	);
	ld.param.b64 	%rd212, [retval0];
	} // callseq 0
	st.global.u64 	[best_sol], %rd212;
$L__BB1_4:
	setp.ne.s32 	%p3, %r1, 0;
	@%p3 bra 	$L__BB1_6;
	mov.b32 	%r546, 2147483647;
	st.shared.u32 	[_ZZ10tlboKernelPiS_iP17curandStateXORWOWE17block_teacher_dis], %r546;
$L__BB1_6:
	ld.shared.u32 	%r8, [%r4];
	mov.b32 	%r1609, 0;
	mov.u32 	%r1608, %r8;
	mov.u32 	%r1610, %r1609;
$L__BB1_7:
	shl.b32 	%r548, %r1610, 2;
	add.s32 	%r12, %r4, %r548;
	ld.shared.u32 	%r13, [%r12+4];
	mad.lo.s32 	%r549, %r1608, 1002, %r13;
	mul.wide.s32 	%rd214, %r549, 4;
	add.s64 	%rd215, %rd3, %rd214;
	ld.global.u32 	%r550, [%rd215];
	add.s32 	%r14, %r550, %r1609;
	setp.eq.s32 	%p4, %r1610, 1000;
	@%p4 bra 	$L__BB1_9;
	ld.shared.u32 	%r551, [%r12+8];
	mad.lo.s32 	%r552, %r13, 1002, %r551;
	mul.wide.s32 	%rd216, %r552, 4;
	add.s64 	%rd217, %rd3, %rd216;
	ld.global.u32 	%r553, [%rd217];
	add.s32 	%r554, %r553, %r14;
	ld.shared.u32 	%r555, [%r12+12];
	mad.lo.s32 	%r556, %r551, 1002, %r555;
	mul.wide.s32 	%rd218, %r556, 4;
	add.s64 	%rd219, %rd3, %rd218;
	ld.global.u32 	%r557, [%rd219];
	add.s32 	%r558, %r557, %r554;
	add.s32 	%r1610, %r1610, 4;
	ld.shared.u32 	%r1608, [%r12+16];
	mad.lo.s32 	%r559, %r555, 1002, %r1608;
	mul.wide.s32 	%rd220, %r559, 4;
	add.s64 	%rd221, %rd3, %rd220;
	ld.global.u32 	%r560, [%rd221];
	add.s32 	%r1609, %r560, %r558;
	bra.uni 	$L__BB1_7;
$L__BB1_9:
	ld.shared.u32 	%r561, [%r4+4004];
	mad.lo.s32 	%r562, %r561, 1002, %r8;
	mul.wide.s32 	%rd222, %r562, 4;
	add.s64 	%rd223, %rd3, %rd222;
	ld.global.u32 	%r563, [%rd223];
	add.s32 	%r564, %r563, %r14;
	shl.b32 	%r565, %r1, 2;
	mov.u32 	%r566, _ZZ10tlboKernelPiS_iP17curandStateXORWOWE7fitness;
	add.s32 	%r18, %r566, %r565;
	st.shared.u32 	[%r18], %r564;
	atom.global.min.s32 	%r567, [best_sol_dis], %r564;
	atom.shared.min.s32 	%r568, [_ZZ10tlboKernelPiS_iP17curandStateXORWOWE17block_teacher_dis], %r564;
	ld.shared.u32 	%r1613, [_ZZ10tlboKernelPiS_iP17curandStateXORWOWE17block_teacher_dis];
	setp.eq.s32 	%p5, %r568, %r1613;
	@%p5 bra 	$L__BB1_12;
	mov.b32 	%r1611, 0;
$L__BB1_11:
	shl.b32 	%r570, %r1611, 2;
	add.s32 	%r571, %r4, %r570;
	ld.shared.u32 	%r572, [%r571];
	mov.u32 	%r573, _ZZ10tlboKernelPiS_iP17curandStateXORWOWE13block_teacher;
	add.s32 	%r574, %r573, %r570;
	st.shared.u32 	[%r574], %r572;
	ld.shared.u32 	%r575, [%r571+4];
	st.shared.u32 	[%r574+4], %r575;
	add.s32 	%r1611, %r1611, 2;
	setp.ne.s32 	%p6, %r1611, 1002;
	@%p6 bra 	$L__BB1_11;
$L__BB1_12:
	atom.global.add.u32 	%r576, [var], -1;
$L__BB1_13:
	ld.volatile.global.u32 	%r577, [var];
	setp.ne.s32 	%p7, %r577, 0;
	@%p7 bra 	$L__BB1_13;
	@%p3 bra 	$L__BB1_20;
	ld.volatile.global.u32 	%r578, [best_sol_dis];
	setp.ne.s32 	%p9, %r578, %r1613;
	@%p9 bra 	$L__BB1_19;
	ld.volatile.global.u32 	%r580, [best_sol_dis];
	st.local.u32 	[%rd29], %r580;
	mov.u64 	%rd224, $str$1;
	cvta.global.u64 	%rd225, %rd224;
	add.u64 	%rd226, %SP, 20040;
	{ // callseq 1, 0
	.param .b64 param0;
	st.param.b64 	[param0], %rd225;
	.param .b64 param1;
	st.param.b64 	[param1], %rd226;
	.param .b32 retval0;
	call.uni (retval0), 
	vprintf, 
	(
	param0, 
	param1
	);
	ld.param.b32 	%r581, [retval0];
	} // callseq 1
	mov.b32 	%r1612, 0;
	mov.u32 	%r584, _ZZ10tlboKernelPiS_iP17curandStateXORWOWE13block_teacher;
$L__BB1_17:
	shl.b32 	%r583, %r1612, 2;
	add.s32 	%r585, %r584, %r583;
	ld.shared.u32 	%r586, [%r585];
	ld.global.u64 	%rd227, [best_sol];
	mul.wide.u32 	%rd228, %r1612, 4;
	add.s64 	%rd229, %rd227, %rd228;
	st.volatile.u32 	[%rd229], %r586;
	ld.shared.u32 	%r587, [%r585+4];
	ld.global.u64 	%rd230, [best_sol];
	add.s64 	%rd231, %rd230, %rd228;
	st.volatile.u32 	[%rd231+4], %r587;
	add.s32 	%r1612, %r1612, 2;
	setp.ne.s32 	%p10, %r1612, 1002;
	@%p10 bra 	$L__BB1_17;
	mov.b32 	%r588, 100;
	st.volatile.global.u32 	[var], %r588;
	ld.shared.u32 	%r1613, [_ZZ10tlboKernelPiS_iP17curandStateXORWOWE17block_teacher_dis];
$L__BB1_19:
	ld.volatile.global.u32 	%r589, [best_sol_dis];
	st.local.v2.u32 	[%rd29], {%r2, %r1613};
	st.local.u32 	[%rd29+8], %r589;
	mov.u64 	%rd232, $str$2;
	cvta.global.u64 	%rd233, %rd232;
	add.u64 	%rd234, %SP, 20040;
	{ // callseq 2, 0
	.param .b64 param0;
	st.param.b64 	[param0], %rd233;
	.param .b64 param1;
	st.param.b64 	[param1], %rd234;
	.param .b32 retval0;
	call.uni (retval0), 
	vprintf, 
	(
	param0, 
	param1
	);
	ld.param.b32 	%r590, [retval0];
	} // callseq 2
$L__BB1_20:
	mul.wide.u32 	%rd236, %r1, 48;
	add.s64 	%rd36, %rd2, %rd236;
	mov.b32 	%r1614, 0;
	mov.u32 	%r595, _ZZ10tlboKernelPiS_iP17curandStateXORWOWE4mean;
$L__BB1_21:
	@%p2 bra 	$L__BB1_23;
	mov.b32 	%r593, 100;
	st.volatile.global.u32 	[itr], %r593;
$L__BB1_23:
	ld.volatile.global.u32 	%r594, [itr];
	setp.ne.s32 	%p12, %r594, 100;
	@%p12 bra 	$L__BB1_23;
	mov.b64 	%rd563, -1;
	mov.u32 	%r1615, %r595;
$L__BB1_25:
	mov.b32 	%r596, 0;
	st.shared.u32 	[%r1615], %r596;
	add.s64 	%rd563, %rd563, 1;
	add.s32 	%r1615, %r1615, 4;
	setp.lt.u64 	%p13, %rd563, 1001;
	@%p13 bra 	$L__BB1_25;
	mov.b32 	%r1616, 0;
$L__BB1_27:
	shl.b32 	%r598, %r1616, 2;
	mov.u32 	%r599, _ZZ10tlboKernelPiS_iP17curandStateXORWOWE4mean;
	add.s32 	%r600, %r599, %r598;
	add.s32 	%r601, %r4, %r598;
	ld.shared.u32 	%r602, [%r601];
	atom.shared.add.u32 	%r603, [%r600], %r602;
	ld.shared.u32 	%r604, [%r601+4];
	atom.shared.add.u32 	%r605, [%r600+4], %r604;
	add.s32 	%r1616, %r1616, 2;
	setp.ne.s32 	%p14, %r1616, 1002;
	@%p14 bra 	$L__BB1_27;
	bar.sync 	0;
	@%p3 bra 	$L__BB1_72;
	mov.b32 	%r1617, 0;
$L__BB1_30:
	shl.b32 	%r607, %r1617, 2;
	mov.u32 	%r608, _ZZ10tlboKernelPiS_iP17curandStateXORWOWE4mean;
	add.s32 	%r609, %r608, %r607;
	ld.shared.u32 	%r610, [%r609];
	shr.s32 	%r611, %r610, 31;
	shr.u32 	%r612, %r611, 30;
	add.s32 	%r613, %r610, %r612;
	shr.s32 	%r614, %r613, 2;
	st.shared.u32 	[%r609], %r614;
	ld.shared.u32 	%r615, [%r609+4];
	shr.s32 	%r616, %r615, 31;
	shr.u32 	%r617, %r616, 30;
	add.s32 	%r618, %r615, %r617;
	shr.s32 	%r619, %r618, 2;
	st.shared.u32 	[%r609+4], %r619;
	add.s32 	%r1617, %r1617, 2;
	setp.ne.s32 	%p16, %r1617, 1002;
	@%p16 bra 	$L__BB1_30;
	mov.b64 	%rd564, 0;
$L__BB1_32:
	shl.b64 	%rd239, %rd564, 2;
	add.s64 	%rd240, %rd24, %rd239;
	mov.b32 	%r620, -1;
	st.local.u32 	[%rd240], %r620;
	add.s64 	%rd42, %rd564, 1;
	setp.lt.u64 	%p17, %rd564, 1001;
	mov.u64 	%rd564, %rd42;
	@%p17 bra 	$L__BB1_32;
	mov.b64 	%rd565, 0;
$L__BB1_34:
	shl.b64 	%rd242, %rd565, 2;
	add.s64 	%rd243, %rd25, %rd242;
	mov.b32 	%r621, -1;
	st.local.u32 	[%rd243], %r621;
	add.s64 	%rd44, %rd565, 1;
	setp.lt.u64 	%p18, %rd565, 1001;
	mov.u64 	%rd565, %rd44;
	@%p18 bra 	$L__BB1_34;
	mov.b64 	%rd566, 0;
$L__BB1_36:
	shl.b64 	%rd245, %rd566, 2;
	add.s64 	%rd246, %rd26, %rd245;
	mov.b32 	%r622, -1;
	st.local.u32 	[%rd246], %r622;
	add.s64 	%rd46, %rd566, 1;
	setp.lt.u64 	%p19, %rd566, 1001;
	mov.u64 	%rd566, %rd46;
	@%p19 bra 	$L__BB1_36;
	mov.b64 	%rd567, 0;
$L__BB1_38:
	shl.b64 	%rd248, %rd567, 2;
	add.s64 	%rd249, %rd27, %rd248;
	mov.b32 	%r623, 0;
	st.local.u32 	[%rd249], %r623;
	add.s64 	%rd48, %rd567, 1;
	setp.lt.u64 	%p20, %rd567, 1001;
	mov.u64 	%rd567, %rd48;
	@%p20 bra 	$L__BB1_38;
	mov.b32 	%r1618, 0;
$L__BB1_40:
	shl.b32 	%r625, %r1618, 2;
	mov.u32 	%r626, _ZZ10tlboKernelPiS_iP17curandStateXORWOWE4mean;
	add.s32 	%r627, %r626, %r625;
	ld.shared.u32 	%r628, [%r627];
	mul.wide.s32 	%rd250, %r628, 4;
	add.s64 	%rd251, %rd27, %rd250;
	ld.local.u32 	%r629, [%rd251];
	add.s32 	%r630, %r629, 1;
	st.local.u32 	[%rd251], %r630;
	ld.shared.u32 	%r631, [%r627+4];
	mul.wide.s32 	%rd252, %r631, 4;
	add.s64 	%rd253, %rd27, %rd252;
	ld.local.u32 	%r632, [%rd253];
	add.s32 	%r633, %r632, 1;
	st.local.u32 	[%rd253], %r633;
	add.s32 	%r1618, %r1618, 2;
	setp.ne.s32 	%p21, %r1618, 1002;
	@%p21 bra 	$L__BB1_40;
	mov.b32 	%r1619, 1001;
$L__BB1_42:
	shl.b32 	%r635, %r1619, 2;
	mov.u32 	%r636, _ZZ10tlboKernelPiS_iP17curandStateXORWOWE4mean;
	add.s32 	%r36, %r636, %r635;
	ld.shared.u32 	%r37, [%r36];
	mul.wide.s32 	%rd254, %r37, 4;
	add.s64 	%rd49, %rd27, %rd254;
	ld.local.u32 	%r1620, [%rd49];
	setp.lt.s32 	%p22, %r1620, 2;
	mul.wide.u32 	%rd255, %r1619, 4;
	add.s64 	%rd50, %rd24, %rd255;
	@%p22 bra 	$L__BB1_44;
	st.local.u32 	[%rd50], %r37;
	mov.b32 	%r1620, -1;
	st.local.u32 	[%rd49], %r1620;
$L__BB1_44:
	setp.ne.s32 	%p23, %r1620, 1;
	mul.wide.u32 	%rd256, %r1619, 4;
	add.s64 	%rd51, %rd26, %rd256;
	@%p23 bra 	$L__BB1_46;
	st.local.u32 	[%rd51], %r37;
	mov.b32 	%r638, -1;
	st.local.u32 	[%rd49], %r638;
$L__BB1_46:
	ld.shared.u32 	%r40, [%r36+-4];
	mul.wide.s32 	%rd257, %r40, 4;
	add.s64 	%rd52, %rd27, %rd257;
	ld.local.u32 	%r1621, [%rd52];
	setp.lt.s32 	%p24, %r1621, 2;
	@%p24 bra 	$L__BB1_48;
	st.local.u32 	[%rd50+-4], %r40;
	mov.b32 	%r1621, -1;
	st.local.u32 	[%rd52], %r1621;
$L__BB1_48:
	setp.ne.s32 	%p25, %r1621, 1;
	@%p25 bra 	$L__BB1_50;
	st.local.u32 	[%rd51+-4], %r40;
	mov.b32 	%r640, -1;
	st.local.u32 	[%rd52], %r640;
$L__BB1_50:
	add.s32 	%r43, %r1619, -2;
	setp.ne.s32 	%p26, %r1619, 1;
	mov.u32 	%r1619, %r43;
	@%p26 bra 	$L__BB1_42;
	mov.b32 	%r1622, 0;
$L__BB1_52:
	mul.wide.u32 	%rd258, %r1622, 4;
	add.s64 	%rd53, %rd27, %rd258;
	ld.local.u32 	%r642, [%rd53];
	setp.ne.s32 	%p27, %r642, 0;
	add.s64 	%rd54, %rd25, %rd258;
	@%p27 bra 	$L__BB1_54;
	st.local.u32 	[%rd54], %r1622;
$L__BB1_54:
	ld.local.u32 	%r643, [%rd53+4];
	setp.ne.s32 	%p28, %r643, 0;
	@%p28 bra 	$L__BB1_56;
	add.s32 	%r644, %r1622, 1;
	st.local.u32 	[%rd54+4], %r644;
$L__BB1_56:
	add.s32 	%r1622, %r1622, 2;
	setp.ne.s32 	%p29, %r1622, 1002;
	@%p29 bra 	$L__BB1_52;
	mov.b32 	%r1623, 0;
$L__BB1_58:
	mul.wide.u32 	%rd259, %r1623, 4;
	add.s64 	%rd55, %rd24, %rd259;
	ld.local.u32 	%r646, [%rd55];
	add.s64 	%rd56, %rd28, %rd259;
	st.local.u32 	[%rd56], %r646;
	setp.ne.s32 	%p30, %r646, -1;
	add.s64 	%rd57, %rd26, %rd259;
	@%p30 bra 	$L__BB1_60;
	ld.local.u32 	%r647, [%rd57];
	st.local.u32 	[%rd56], %r647;
$L__BB1_60:
	ld.local.u32 	%r648, [%rd55+4];
	st.local.u32 	[%rd56+4], %r648;
	setp.ne.s32 	%p31, %r648, -1;
	@%p31 bra 	$L__BB1_62;
	ld.local.u32 	%r649, [%rd57+4];
	st.local.u32 	[%rd56+4], %r649;
$L__BB1_62:
	add.s32 	%r1623, %r1623, 2;
	setp.ne.s32 	%p32, %r1623, 1002;
	@%p32 bra 	$L__BB1_58;
	mov.b32 	%r1627, 0;
	mov.u32 	%r1626, %r1627;
$L__BB1_64:
	mul.wide.s32 	%rd260, %r1627, 4;
	add.s64 	%rd261, %rd25, %rd260;
	ld.local.u32 	%r50, [%rd261];
	setp.ne.s32 	%p33, %r50, -1;
	@%p33 bra 	$L__BB1_66;
	add.s32 	%r1627, %r1627, 1;
	bra.uni 	$L__BB1_69;
$L__BB1_66:
	mul.wide.s32 	%rd262, %r1626, 4;
	add.s64 	%rd58, %rd28, %rd262;
	ld.local.u32 	%r651, [%rd58];
	setp.ne.s32 	%p34, %r651, -1;
	@%p34 bra 	$L__BB1_68;
	st.local.u32 	[%rd58], %r50;
	add.s32 	%r1626, %r1626, 1;
	add.s32 	%r1627, %r1627, 1;
	bra.uni 	$L__BB1_69;
$L__BB1_68:
	add.s32 	%r1626, %r1626, 1;
$L__BB1_69:
	setp.lt.s32 	%p35, %r1627, 1002;
	@%p35 bra 	$L__BB1_64;
	mov.b32 	%r1628, 0;
$L__BB1_71:
	mul.wide.u32 	%rd263, %r1628, 4;
	add.s64 	%rd264, %rd28, %rd263;
	ld.local.v2.u32 	{%r653, %r654}, [%rd264];
	shl.b32 	%r655, %r1628, 2;
	mov.u32 	%r656, _ZZ10tlboKernelPiS_iP17curandStateXORWOWE4mean;
	add.s32 	%r657, %r656, %r655;
	st.shared.u32 	[%r657], %r653;
	st.shared.u32 	[%r657+4], %r654;
	add.s32 	%r1628, %r1628, 2;
	setp.ne.s32 	%p36, %r1628, 1002;
	@%p36 bra 	$L__BB1_71;
$L__BB1_72:
	ld.global.v2.u32 	{%r658, %r659}, [%rd36];
	shr.u32 	%r660, %r659, 2;
	xor.b32  	%r661, %r660, %r659;
	ld.global.v2.u32 	{%r662, %r663}, [%rd36+8];
	ld.global.v2.u32 	{%r664, %r665}, [%rd36+16];
	st.global.v2.u32 	[%rd36+8], {%r663, %r664};
	shl.b32 	%r666, %r665, 4;
	shl.b32 	%r667, %r661, 1;
	xor.b32  	%r668, %r667, %r666;
	xor.b32  	%r669, %r668, %r661;
	xor.b32  	%r670, %r669, %r665;
	st.global.v2.u32 	[%rd36+16], {%r665, %r670};
	add.s32 	%r671, %r658, 362437;
	st.global.v2.u32 	[%rd36], {%r671, %r662};
	add.s32 	%r672, %r670, %r671;
	cvt.rn.f32.u32 	%f2, %r672;
	fma.rn.f32 	%f1, %f2, 0f2F800000, 0f2F000000;
	bar.sync 	0;
	setp.gt.s32 	%p37, %r1, 1;
	@%p37 bra 	$L__BB1_78;
	setp.eq.s32 	%p40, %r1, 0;
	@%p40 bra 	$L__BB1_83;
	setp.eq.s32 	%p41, %r1, 1;
	@%p41 bra 	$L__BB1_75;
	bra.uni 	$L__BB1_321;
$L__BB1_75:
	mov.b32 	%r1663, 0;
	{ // callseq 7, 0
	.param .b64 param0;
	st.param.b64 	[param0], 4008;
	.param .b64 retval0;
	call.uni (retval0), 
	malloc, 
	(
	param0
	);
	ld.param.b64 	%rd585, [retval0];
	} // callseq 7
$L__BB1_76:
	shl.b32 	%r1010, %r1663, 2;
	mov.u32 	%r1011, _ZZ10tlboKernelPiS_iP17curandStateXORWOWE6subPop;
	add.s32 	%r1012, %r1011, %r1010;
	ld.shared.u32 	%r1013, [%r1012+4008];
	mul.wide.u32 	%rd360, %r1663, 4;
	add.s64 	%rd361, %rd585, %rd360;
	st.u32 	[%rd361], %r1013;
	ld.shared.u32 	%r1014, [%r1012+4012];
	st.u32 	[%rd361+4], %r1014;
	add.s32 	%r1663, %r1663, 2;
	setp.ne.s32 	%p116, %r1663, 1002;
	@%p116 bra 	$L__BB1_76;
	mul.f32 	%f47, %f1, 0f42C80000;
	cvt.rzi.s32.f32 	%r1015, %f47;
	mul.hi.s32 	%r1016, %r1015, 548658497;
	shr.u32 	%r1017, %r1016, 31;
	shr.s32 	%r1018, %r1016, 7;
	add.s32 	%r1019, %r1018, %r1017;
	mul.lo.s32 	%r1020, %r1019, 1002;
	sub.s32 	%r1021, %r1015, %r1020;
	ld.global.v2.u32 	{%r1022, %r1023}, [%rd2+48];
	shr.u32 	%r1024, %r1023, 2;
	xor.b32  	%r1025, %r1024, %r1023;
	ld.global.v2.u32 	{%r1672, %r1671}, [%rd2+56];
	ld.global.v2.u32 	{%r1670, %r1669}, [%rd2+64];
	st.global.v2.u32 	[%rd2+56], {%r1671, %r1670};
	shl.b32 	%r1026, %r1669, 4;
	shl.b32 	%r1027, %r1025, 1;
	xor.b32  	%r1028, %r1027, %r1026;
	xor.b32  	%r1029, %r1028, %r1025;
	xor.b32  	%r1668, %r1029, %r1669;
	st.global.v2.u32 	[%rd2+64], {%r1669, %r1668};
	add.s32 	%r1667, %r1022, 362437;
	st.global.v2.u32 	[%rd2+48], {%r1667, %r1672};
	add.s32 	%r1030, %r1668, %r1667;
	cvt.rn.f32.u32 	%f48, %r1030;
	fma.rn.f32 	%f49, %f48, 0f2F800000, 0f2F000000;
	mul.f32 	%f50, %f49, 0f42C80000;
	cvt.rzi.s32.f32 	%r1031, %f50;
	mul.hi.s32 	%r1032, %r1031, 548658497;
	shr.u32 	%r1033, %r1032, 31;
	shr.s32 	%r1034, %r1032, 7;
	add.s32 	%r1035, %r1034, %r1033;
	mul.lo.s32 	%r1036, %r1035, 1002;
	sub.s32 	%r1037, %r1031, %r1036;
	max.s32 	%r1664, %r1021, %r1037;
	min.s32 	%r1665, %r1021, %r1037;
	setp.lt.s32 	%p117, %r1665, %r1664;
	@%p117 bra 	$L__BB1_146;
	bra.uni 	$L__BB1_144;
$L__BB1_78:
	setp.eq.s32 	%p38, %r1, 2;
	@%p38 bra 	$L__BB1_202;
	setp.eq.s32 	%p39, %r1, 3;
	@%p39 bra 	$L__BB1_80;
	bra.uni 	$L__BB1_321;
$L__BB1_80:
	mov.b32 	%r1731, 0;
	{ // callseq 3, 0
	.param .b64 param0;
	st.param.b64 	[param0], 4008;
	.param .b64 retval0;
	call.uni (retval0), 
	malloc, 
	(
	param0
	);
	ld.param.b64 	%rd585, [retval0];
	} // callseq 3
$L__BB1_81:
	shl.b32 	%r674, %r1731, 2;
	mov.u32 	%r675, _ZZ10tlboKernelPiS_iP17curandStateXORWOWE4mean;
	add.s32 	%r676, %r675, %r674;
	ld.shared.u32 	%r677, [%r676];
	mul.wide.u32 	%rd266, %r1731, 4;
	add.s64 	%rd267, %rd585, %rd266;
	st.u32 	[%rd267], %r677;
	ld.shared.u32 	%r678, [%r676+4];
	st.u32 	[%rd267+4], %r678;
	add.s32 	%r1731, %r1731, 2;
	setp.ne.s32 	%p42, %r1731, 1002;
	@%p42 bra 	$L__BB1_81;
	mul.f32 	%f3, %f1, 0f42C80000;
	cvt.rzi.s32.f32 	%r679, %f3;
	mul.hi.s32 	%r680, %r679, 548658497;
	shr.u32 	%r681, %r680, 31;
	shr.s32 	%r682, %r680, 7;
	add.s32 	%r683, %r682, %r681;
	mul.lo.s32 	%r684, %r683, 1002;
	sub.s32 	%r685, %r679, %r684;
	ld.global.v2.u32 	{%r686, %r687}, [%rd2+144];
	shr.u32 	%r688, %r687, 2;
	xor.b32  	%r689, %r688, %r687;
	ld.global.v2.u32 	{%r1740, %r1739}, [%rd2+152];
	ld.global.v2.u32 	{%r1738, %r1737}, [%rd2+160];
	st.global.v2.u32 	[%rd2+152], {%r1739, %r1738};
	shl.b32 	%r690, %r1737, 4;
	shl.b32 	%r691, %r689, 1;
	xor.b32  	%r692, %r691, %r690;
	xor.b32  	%r693, %r692, %r689;
	xor.b32  	%r1736, %r693, %r1737;
	st.global.v2.u32 	[%rd2+160], {%r1737, %r1736};
	add.s32 	%r1735, %r686, 362437;
	st.global.v2.u32 	[%rd2+144], {%r1735, %r1740};
	add.s32 	%r694, %r1736, %r1735;
	cvt.rn.f32.u32 	%f4, %r694;
	fma.rn.f32 	%f5, %f4, 0f2F800000, 0f2F000000;
	mul.f32 	%f6, %f5, 0f42C80000;
	cvt.rzi.s32.f32 	%r695, %f6;
	mul.hi.s32 	%r696, %r695, 548658497;
	shr.u32 	%r697, %r696, 31;
	shr.s32 	%r698, %r696, 7;
	add.s32 	%r699, %r698, %r697;
	mul.lo.s32 	%r700, %r699, 1002;
	sub.s32 	%r701, %r695, %r700;
	max.s32 	%r1732, %r685, %r701;
	min.s32 	%r1733, %r685, %r701;
	setp.lt.s32 	%p43, %r1733, %r1732;
	@%p43 bra 	$L__BB1_265;
	bra.uni 	$L__BB1_263;
$L__BB1_83:
	mov.b32 	%r1629, 0;
	{ // callseq 9, 0
	.param .b64 param0;
	st.param.b64 	[param0], 4008;
	.param .b64 retval0;
	call.uni (retval0), 
	malloc, 
	(
	param0
	);
	ld.param.b64 	%rd585, [retval0];
	} // callseq 9
$L__BB1_84:
	shl.b32 	%r1178, %r1629, 2;
	mov.u32 	%r1179, _ZZ10tlboKernelPiS_iP17curandStateXORWOWE6subPop;
	add.s32 	%r1180, %r1179, %r1178;
	ld.shared.u32 	%r1181, [%r1180];
	mul.wide.u32 	%rd407, %r1629, 4;
	add.s64 	%rd408, %rd585, %rd407;
	st.u32 	[%rd408], %r1181;
	ld.shared.u32 	%r1182, [%r1180+4];
	st.u32 	[%rd408+4], %r1182;
	add.s32 	%r1629, %r1629, 2;
	setp.ne.s32 	%p153, %r1629, 1002;
	@%p153 bra 	$L__BB1_84;
	mul.f32 	%f69, %f1, 0f42C80000;
	cvt.rzi.s32.f32 	%r1183, %f69;
	mul.hi.s32 	%r1184, %r1183, 548658497;
	shr.u32 	%r1185, %r1184, 31;
	shr.s32 	%r1186, %r1184, 7;
	add.s32 	%r1187, %r1186, %r1185;
	mul.lo.s32 	%r1188, %r1187, 1002;
	sub.s32 	%r1189, %r1183, %r1188;
	ld.global.v2.u32 	{%r1190, %r1191}, [%rd2];
	shr.u32 	%r1192, %r1191, 2;
	xor.b32  	%r1193, %r1192, %r1191;
	ld.global.v2.u32 	{%r1638, %r1637}, [%rd2+8];
	ld.global.v2.u32 	{%r1636, %r1635}, [%rd2+16];
	st.global.v2.u32 	[%rd2+8], {%r1637, %r1636};
	shl.b32 	%r1194, %r1635, 4;
	shl.b32 	%r1195, %r1193, 1;
	xor.b32  	%r1196, %r1195, %r1194;
	xor.b32  	%r1197, %r1196, %r1193;
	xor.b32  	%r1634, %r1197, %r1635;
	st.global.v2.u32 	[%rd2+16], {%r1635, %r1634};
	add.s32 	%r1633, %r1190, 362437;
	st.global.v2.u32 	[%rd2], {%r1633, %r1638};
	add.s32 	%r1198, %r1634, %r1633;
	cvt.rn.f32.u32 	%f70, %r1198;
	fma.rn.f32 	%f71, %f70, 0f2F800000, 0f2F000000;
	mul.f32 	%f72, %f71, 0f42C80000;
	cvt.rzi.s32.f32 	%r1199, %f72;
	mul.hi.s32 	%r1200, %r1199, 548658497;
	shr.u32 	%r1201, %r1200, 31;
	shr.s32 	%r1202, %r1200, 7;
	add.s32 	%r1203, %r1202, %r1201;
	mul.lo.s32 	%r1204, %r1203, 1002;
	sub.s32 	%r1205, %r1199, %r1204;
	max.s32 	%r1630, %r1189, %r1205;
	min.s32 	%r1631, %r1189, %r1205;
	setp.lt.s32 	%p154, %r1631, %r1630;
	@%p154 bra 	$L__BB1_88;
$L__BB1_86:
	mov.u32 	%r79, %r1636;
	mov.u32 	%r78, %r1635;
	mov.u32 	%r1636, %r1634;
	shr.u32 	%r1206, %r1638, 2;
	xor.b32  	%r1207, %r1206, %r1638;
	shl.b32 	%r1208, %r1636, 4;
	shl.b32 	%r1209, %r1207, 1;
	xor.b32  	%r1210, %r1209, %r1208;
	xor.b32  	%r1211, %r1210, %r1207;
	xor.b32  	%r1635, %r1211, %r1636;
	add.s32 	%r1212, %r1633, %r1635;
	add.s32 	%r1213, %r1212, 362437;
	cvt.rn.f32.u32 	%f73, %r1213;
	fma.rn.f32 	%f74, %f73, 0f2F800000, 0f2F000000;
	mul.f32 	%f75, %f74, 0f42C80000;
	cvt.rzi.s32.f32 	%r1214, %f75;
	mul.hi.s32 	%r1215, %r1214, 548658497;
	shr.u32 	%r1216, %r1215, 31;
	shr.s32 	%r1217, %r1215, 7;
	add.s32 	%r1218, %r1217, %r1216;
	mul.lo.s32 	%r1219, %r1218, 1002;
	sub.s32 	%r1631, %r1214, %r1219;
	shr.u32 	%r1220, %r1637, 2;
	xor.b32  	%r1221, %r1220, %r1637;
	shl.b32 	%r1222, %r1635, 4;
	shl.b32 	%r1223, %r1221, 1;
	xor.b32  	%r1224, %r1223, %r1222;
	xor.b32  	%r1225, %r1224, %r1221;
	xor.b32  	%r1634, %r1225, %r1635;
	add.s32 	%r1633, %r1633, 724874;
	add.s32 	%r1226, %r1634, %r1633;
	cvt.rn.f32.u32 	%f76, %r1226;
	fma.rn.f32 	%f77, %f76, 0f2F800000, 0f2F000000;
	mul.f32 	%f78, %f77, 0f42C80000;
	cvt.rzi.s32.f32 	%r1227, %f78;
	mul.hi.s32 	%r1228, %r1227, 548658497;
	shr.u32 	%r1229, %r1228, 31;
	shr.s32 	%r1230, %r1228, 7;
	add.s32 	%r1231, %r1230, %r1229;
	mul.lo.s32 	%r1232, %r1231, 1002;
	sub.s32 	%r1630, %r1227, %r1232;
	setp.lt.s32 	%p155, %r1631, %r1630;
	mov.u32 	%r1637, %r78;
	mov.u32 	%r1638, %r79;
	@%p155 bra 	$L__BB1_87;
	bra.uni 	$L__BB1_86;
$L__BB1_87:
	st.global.v2.u32 	[%rd2+8], {%r78, %r1636};
	st.global.v2.u32 	[%rd2+16], {%r1635, %r1634};
	st.global.v2.u32 	[%rd2], {%r1633, %r79};
$L__BB1_88:
	setp.lt.s32 	%p156, %r1630, %r1631;
	@%p156 bra 	$L__BB1_95;
	sub.s32 	%r1233, %r1630, %r1631;
	add.s32 	%r1234, %r1233, 1;
	and.b32  	%r71, %r1234, 3;
	setp.eq.s32 	%p157, %r71, 0;
	mov.u32 	%r1632, %r1631;
	@%p157 bra 	$L__BB1_93;
	ld.global.u64 	%rd409, [best_sol];
	mul.wide.s32 	%rd410, %r1631, 4;
	add.s64 	%rd411, %rd409, %rd410;
	ld.volatile.u32 	%r1235, [%rd411];
	add.s64 	%rd60, %rd585, %rd410;
	st.u32 	[%rd60], %r1235;
	add.s32 	%r1632, %r1631, 1;
	setp.eq.s32 	%p158, %r71, 1;
	@%p158 bra 	$L__BB1_93;
	ld.global.u64 	%rd412, [best_sol];
	mul.wide.s32 	%rd413, %r1631, 4;
	add.s64 	%rd414, %rd412, %rd413;
	ld.volatile.u32 	%r1236, [%rd414+4];
	st.u32 	[%rd60+4], %r1236;
	add.s32 	%r1632, %r1631, 2;
	setp.eq.s32 	%p159, %r71, 2;
	@%p159 bra 	$L__BB1_93;
	ld.global.u64 	%rd415, [best_sol];
	mul.wide.s32 	%rd416, %r1631, 4;
	add.s64 	%rd417, %rd415, %rd416;
	ld.volatile.u32 	%r1237, [%rd417+8];
	st.u32 	[%rd60+8], %r1237;
	add.s32 	%r1632, %r1631, 3;
$L__BB1_93:
	sub.s32 	%r1238, %r1630, %r1631;
	setp.lt.u32 	%p160, %r1238, 3;
	@%p160 bra 	$L__BB1_95;
$L__BB1_94:
	ld.global.u64 	%rd418, [best_sol];
	mul.wide.s32 	%rd419, %r1632, 4;
	add.s64 	%rd420, %rd418, %rd419;
	ld.volatile.u32 	%r1239, [%rd420];
	add.s64 	%rd421, %rd585, %rd419;
	st.u32 	[%rd421], %r1239;
	ld.global.u64 	%rd422, [best_sol];
	add.s64 	%rd423, %rd422, %rd419;
	ld.volatile.u32 	%r1240, [%rd423+4];
	st.u32 	[%rd421+4], %r1240;
	ld.global.u64 	%rd424, [best_sol];
	add.s64 	%rd425, %rd424, %rd419;
	ld.volatile.u32 	%r1241, [%rd425+8];
	st.u32 	[%rd421+8], %r1241;
	add.s32 	%r1242, %r1632, 3;
	ld.global.u64 	%rd426, [best_sol];
	add.s64 	%rd427, %rd426, %rd419;
	ld.volatile.u32 	%r1243, [%rd427+12];
	st.u32 	[%rd421+12], %r1243;
	add.s32 	%r1632, %r1632, 4;
	setp.ne.s32 	%p161, %r1242, %r1630;
	@%p161 bra 	$L__BB1_94;
$L__BB1_95:
	mov.b64 	%rd568, 0;
$L__BB1_96:
	shl.b64 	%rd429, %rd568, 2;
	add.s64 	%rd430, %rd19, %rd429;
	mov.b32 	%r1244, -1;
	st.local.u32 	[%rd430], %r1244;
	add.s64 	%rd62, %rd568, 1;
	setp.lt.u64 	%p162, %rd568, 1001;
	mov.u64 	%rd568, %rd62;
	@%p162 bra 	$L__BB1_96;
	mov.b64 	%rd569, 0;
$L__BB1_98:
	shl.b64 	%rd432, %rd569, 2;
	add.s64 	%rd433, %rd20, %rd432;
	mov.b32 	%r1245, -1;
	st.local.u32 	[%rd433], %r1245;
	add.s64 	%rd64, %rd569, 1;
	setp.lt.u64 	%p163, %rd569, 1001;
	mov.u64 	%rd569, %rd64;
	@%p163 bra 	$L__BB1_98;
	mov.b64 	%rd570, 0;
$L__BB1_100:
	shl.b64 	%rd435, %rd570, 2;
	add.s64 	%rd436, %rd21, %rd435;
	mov.b32 	%r1246, -1;
	st.local.u32 	[%rd436], %r1246;
	add.s64 	%rd66, %rd570, 1;
	setp.lt.u64 	%p164, %rd570, 1001;
	mov.u64 	%rd570, %rd66;
	@%p164 bra 	$L__BB1_100;
	mov.b64 	%rd571, 0;
$L__BB1_102:
	shl.b64 	%rd438, %rd571, 2;
	add.s64 	%rd439, %rd22, %rd438;
	mov.b32 	%r1247, 0;
	st.local.u32 	[%rd439], %r1247;
	add.s64 	%rd68, %rd571, 1;
	setp.lt.u64 	%p165, %rd571, 1001;
	mov.u64 	%rd571, %rd68;
	@%p165 bra 	$L__BB1_102;
	mov.b32 	%r1640, 0;
$L__BB1_104:
	mul.wide.u32 	%rd440, %r1640, 4;
	add.s64 	%rd441, %rd585, %rd440;
	ld.u32 	%r1249, [%rd441];
	mul.wide.s32 	%rd442, %r1249, 4;
	add.s64 	%rd443, %rd22, %rd442;
	ld.local.u32 	%r1250, [%rd443];
	add.s32 	%r1251, %r1250, 1;
	st.local.u32 	[%rd443], %r1251;
	ld.u32 	%r1252, [%rd441+4];
	mul.wide.s32 	%rd444, %r1252, 4;
	add.s64 	%rd445, %rd22, %rd444;
	ld.local.u32 	%r1253, [%rd445];
	add.s32 	%r1254, %r1253, 1;
	st.local.u32 	[%rd445], %r1254;
	add.s32 	%r1640, %r1640, 2;
	setp.ne.s32 	%p166, %r1640, 1002;
	@%p166 bra 	$L__BB1_104;
	mov.b32 	%r1641, 1001;
$L__BB1_106:
	mul.wide.u32 	%rd446, %r1641, 4;
	add.s64 	%rd69, %rd585, %rd446;
	ld.u32 	%r92, [%rd69];
	mul.wide.s32 	%rd447, %r92, 4;
	add.s64 	%rd70, %rd22, %rd447;
	ld.local.u32 	%r1642, [%rd70];
	setp.lt.s32 	%p167, %r1642, 2;
	add.s64 	%rd71, %rd19, %rd446;
	@%p167 bra 	$L__BB1_108;
	st.local.u32 	[%rd71], %r92;
	mov.b32 	%r1642, -1;
	st.local.u32 	[%rd70], %r1642;
$L__BB1_108:
	setp.ne.s32 	%p168, %r1642, 1;
	mul.wide.u32 	%rd448, %r1641, 4;
	add.s64 	%rd72, %rd21, %rd448;
	@%p168 bra 	$L__BB1_110;
	st.local.u32 	[%rd72], %r92;
	mov.b32 	%r1257, -1;
	st.local.u32 	[%rd70], %r1257;
$L__BB1_110:
	ld.u32 	%r95, [%rd69+-4];
	mul.wide.s32 	%rd449, %r95, 4;
	add.s64 	%rd73, %rd22, %rd449;
	ld.local.u32 	%r1643, [%rd73];
	setp.lt.s32 	%p169, %r1643, 2;
	@%p169 bra 	$L__BB1_112;
	st.local.u32 	[%rd71+-4], %r95;
	mov.b32 	%r1643, -1;
	st.local.u32 	[%rd73], %r1643;
$L__BB1_112:
	setp.ne.s32 	%p170, %r1643, 1;
	@%p170 bra 	$L__BB1_114;
	st.local.u32 	[%rd72+-4], %r95;
	mov.b32 	%r1259, -1;
	st.local.u32 	[%rd73], %r1259;
$L__BB1_114:
	add.s32 	%r98, %r1641, -2;
	setp.ne.s32 	%p171, %r1641, 1;
	mov.u32 	%r1641, %r98;
	@%p171 bra 	$L__BB1_106;
	mov.b32 	%r1644, 0;
$L__BB1_116:
	mul.wide.u32 	%rd450, %r1644, 4;
	add.s64 	%rd74, %rd22, %rd450;
	ld.local.u32 	%r1261, [%rd74];
	setp.ne.s32 	%p172, %r1261, 0;
	add.s64 	%rd75, %rd20, %rd450;
	@%p172 bra 	$L__BB1_118;
	st.local.u32 	[%rd75], %r1644;
$L__BB1_118:
	ld.local.u32 	%r1262, [%rd74+4];
	setp.ne.s32 	%p173, %r1262, 0;
	@%p173 bra 	$L__BB1_120;
	add.s32 	%r1263, %r1644, 1;
	st.local.u32 	[%rd75+4], %r1263;
$L__BB1_120:
	add.s32 	%r1644, %r1644, 2;
	setp.ne.s32 	%p174, %r1644, 1002;
	@%p174 bra 	$L__BB1_116;
	mov.b32 	%r1645, 0;
$L__BB1_122:
	mul.wide.u32 	%rd451, %r1645, 4;
	add.s64 	%rd76, %rd19, %rd451;
	ld.local.u32 	%r1265, [%rd76];
	add.s64 	%rd77, %rd23, %rd451;
	st.local.u32 	[%rd77], %r1265;
	setp.ne.s32 	%p175, %r1265, -1;
	add.s64 	%rd78, %rd21, %rd451;
	@%p175 bra 	$L__BB1_124;
	ld.local.u32 	%r1266, [%rd78];
	st.local.u32 	[%rd77], %r1266;
$L__BB1_124:
	ld.local.u32 	%r1267, [%rd76+4];
	st.local.u32 	[%rd77+4], %r1267;
	setp.ne.s32 	%p176, %r1267, -1;
	@%p176 bra 	$L__BB1_126;
	ld.local.u32 	%r1268, [%rd78+4];
	st.local.u32 	[%rd77+4], %r1268;
$L__BB1_126:
	add.s32 	%r1645, %r1645, 2;
	setp.ne.s32 	%p177, %r1645, 1002;
	@%p177 bra 	$L__BB1_122;
	mov.b32 	%r1649, 0;
	mov.u32 	%r1648, %r1649;
$L__BB1_128:
	mul.wide.s32 	%rd452, %r1649, 4;
	add.s64 	%rd453, %rd20, %rd452;
	ld.local.u32 	%r105, [%rd453];
	setp.ne.s32 	%p178, %r105, -1;
	@%p178 bra 	$L__BB1_130;
	add.s32 	%r1649, %r1649, 1;
	bra.uni 	$L__BB1_133;
$L__BB1_130:
	mul.wide.s32 	%rd454, %r1648, 4;
	add.s64 	%rd79, %rd23, %rd454;
	ld.local.u32 	%r1270, [%rd79];
	setp.ne.s32 	%p179, %r1270, -1;
	@%p179 bra 	$L__BB1_132;
	st.local.u32 	[%rd79], %r105;
	add.s32 	%r1648, %r1648, 1;
	add.s32 	%r1649, %r1649, 1;
	bra.uni 	$L__BB1_133;
$L__BB1_132:
	add.s32 	%r1648, %r1648, 1;
$L__BB1_133:
	setp.lt.s32 	%p180, %r1649, 1002;
	@%p180 bra 	$L__BB1_128;
	mov.b32 	%r1650, 0;
$L__BB1_135:
	mul.wide.u32 	%rd455, %r1650, 4;
	add.s64 	%rd456, %rd23, %rd455;
	ld.local.v2.u32 	{%r1272, %r1273}, [%rd456];
	add.s64 	%rd457, %rd585, %rd455;
	st.u32 	[%rd457], %r1272;
	st.u32 	[%rd457+4], %r1273;
	add.s32 	%r1650, %r1650, 2;
	setp.ne.s32 	%p181, %r1650, 1002;
	@%p181 bra 	$L__BB1_135;
	{ // callseq 10, 0
	.param .b64 param0;
	st.param.b64 	[param0], 4008;
	.param .b64 retval0;
	call.uni (retval0), 
	malloc, 
	(
	param0
	);
	ld.param.b64 	%rd584, [retval0];
	} // callseq 10
	ld.global.v2.u32 	{%r1274, %r1275}, [%rd2];
	shr.u32 	%r1276, %r1275, 2;
	xor.b32  	%r1277, %r1276, %r1275;
	ld.global.v2.u32 	{%r1278, %r1658}, [%rd2+8];
	ld.global.v2.u32 	{%r1657, %r1656}, [%rd2+16];
	shl.b32 	%r1279, %r1656, 4;
	shl.b32 	%r1280, %r1277, 1;
	xor.b32  	%r1281, %r1280, %r1279;
	xor.b32  	%r1282, %r1281, %r1277;
	xor.b32  	%r1655, %r1282, %r1656;
	add.s32 	%r1283, %r1274, %r1655;
	add.s32 	%r1284, %r1283, 362437;
	cvt.rn.f32.u32 	%f79, %r1284;
	fma.rn.f32 	%f80, %f79, 0f2F800000, 0f2F000000;
	mul.f32 	%f81, %f80, 0f42C80000;
	cvt.rzi.s32.f32 	%r1285, %f81;
	mul.hi.s32 	%r1286, %r1285, 548658497;
	shr.u32 	%r1287, %r1286, 31;
	shr.s32 	%r1288, %r1286, 7;
	add.s32 	%r1289, %r1288, %r1287;
	mul.lo.s32 	%r1290, %r1289, 1002;
	sub.s32 	%r1291, %r1285, %r1290;
	shr.u32 	%r1292, %r1278, 2;
	xor.b32  	%r1293, %r1292, %r1278;
	st.global.v2.u32 	[%rd2+8], {%r1657, %r1656};
	shl.b32 	%r1294, %r1655, 4;
	shl.b32 	%r1295, %r1293, 1;
	xor.b32  	%r1296, %r1295, %r1294;
	xor.b32  	%r1297, %r1296, %r1293;
	xor.b32  	%r1654, %r1297, %r1655;
	st.global.v2.u32 	[%rd2+16], {%r1655, %r1654};
	add.s32 	%r1653, %r1274, 724874;
	st.global.v2.u32 	[%rd2], {%r1653, %r1658};
	add.s32 	%r1298, %r1654, %r1653;
	cvt.rn.f32.u32 	%f82, %r1298;
	fma.rn.f32 	%f83, %f82, 0f2F800000, 0f2F000000;
	mul.f32 	%f84, %f83, 0f42C80000;
	cvt.rzi.s32.f32 	%r1299, %f84;
	mul.hi.s32 	%r1300, %r1299, 548658497;
	shr.u32 	%r1301, %r1300, 31;
	shr.s32 	%r1302, %r1300, 7;
	add.s32 	%r1303, %r1302, %r1301;
	mul.lo.s32 	%r1304, %r1303, 1002;
	sub.s32 	%r1305, %r1299, %r1304;
	max.s32 	%r122, %r1291, %r1305;
	min.s32 	%r123, %r1291, %r1305;
	setp.lt.s32 	%p182, %r123, %r122;
	@%p182 bra 	$L__BB1_139;
$L__BB1_137:
	mov.u32 	%r127, %r1656;
	mov.u32 	%r126, %r1655;
	mov.u32 	%r1656, %r1654;
	shr.u32 	%r1306, %r1658, 2;
	xor.b32  	%r1307, %r1306, %r1658;
	shl.b32 	%r1308, %r1656, 4;
	shl.b32 	%r1309, %r1307, 1;
	xor.b32  	%r1310, %r1309, %r1308;
	xor.b32  	%r1311, %r1310, %r1307;
	xor.b32  	%r1655, %r1311, %r1656;
	add.s32 	%r1312, %r1653, %r1655;
	add.s32 	%r1313, %r1312, 362437;
	cvt.rn.f32.u32 	%f85, %r1313;
	fma.rn.f32 	%f86, %f85, 0f2F800000, 0f2F000000;
	mul.f32 	%f87, %f86, 0f42C80000;
	cvt.rzi.s32.f32 	%r1314, %f87;
	mul.hi.s32 	%r1315, %r1314, 548658497;
	shr.u32 	%r1316, %r1315, 31;
	shr.s32 	%r1317, %r1315, 7;
	add.s32 	%r1318, %r1317, %r1316;
	mul.lo.s32 	%r1319, %r1318, 1002;
	sub.s32 	%r123, %r1314, %r1319;
	shr.u32 	%r1320, %r1657, 2;
	xor.b32  	%r1321, %r1320, %r1657;
	shl.b32 	%r1322, %r1655, 4;
	shl.b32 	%r1323, %r1321, 1;
	xor.b32  	%r1324, %r1323, %r1322;
	xor.b32  	%r1325, %r1324, %r1321;
	xor.b32  	%r1654, %r1325, %r1655;
	add.s32 	%r1653, %r1653, 724874;
	add.s32 	%r1326, %r1654, %r1653;
	cvt.rn.f32.u32 	%f88, %r1326;
	fma.rn.f32 	%f89, %f88, 0f2F800000, 0f2F000000;
	mul.f32 	%f90, %f89, 0f42C80000;
	cvt.rzi.s32.f32 	%r1327, %f90;
	mul.hi.s32 	%r1328, %r1327, 548658497;
	shr.u32 	%r1329, %r1328, 31;
	shr.s32 	%r1330, %r1328, 7;
	add.s32 	%r1331, %r1330, %r1329;
	mul.lo.s32 	%r1332, %r1331, 1002;
	sub.s32 	%r122, %r1327, %r1332;
	setp.lt.s32 	%p183, %r123, %r122;
	mov.u32 	%r1657, %r126;
	mov.u32 	%r1658, %r127;
	@%p183 bra 	$L__BB1_138;
	bra.uni 	$L__BB1_137;
$L__BB1_138:
	st.global.v2.u32 	[%rd2+8], {%r126, %r1656};
	st.global.v2.u32 	[%rd2+16], {%r1655, %r1654};
	st.global.v2.u32 	[%rd2], {%r1653, %r127};
$L__BB1_139:
	mov.b32 	%r1659, 0;
$L__BB1_140:
	mul.wide.u32 	%rd459, %r1659, 4;
	add.s64 	%rd460, %rd585, %rd459;
	ld.u32 	%r1334, [%rd460];
	add.s64 	%rd461, %rd584, %rd459;
	st.u32 	[%rd461], %r1334;
	ld.u32 	%r1335, [%rd460+4];
	st.u32 	[%rd461+4], %r1335;
	add.s32 	%r1659, %r1659, 2;
	setp.eq.s32 	%p184, %r1659, 1002;
	@%p184 bra 	$L__BB1_141;
	bra.uni 	$L__BB1_140;
$L__BB1_141:
	setp.gt.s32 	%p185, %r123, %r122;
	mov.u32 	%r1660, %r122;
	mov.u32 	%r1661, %r123;
	@%p185 bra 	$L__BB1_142;
	bra.uni 	$L__BB1_416;
$L__BB1_142:
	mov.b32 	%r1662, 0;
$L__BB1_143:
	mul.wide.u32 	%rd466, %r1662, 4;
	add.s64 	%rd467, %rd584, %rd466;
	ld.u32 	%r1338, [%rd467];
	add.s64 	%rd468, %rd585, %rd466;
	st.u32 	[%rd468], %r1338;
	ld.u32 	%r1339, [%rd467+4];
	st.u32 	[%rd468+4], %r1339;
	add.s32 	%r1662, %r1662, 2;
	setp.eq.s32 	%p189, %r1662, 1002;
	@%p189 bra 	$L__BB1_321;
	bra.uni 	$L__BB1_143;
$L__BB1_144:
	mov.u32 	%r164, %r1670;
	mov.u32 	%r163, %r1669;
	mov.u32 	%r1670, %r1668;
	shr.u32 	%r1038, %r1672, 2;
	xor.b32  	%r1039, %r1038, %r1672;
	shl.b32 	%r1040, %r1670, 4;
	shl.b32 	%r1041, %r1039, 1;
	xor.b32  	%r1042, %r1041, %r1040;
	xor.b32  	%r1043, %r1042, %r1039;
	xor.b32  	%r1669, %r1043, %r1670;
	add.s32 	%r1044, %r1667, %r1669;
	add.s32 	%r1045, %r1044, 362437;
	cvt.rn.f32.u32 	%f51, %r1045;
	fma.rn.f32 	%f52, %f51, 0f2F800000, 0f2F000000;
	mul.f32 	%f53, %f52, 0f42C80000;
	cvt.rzi.s32.f32 	%r1046, %f53;
	mul.hi.s32 	%r1047, %r1046, 548658497;
	shr.u32 	%r1048, %r1047, 31;
	shr.s32 	%r1049, %r1047, 7;
	add.s32 	%r1050, %r1049, %r1048;
	mul.lo.s32 	%r1051, %r1050, 1002;
	sub.s32 	%r1665, %r1046, %r1051;
	shr.u32 	%r1052, %r1671, 2;
	xor.b32  	%r1053, %r1052, %r1671;
	shl.b32 	%r1054, %r1669, 4;
	shl.b32 	%r1055, %r1053, 1;
	xor.b32  	%r1056, %r1055, %r1054;
	xor.b32  	%r1057, %r1056, %r1053;
	xor.b32  	%r1668, %r1057, %r1669;
	add.s32 	%r1667, %r1667, 724874;
	add.s32 	%r1058, %r1668, %r1667;
	cvt.rn.f32.u32 	%f54, %r1058;
	fma.rn.f32 	%f55, %f54, 0f2F800000, 0f2F000000;
	mul.f32 	%f56, %f55, 0f42C80000;
	cvt.rzi.s32.f32 	%r1059, %f56;
	mul.hi.s32 	%r1060, %r1059, 548658497;
	shr.u32 	%r1061, %r1060, 31;
	shr.s32 	%r1062, %r1060, 7;
	add.s32 	%r1063, %r1062, %r1061;
	mul.lo.s32 	%r1064, %r1063, 1002;
	sub.s32 	%r1664, %r1059, %r1064;
	setp.lt.s32 	%p118, %r1665, %r1664;
	mov.u32 	%r1671, %r163;
	mov.u32 	%r1672, %r164;
	@%p118 bra 	$L__BB1_145;
	bra.uni 	$L__BB1_144;
$L__BB1_145:
	st.global.v2.u32 	[%rd2+56], {%r163, %r1670};
	st.global.v2.u32 	[%rd2+64], {%r1669, %r1668};
	st.global.v2.u32 	[%rd2+48], {%r1667, %r164};
$L__BB1_146:
	setp.lt.s32 	%p119, %r1664, %r1665;
	@%p119 bra 	$L__BB1_153;
	sub.s32 	%r1065, %r1664, %r1665;
	add.s32 	%r1066, %r1065, 1;
	and.b32  	%r155, %r1066, 3;
	setp.eq.s32 	%p120, %r155, 0;
	mov.u32 	%r1666, %r1665;
	@%p120 bra 	$L__BB1_151;
	shl.b32 	%r1067, %r1665, 2;
	mov.u32 	%r1068, _ZZ10tlboKernelPiS_iP17curandStateXORWOWE13block_teacher;
	add.s32 	%r156, %r1068, %r1067;
	ld.shared.u32 	%r1069, [%r156];
	mul.wide.s32 	%rd362, %r1665, 4;
	add.s64 	%rd82, %rd585, %rd362;
	st.u32 	[%rd82], %r1069;
	add.s32 	%r1666, %r1665, 1;
	setp.eq.s32 	%p121, %r155, 1;
	@%p121 bra 	$L__BB1_151;
	ld.shared.u32 	%r1070, [%r156+4];
	st.u32 	[%rd82+4], %r1070;
	add.s32 	%r1666, %r1665, 2;
	setp.eq.s32 	%p122, %r155, 2;
	@%p122 bra 	$L__BB1_151;
	ld.shared.u32 	%r1071, [%r156+8];
	st.u32 	[%rd82+8], %r1071;
	add.s32 	%r1666, %r1665, 3;
$L__BB1_151:
	sub.s32 	%r1072, %r1664, %r1665;
	setp.lt.u32 	%p123, %r1072, 3;
	@%p123 bra 	$L__BB1_153;
$L__BB1_152:
	shl.b32 	%r1073, %r1666, 2;
	mov.u32 	%r1074, _ZZ10tlboKernelPiS_iP17curandStateXORWOWE13block_teacher;
	add.s32 	%r1075, %r1074, %r1073;
	ld.shared.u32 	%r1076, [%r1075];
	mul.wide.s32 	%rd363, %r1666, 4;
	add.s64 	%rd364, %rd585, %rd363;
	st.u32 	[%rd364], %r1076;
	ld.shared.u32 	%r1077, [%r1075+4];
	st.u32 	[%rd364+4], %r1077;
	ld.shared.u32 	%r1078, [%r1075+8];
	st.u32 	[%rd364+8], %r1078;
	add.s32 	%r1079, %r1666, 3;
	ld.shared.u32 	%r1080, [%r1075+12];
	st.u32 	[%rd364+12], %r1080;
	add.s32 	%r1666, %r1666, 4;
	setp.ne.s32 	%p124, %r1079, %r1664;
	@%p124 bra 	$L__BB1_152;
$L__BB1_153:
	mov.b64 	%rd572, 0;
$L__BB1_154:
	shl.b64 	%rd366, %rd572, 2;
	add.s64 	%rd367, %rd14, %rd366;
	mov.b32 	%r1081, -1;
	st.local.u32 	[%rd367], %r1081;
	add.s64 	%rd84, %rd572, 1;
	setp.lt.u64 	%p125, %rd572, 1001;
	mov.u64 	%rd572, %rd84;
	@%p125 bra 	$L__BB1_154;
	mov.b64 	%rd573, 0;
$L__BB1_156:
	shl.b64 	%rd369, %rd573, 2;
	add.s64 	%rd370, %rd15, %rd369;
	mov.b32 	%r1082, -1;
	st.local.u32 	[%rd370], %r1082;
	add.s64 	%rd86, %rd573, 1;
	setp.lt.u64 	%p126, %rd573, 1001;
	mov.u64 	%rd573, %rd86;
	@%p126 bra 	$L__BB1_156;
	mov.b64 	%rd574, 0;
$L__BB1_158:
	shl.b64 	%rd372, %rd574, 2;
	add.s64 	%rd373, %rd16, %rd372;
	mov.b32 	%r1083, -1;
	st.local.u32 	[%rd373], %r1083;
	add.s64 	%rd88, %rd574, 1;
	setp.lt.u64 	%p127, %rd574, 1001;
	mov.u64 	%rd574, %rd88;
	@%p127 bra 	$L__BB1_158;
	mov.b64 	%rd575, 0;
$L__BB1_160:
	shl.b64 	%rd375, %rd575, 2;
	add.s64 	%rd376, %rd17, %rd375;
	mov.b32 	%r1084, 0;
	st.local.u32 	[%rd376], %r1084;
	add.s64 	%rd90, %rd575, 1;
	setp.lt.u64 	%p128, %rd575, 1001;
	mov.u64 	%rd575, %rd90;
	@%p128 bra 	$L__BB1_160;
	mov.b32 	%r1674, 0;
$L__BB1_162:
	mul.wide.u32 	%rd377, %r1674, 4;
	add.s64 	%rd378, %rd585, %rd377;
	ld.u32 	%r1086, [%rd378];
	mul.wide.s32 	%rd379, %r1086, 4;
	add.s64 	%rd380, %rd17, %rd379;
	ld.local.u32 	%r1087, [%rd380];
	add.s32 	%r1088, %r1087, 1;
	st.local.u32 	[%rd380], %r1088;
	ld.u32 	%r1089, [%rd378+4];
	mul.wide.s32 	%rd381, %r1089, 4;
	add.s64 	%rd382, %rd17, %rd381;
	ld.local.u32 	%r1090, [%rd382];
	add.s32 	%r1091, %r1090, 1;
	st.local.u32 	[%rd382], %r1091;
	add.s32 	%r1674, %r1674, 2;
	setp.ne.s32 	%p129, %r1674, 1002;
	@%p129 bra 	$L__BB1_162;
	mov.b32 	%r1675, 1001;
$L__BB1_164:
	mul.wide.u32 	%rd383, %r1675, 4;
	add.s64 	%rd91, %rd585, %rd383;
	ld.u32 	%r177, [%rd91];
	mul.wide.s32 	%rd384, %r177, 4;
	add.s64 	%rd92, %rd17, %rd384;
	ld.local.u32 	%r1676, [%rd92];
	setp.lt.s32 	%p130, %r1676, 2;
	add.s64 	%rd93, %rd14, %rd383;
	@%p130 bra 	$L__BB1_166;
	st.local.u32 	[%rd93], %r177;
	mov.b32 	%r1676, -1;
	st.local.u32 	[%rd92], %r1676;
$L__BB1_166:
	setp.ne.s32 	%p131, %r1676, 1;
	mul.wide.u32 	%rd385, %r1675, 4;
	add.s64 	%rd94, %rd16, %rd385;
	@%p131 bra 	$L__BB1_168;
	st.local.u32 	[%rd94], %r177;
	mov.b32 	%r1094, -1;
	st.local.u32 	[%rd92], %r1094;
$L__BB1_168:
	ld.u32 	%r180, [%rd91+-4];
	mul.wide.s32 	%rd386, %r180, 4;
	add.s64 	%rd95, %rd17, %rd386;
	ld.local.u32 	%r1677, [%rd95];
	setp.lt.s32 	%p132, %r1677, 2;
	@%p132 bra 	$L__BB1_170;
	st.local.u32 	[%rd93+-4], %r180;
	mov.b32 	%r1677, -1;
	st.local.u32 	[%rd95], %r1677;
$L__BB1_170:
	setp.ne.s32 	%p133, %r1677, 1;
	@%p133 bra 	$L__BB1_172;
	st.local.u32 	[%rd94+-4], %r180;
	mov.b32 	%r1096, -1;
	st.local.u32 	[%rd95], %r1096;
$L__BB1_172:
	add.s32 	%r183, %r1675, -2;
	setp.ne.s32 	%p134, %r1675, 1;
	mov.u32 	%r1675, %r183;
	@%p134 bra 	$L__BB1_164;
	mov.b32 	%r1678, 0;
$L__BB1_174:
	mul.wide.u32 	%rd387, %r1678, 4;
	add.s64 	%rd96, %rd17, %rd387;
	ld.local.u32 	%r1098, [%rd96];
	setp.ne.s32 	%p135, %r1098, 0;
	add.s64 	%rd97, %rd15, %rd387;
	@%p135 bra 	$L__BB1_176;
	st.local.u32 	[%rd97], %r1678;
$L__BB1_176:
	ld.local.u32 	%r1099, [%rd96+4];
	setp.ne.s32 	%p136, %r1099, 0;
	@%p136 bra 	$L__BB1_178;
	add.s32 	%r1100, %r1678, 1;
	st.local.u32 	[%rd97+4], %r1100;
$L__BB1_178:
	add.s32 	%r1678, %r1678, 2;
	setp.ne.s32 	%p137, %r1678, 1002;
	@%p137 bra 	$L__BB1_174;
	mov.b32 	%r1679, 0;
$L__BB1_180:
	mul.wide.u32 	%rd388, %r1679, 4;
	add.s64 	%rd98, %rd14, %rd388;
	ld.local.u32 	%r1102, [%rd98];
	add.s64 	%rd99, %rd18, %rd388;
	st.local.u32 	[%rd99], %r1102;
	setp.ne.s32 	%p138, %r1102, -1;
	add.s64 	%rd100, %rd16, %rd388;
	@%p138 bra 	$L__BB1_182;
	ld.local.u32 	%r1103, [%rd100];
	st.local.u32 	[%rd99], %r1103;
$L__BB1_182:
	ld.local.u32 	%r1104, [%rd98+4];
	st.local.u32 	[%rd99+4], %r1104;
	setp.ne.s32 	%p139, %r1104, -1;
	@%p139 bra 	$L__BB1_184;
	ld.local.u32 	%r1105, [%rd100+4];
	st.local.u32 	[%rd99+4], %r1105;
$L__BB1_184:
	add.s32 	%r1679, %r1679, 2;
	setp.ne.s32 	%p140, %r1679, 1002;
	@%p140 bra 	$L__BB1_180;
	mov.b32 	%r1683, 0;
	mov.u32 	%r1682, %r1683;
$L__BB1_186:
	mul.wide.s32 	%rd389, %r1683, 4;
	add.s64 	%rd390, %rd15, %rd389;
	ld.local.u32 	%r190, [%rd390];
	setp.ne.s32 	%p141, %r190, -1;
	@%p141 bra 	$L__BB1_188;
	add.s32 	%r1683, %r1683, 1;
	bra.uni 	$L__BB1_191;
$L__BB1_188:
	mul.wide.s32 	%rd391, %r1682, 4;
	add.s64 	%rd101, %rd18, %rd391;
	ld.local.u32 	%r1107, [%rd101];
	setp.ne.s32 	%p142, %r1107, -1;
	@%p142 bra 	$L__BB1_190;
	st.local.u32 	[%rd101], %r190;
	add.s32 	%r1682, %r1682, 1;
	add.s32 	%r1683, %r1683, 1;
	bra.uni 	$L__BB1_191;
$L__BB1_190:
	add.s32 	%r1682, %r1682, 1;
$L__BB1_191:
	setp.lt.s32 	%p143, %r1683, 1002;
	@%p143 bra 	$L__BB1_186;
	mov.b32 	%r1684, 0;
$L__BB1_193:
	mul.wide.u32 	%rd392, %r1684, 4;
	add.s64 	%rd393, %rd18, %rd392;
	ld.local.v2.u32 	{%r1109, %r1110}, [%rd393];
	add.s64 	%rd394, %rd585, %rd392;
	st.u32 	[%rd394], %r1109;
	st.u32 	[%rd394+4], %r1110;
	add.s32 	%r1684, %r1684, 2;
	setp.ne.s32 	%p144, %r1684, 1002;
	@%p144 bra 	$L__BB1_193;
	{ // callseq 8, 0
	.param .b64 param0;
	st.param.b64 	[param0], 4008;
	.param .b64 retval0;
	call.uni (retval0), 
	malloc, 
	(
	param0
	);
	ld.param.b64 	%rd584, [retval0];
	} // callseq 8
	ld.global.v2.u32 	{%r1111, %r1112}, [%rd2+48];
	shr.u32 	%r1113, %r1112, 2;
	xor.b32  	%r1114, %r1113, %r1112;
	ld.global.v2.u32 	{%r1115, %r1692}, [%rd2+56];
	ld.global.v2.u32 	{%r1691, %r1690}, [%rd2+64];
	shl.b32 	%r1116, %r1690, 4;
	shl.b32 	%r1117, %r1114, 1;
	xor.b32  	%r1118, %r1117, %r1116;
	xor.b32  	%r1119, %r1118, %r1114;
	xor.b32  	%r1689, %r1119, %r1690;
	add.s32 	%r1120, %r1111, %r1689;
	add.s32 	%r1121, %r1120, 362437;
	cvt.rn.f32.u32 	%f57, %r1121;
	fma.rn.f32 	%f58, %f57, 0f2F800000, 0f2F000000;
	mul.f32 	%f59, %f58, 0f42C80000;
	cvt.rzi.s32.f32 	%r1122, %f59;
	mul.hi.s32 	%r1123, %r1122, 548658497;
	shr.u32 	%r1124, %r1123, 31;
	shr.s32 	%r1125, %r1123, 7;
	add.s32 	%r1126, %r1125, %r1124;
	mul.lo.s32 	%r1127, %r1126, 1002;
	sub.s32 	%r1128, %r1122, %r1127;
	shr.u32 	%r1129, %r1115, 2;
	xor.b32  	%r1130, %r1129, %r1115;
	st.global.v2.u32 	[%rd2+56], {%r1691, %r1690};
	shl.b32 	%r1131, %r1689, 4;
	shl.b32 	%r1132, %r1130, 1;
	xor.b32  	%r1133, %r1132, %r1131;
	xor.b32  	%r1134, %r1133, %r1130;
	xor.b32  	%r1688, %r1134, %r1689;
	st.global.v2.u32 	[%rd2+64], {%r1689, %r1688};
	add.s32 	%r1687, %r1111, 724874;
	st.global.v2.u32 	[%rd2+48], {%r1687, %r1692};
	add.s32 	%r1135, %r1688, %r1687;
	cvt.rn.f32.u32 	%f60, %r1135;
	fma.rn.f32 	%f61, %f60, 0f2F800000, 0f2F000000;
	mul.f32 	%f62, %f61, 0f42C80000;
	cvt.rzi.s32.f32 	%r1136, %f62;
	mul.hi.s32 	%r1137, %r1136, 548658497;
	shr.u32 	%r1138, %r1137, 31;
	shr.s32 	%r1139, %r1137, 7;
	add.s32 	%r1140, %r1139, %r1138;
	mul.lo.s32 	%r1141, %r1140, 1002;
	sub.s32 	%r1142, %r1136, %r1141;
	max.s32 	%r207, %r1128, %r1142;
	min.s32 	%r208, %r1128, %r1142;
	setp.lt.s32 	%p145, %r208, %r207;
	@%p145 bra 	$L__BB1_197;
$L__BB1_195:
	mov.u32 	%r212, %r1690;
	mov.u32 	%r211, %r1689;
	mov.u32 	%r1690, %r1688;
	shr.u32 	%r1143, %r1692, 2;
	xor.b32  	%r1144, %r1143, %r1692;
	shl.b32 	%r1145, %r1690, 4;
	shl.b32 	%r1146, %r1144, 1;
	xor.b32  	%r1147, %r1146, %r1145;
	xor.b32  	%r1148, %r1147, %r1144;
	xor.b32  	%r1689, %r1148, %r1690;
	add.s32 	%r1149, %r1687, %r1689;
	add.s32 	%r1150, %r1149, 362437;
	cvt.rn.f32.u32 	%f63, %r1150;
	fma.rn.f32 	%f64, %f63, 0f2F800000, 0f2F000000;
	mul.f32 	%f65, %f64, 0f42C80000;
	cvt.rzi.s32.f32 	%r1151, %f65;
	mul.hi.s32 	%r1152, %r1151, 548658497;
	shr.u32 	%r1153, %r1152, 31;
	shr.s32 	%r1154, %r1152, 7;
	add.s32 	%r1155, %r1154, %r1153;
	mul.lo.s32 	%r1156, %r1155, 1002;
	sub.s32 	%r208, %r1151, %r1156;
	shr.u32 	%r1157, %r1691, 2;
	xor.b32  	%r1158, %r1157, %r1691;
	shl.b32 	%r1159, %r1689, 4;
	shl.b32 	%r1160, %r1158, 1;
	xor.b32  	%r1161, %r1160, %r1159;
	xor.b32  	%r1162, %r1161, %r1158;
	xor.b32  	%r1688, %r1162, %r1689;
	add.s32 	%r1687, %r1687, 724874;
	add.s32 	%r1163, %r1688, %r1687;
	cvt.rn.f32.u32 	%f66, %r1163;
	fma.rn.f32 	%f67, %f66, 0f2F800000, 0f2F000000;
	mul.f32 	%f68, %f67, 0f42C80000;
	cvt.rzi.s32.f32 	%r1164, %f68;
	mul.hi.s32 	%r1165, %r1164, 548658497;
	shr.u32 	%r1166, %r1165, 31;
	shr.s32 	%r1167, %r1165, 7;
	add.s32 	%r1168, %r1167, %r1166;
	mul.lo.s32 	%r1169, %r1168, 1002;
	sub.s32 	%r207, %r1164, %r1169;
	setp.lt.s32 	%p146, %r208, %r207;
	mov.u32 	%r1691, %r211;
	mov.u32 	%r1692, %r212;
	@%p146 bra 	$L__BB1_196;
	bra.uni 	$L__BB1_195;
$L__BB1_196:
	st.global.v2.u32 	[%rd2+56], {%r211, %r1690};
	st.global.v2.u32 	[%rd2+64], {%r1689, %r1688};
	st.global.v2.u32 	[%rd2+48], {%r1687, %r212};
$L__BB1_197:
	mov.b32 	%r1693, 0;
$L__BB1_198:
	mul.wide.u32 	%rd396, %r1693, 4;
	add.s64 	%rd397, %rd585, %rd396;
	ld.u32 	%r1171, [%rd397];
	add.s64 	%rd398, %rd584, %rd396;
	st.u32 	[%rd398], %r1171;
	ld.u32 	%r1172, [%rd397+4];
	st.u32 	[%rd398+4], %r1172;
	add.s32 	%r1693, %r1693, 2;
	setp.eq.s32 	%p147, %r1693, 1002;
	@%p147 bra 	$L__BB1_199;
	bra.uni 	$L__BB1_198;
$L__BB1_199:
	setp.gt.s32 	%p148, %r208, %r207;
	mov.u32 	%r1694, %r207;
	mov.u32 	%r1695, %r208;
	@%p148 bra 	$L__BB1_200;
	bra.uni 	$L__BB1_417;
$L__BB1_200:
	mov.b32 	%r1696, 0;
$L__BB1_201:
	mul.wide.u32 	%rd403, %r1696, 4;
	add.s64 	%rd404, %rd584, %rd403;
	ld.u32 	%r1175, [%rd404];
	add.s64 	%rd405, %rd585, %rd403;
	st.u32 	[%rd405], %r1175;
	ld.u32 	%r1176, [%rd404+4];
	st.u32 	[%rd405+4], %r1176;
	add.s32 	%r1696, %r1696, 2;
	setp.eq.s32 	%p152, %r1696, 1002;
	@%p152 bra 	$L__BB1_321;
	bra.uni 	$L__BB1_201;
$L__BB1_202:
	mov.b32 	%r1697, 0;
	{ // callseq 5, 0
	.param .b64 param0;
	st.param.b64 	[param0], 4008;
	.param .b64 retval0;
	call.uni (retval0), 
	malloc, 
	(
	param0
	);
	ld.param.b64 	%rd585, [retval0];
	} // callseq 5
$L__BB1_203:
	shl.b32 	%r842, %r1697, 2;
	mov.u32 	%r843, _ZZ10tlboKernelPiS_iP17curandStateXORWOWE6subPop;
	add.s32 	%r844, %r843, %r842;
	ld.shared.u32 	%r845, [%r844+8016];
	mul.wide.u32 	%rd313, %r1697, 4;
	add.s64 	%rd314, %rd585, %rd313;
	st.u32 	[%rd314], %r845;
	ld.shared.u32 	%r846, [%r844+8020];
	st.u32 	[%rd314+4], %r846;
	add.s32 	%r1697, %r1697, 2;
	setp.ne.s32 	%p79, %r1697, 1002;
	@%p79 bra 	$L__BB1_203;
	mul.f32 	%f25, %f1, 0f42C80000;
	cvt.rzi.s32.f32 	%r847, %f25;
	mul.hi.s32 	%r848, %r847, 548658497;
	shr.u32 	%r849, %r848, 31;
	shr.s32 	%r850, %r848, 7;
	add.s32 	%r851, %r850, %r849;
	mul.lo.s32 	%r852, %r851, 1002;
	sub.s32 	%r853, %r847, %r852;
	ld.global.v2.u32 	{%r854, %r855}, [%rd2+96];
	shr.u32 	%r856, %r855, 2;
	xor.b32  	%r857, %r856, %r855;
	ld.global.v2.u32 	{%r1706, %r1705}, [%rd2+104];
	ld.global.v2.u32 	{%r1704, %r1703}, [%rd2+112];
	st.global.v2.u32 	[%rd2+104], {%r1705, %r1704};
	shl.b32 	%r858, %r1703, 4;
	shl.b32 	%r859, %r857, 1;
	xor.b32  	%r860, %r859, %r858;
	xor.b32  	%r861, %r860, %r857;
	xor.b32  	%r1702, %r861, %r1703;
	st.global.v2.u32 	[%rd2+112], {%r1703, %r1702};
	add.s32 	%r1701, %r854, 362437;
	st.global.v2.u32 	[%rd2+96], {%r1701, %r1706};
	add.s32 	%r862, %r1702, %r1701;
	cvt.rn.f32.u32 	%f26, %r862;
	fma.rn.f32 	%f27, %f26, 0f2F800000, 0f2F000000;
	mul.f32 	%f28, %f27, 0f42C80000;
	cvt.rzi.s32.f32 	%r863, %f28;
	mul.hi.s32 	%r864, %r863, 548658497;
	shr.u32 	%r865, %r864, 31;
	shr.s32 	%r866, %r864, 7;
	add.s32 	%r867, %r866, %r865;
	mul.lo.s32 	%r868, %r867, 1002;
	sub.s32 	%r869, %r863, %r868;
	max.s32 	%r1698, %r853, %r869;
	min.s32 	%r1699, %r853, %r869;
	setp.lt.s32 	%p80, %r1699, %r1698;
	@%p80 bra 	$L__BB1_207;
$L__BB1_205:
	mov.u32 	%r249, %r1704;
	mov.u32 	%r248, %r1703;
	mov.u32 	%r1704, %r1702;
	shr.u32 	%r870, %r1706, 2;
	xor.b32  	%r871, %r870, %r1706;
	shl.b32 	%r872, %r1704, 4;
	shl.b32 	%r873, %r871, 1;
	xor.b32  	%r874, %r873, %r872;
	xor.b32  	%r875, %r874, %r871;
	xor.b32  	%r1703, %r875, %r1704;
	add.s32 	%r876, %r1701, %r1703;
	add.s32 	%r877, %r876, 362437;
	cvt.rn.f32.u32 	%f29, %r877;
	fma.rn.f32 	%f30, %f29, 0f2F800000, 0f2F000000;
	mul.f32 	%f31, %f30, 0f42C80000;
	cvt.rzi.s32.f32 	%r878, %f31;
	mul.hi.s32 	%r879, %r878, 548658497;
	shr.u32 	%r880, %r879, 31;
	shr.s32 	%r881, %r879, 7;
	add.s32 	%r882, %r881, %r880;
	mul.lo.s32 	%r883, %r882, 1002;
	sub.s32 	%r1699, %r878, %r883;
	shr.u32 	%r884, %r1705, 2;
	xor.b32  	%r885, %r884, %r1705;
	shl.b32 	%r886, %r1703, 4;
	shl.b32 	%r887, %r885, 1;
	xor.b32  	%r888, %r887, %r886;
	xor.b32  	%r889, %r888, %r885;
	xor.b32  	%r1702, %r889, %r1703;
	add.s32 	%r1701, %r1701, 724874;
	add.s32 	%r890, %r1702, %r1701;
	cvt.rn.f32.u32 	%f32, %r890;
	fma.rn.f32 	%f33, %f32, 0f2F800000, 0f2F000000;
	mul.f32 	%f34, %f33, 0f42C80000;
	cvt.rzi.s32.f32 	%r891, %f34;
	mul.hi.s32 	%r892, %r891, 548658497;
	shr.u32 	%r893, %r892, 31;
	shr.s32 	%r894, %r892, 7;
	add.s32 	%r895, %r894, %r893;
	mul.lo.s32 	%r896, %r895, 1002;
	sub.s32 	%r1698, %r891, %r896;
	setp.lt.s32 	%p81, %r1699, %r1698;
	mov.u32 	%r1705, %r248;
	mov.u32 	%r1706, %r249;
	@%p81 bra 	$L__BB1_206;
	bra.uni 	$L__BB1_205;
$L__BB1_206:
	st.global.v2.u32 	[%rd2+104], {%r248, %r1704};
	st.global.v2.u32 	[%rd2+112], {%r1703, %r1702};
	st.global.v2.u32 	[%rd2+96], {%r1701, %r249};
$L__BB1_207:
	setp.lt.s32 	%p82, %r1698, %r1699;
	@%p82 bra 	$L__BB1_214;
	sub.s32 	%r897, %r1698, %r1699;
	add.s32 	%r898, %r897, 1;
	and.b32  	%r240, %r898, 3;
	setp.eq.s32 	%p83, %r240, 0;
	mov.u32 	%r1700, %r1699;
	@%p83 bra 	$L__BB1_212;
	shl.b32 	%r899, %r1699, 2;
	mov.u32 	%r900, _ZZ10tlboKernelPiS_iP17curandStateXORWOWE4mean;
	add.s32 	%r241, %r900, %r899;
	ld.shared.u32 	%r901, [%r241];
	mul.wide.s32 	%rd315, %r1699, 4;
	add.s64 	%rd104, %rd585, %rd315;
	st.u32 	[%rd104], %r901;
	add.s32 	%r1700, %r1699, 1;
	setp.eq.s32 	%p84, %r240, 1;
	@%p84 bra 	$L__BB1_212;
	ld.shared.u32 	%r902, [%r241+4];
	st.u32 	[%rd104+4], %r902;
	add.s32 	%r1700, %r1699, 2;
	setp.eq.s32 	%p85, %r240, 2;
	@%p85 bra 	$L__BB1_212;
	ld.shared.u32 	%r903, [%r241+8];
	st.u32 	[%rd104+8], %r903;
	add.s32 	%r1700, %r1699, 3;
$L__BB1_212:
	sub.s32 	%r904, %r1698, %r1699;
	setp.lt.u32 	%p86, %r904, 3;
	@%p86 bra 	$L__BB1_214;
$L__BB1_213:
	shl.b32 	%r905, %r1700, 2;
	mov.u32 	%r906, _ZZ10tlboKernelPiS_iP17curandStateXORWOWE4mean;
	add.s32 	%r907, %r906, %r905;
	ld.shared.u32 	%r908, [%r907];
	mul.wide.s32 	%rd316, %r1700, 4;
	add.s64 	%rd317, %rd585, %rd316;
	st.u32 	[%rd317], %r908;
	ld.shared.u32 	%r909, [%r907+4];
	st.u32 	[%rd317+4], %r909;
	ld.shared.u32 	%r910, [%r907+8];
	st.u32 	[%rd317+8], %r910;
	add.s32 	%r911, %r1700, 3;
	ld.shared.u32 	%r912, [%r907+12];
	st.u32 	[%rd317+12], %r912;
	add.s32 	%r1700, %r1700, 4;
	setp.ne.s32 	%p87, %r911, %r1698;
	@%p87 bra 	$L__BB1_213;
$L__BB1_214:
	mov.b64 	%rd576, 0;
$L__BB1_215:
	shl.b64 	%rd319, %rd576, 2;
	add.s64 	%rd320, %rd9, %rd319;
	mov.b32 	%r913, -1;
	st.local.u32 	[%rd320], %r913;
	add.s64 	%rd106, %rd576, 1;
	setp.lt.u64 	%p88, %rd576, 1001;
	mov.u64 	%rd576, %rd106;
	@%p88 bra 	$L__BB1_215;
	mov.b64 	%rd577, 0;
$L__BB1_217:
	shl.b64 	%rd322, %rd577, 2;
	add.s64 	%rd323, %rd10, %rd322;
	mov.b32 	%r914, -1;
	st.local.u32 	[%rd323], %r914;
	add.s64 	%rd108, %rd577, 1;
	setp.lt.u64 	%p89, %rd577, 1001;
	mov.u64 	%rd577, %rd108;
	@%p89 bra 	$L__BB1_217;
	mov.b64 	%rd578, 0;
$L__BB1_219:
	shl.b64 	%rd325, %rd578, 2;
	add.s64 	%rd326, %rd11, %rd325;
	mov.b32 	%r915, -1;
	st.local.u32 	[%rd326], %r915;
	add.s64 	%rd110, %rd578, 1;
	setp.lt.u64 	%p90, %rd578, 1001;
	mov.u64 	%rd578, %rd110;
	@%p90 bra 	$L__BB1_219;
	mov.b64 	%rd579, 0;
$L__BB1_221:
	shl.b64 	%rd328, %rd579, 2;
	add.s64 	%rd329, %rd12, %rd328;
	mov.b32 	%r916, 0;
	st.local.u32 	[%rd329], %r916;
	add.s64 	%rd112, %rd579, 1;
	setp.lt.u64 	%p91, %rd579, 1001;
	mov.u64 	%rd579, %rd112;
	@%p91 bra 	$L__BB1_221;
	mov.b32 	%r1708, 0;
$L__BB1_223:
	mul.wide.u32 	%rd330, %r1708, 4;
	add.s64 	%rd331, %rd585, %rd330;
	ld.u32 	%r918, [%rd331];
	mul.wide.s32 	%rd332, %r918, 4;
	add.s64 	%rd333, %rd12, %rd332;
	ld.local.u32 	%r919, [%rd333];
	add.s32 	%r920, %r919, 1;
	st.local.u32 	[%rd333], %r920;
	ld.u32 	%r921, [%rd331+4];
	mul.wide.s32 	%rd334, %r921, 4;
	add.s64 	%rd335, %rd12, %rd334;
	ld.local.u32 	%r922, [%rd335];
	add.s32 	%r923, %r922, 1;
	st.local.u32 	[%rd335], %r923;
	add.s32 	%r1708, %r1708, 2;
	setp.ne.s32 	%p92, %r1708, 1002;
	@%p92 bra 	$L__BB1_223;
	mov.b32 	%r1709, 1001;
$L__BB1_225:
	mul.wide.u32 	%rd336, %r1709, 4;
	add.s64 	%rd113, %rd585, %rd336;
	ld.u32 	%r262, [%rd113];
	mul.wide.s32 	%rd337, %r262, 4;
	add.s64 	%rd114, %rd12, %rd337;
	ld.local.u32 	%r1710, [%rd114];
	setp.lt.s32 	%p93, %r1710, 2;
	add.s64 	%rd115, %rd9, %rd336;
	@%p93 bra 	$L__BB1_227;
	st.local.u32 	[%rd115], %r262;
	mov.b32 	%r1710, -1;
	st.local.u32 	[%rd114], %r1710;
$L__BB1_227:
	setp.ne.s32 	%p94, %r1710, 1;
	mul.wide.u32 	%rd338, %r1709, 4;
	add.s64 	%rd116, %rd11, %rd338;
	@%p94 bra 	$L__BB1_229;
	st.local.u32 	[%rd116], %r262;
	mov.b32 	%r926, -1;
	st.local.u32 	[%rd114], %r926;
$L__BB1_229:
	ld.u32 	%r265, [%rd113+-4];
	mul.wide.s32 	%rd339, %r265, 4;
	add.s64 	%rd117, %rd12, %rd339;
	ld.local.u32 	%r1711, [%rd117];
	setp.lt.s32 	%p95, %r1711, 2;
	@%p95 bra 	$L__BB1_231;
	st.local.u32 	[%rd115+-4], %r265;
	mov.b32 	%r1711, -1;
	st.local.u32 	[%rd117], %r1711;
$L__BB1_231:
	setp.ne.s32 	%p96, %r1711, 1;
	@%p96 bra 	$L__BB1_233;
	st.local.u32 	[%rd116+-4], %r265;
	mov.b32 	%r928, -1;
	st.local.u32 	[%rd117], %r928;
$L__BB1_233:
	add.s32 	%r268, %r1709, -2;
	setp.ne.s32 	%p97, %r1709, 1;
	mov.u32 	%r1709, %r268;
	@%p97 bra 	$L__BB1_225;
	mov.b32 	%r1712, 0;
$L__BB1_235:
	mul.wide.u32 	%rd340, %r1712, 4;
	add.s64 	%rd118, %rd12, %rd340;
	ld.local.u32 	%r930, [%rd118];
	setp.ne.s32 	%p98, %r930, 0;
	add.s64 	%rd119, %rd10, %rd340;
	@%p98 bra 	$L__BB1_237;
	st.local.u32 	[%rd119], %r1712;
$L__BB1_237:
	ld.local.u32 	%r931, [%rd118+4];
	setp.ne.s32 	%p99, %r931, 0;
	@%p99 bra 	$L__BB1_239;
	add.s32 	%r932, %r1712, 1;
	st.local.u32 	[%rd119+4], %r932;
$L__BB1_239:
	add.s32 	%r1712, %r1712, 2;
	setp.ne.s32 	%p100, %r1712, 1002;
	@%p100 bra 	$L__BB1_235;
	mov.b32 	%r1713, 0;
$L__BB1_241:
	mul.wide.u32 	%rd341, %r1713, 4;
	add.s64 	%rd120, %rd9, %rd341;
	ld.local.u32 	%r934, [%rd120];
	add.s64 	%rd121, %rd13, %rd341;
	st.local.u32 	[%rd121], %r934;
	setp.ne.s32 	%p101, %r934, -1;
	add.s64 	%rd122, %rd11, %rd341;
	@%p101 bra 	$L__BB1_243;
	ld.local.u32 	%r935, [%rd122];
	st.local.u32 	[%rd121], %r935;
$L__BB1_243:
	ld.local.u32 	%r936, [%rd120+4];
	st.local.u32 	[%rd121+4], %r936;
	setp.ne.s32 	%p102, %r936, -1;
	@%p102 bra 	$L__BB1_245;
	ld.local.u32 	%r937, [%rd122+4];
	st.local.u32 	[%rd121+4], %r937;
$L__BB1_245:
	add.s32 	%r1713, %r1713, 2;
	setp.ne.s32 	%p103, %r1713, 1002;
	@%p103 bra 	$L__BB1_241;
	mov.b32 	%r1717, 0;
	mov.u32 	%r1716, %r1717;
$L__BB1_247:
	mul.wide.s32 	%rd342, %r1717, 4;
	add.s64 	%rd343, %rd10, %rd342;
	ld.local.u32 	%r275, [%rd343];
	setp.ne.s32 	%p104, %r275, -1;
	@%p104 bra 	$L__BB1_249;
	add.s32 	%r1717, %r1717, 1;
	bra.uni 	$L__BB1_252;
$L__BB1_249:
	mul.wide.s32 	%rd344, %r1716, 4;
	add.s64 	%rd123, %rd13, %rd344;
	ld.local.u32 	%r939, [%rd123];
	setp.ne.s32 	%p105, %r939, -1;
	@%p105 bra 	$L__BB1_251;
	st.local.u32 	[%rd123], %r275;
	add.s32 	%r1716, %r1716, 1;
	add.s32 	%r1717, %r1717, 1;
	bra.uni 	$L__BB1_252;
$L__BB1_251:
	add.s32 	%r1716, %r1716, 1;
$L__BB1_252:
	setp.lt.s32 	%p106, %r1717, 1002;
	@%p106 bra 	$L__BB1_247;
	mov.b32 	%r1718, 0;
$L__BB1_254:
	mul.wide.u32 	%rd345, %r1718, 4;
	add.s64 	%rd346, %rd13, %rd345;
	ld.local.v2.u32 	{%r941, %r942}, [%rd346];
	add.s64 	%rd347, %rd585, %rd345;
	st.u32 	[%rd347], %r941;
	st.u32 	[%rd347+4], %r942;
	add.s32 	%r1718, %r1718, 2;
	setp.ne.s32 	%p107, %r1718, 1002;
	@%p107 bra 	$L__BB1_254;
	{ // callseq 6, 0
	.param .b64 param0;
	st.param.b64 	[param0], 4008;
	.param .b64 retval0;
	call.uni (retval0), 
	malloc, 
	(
	param0
	);
	ld.param.b64 	%rd584, [retval0];
	} // callseq 6
	ld.global.v2.u32 	{%r943, %r944}, [%rd2+96];
	shr.u32 	%r945, %r944, 2;
	xor.b32  	%r946, %r945, %r944;
	ld.global.v2.u32 	{%r947, %r1726}, [%rd2+104];
	ld.global.v2.u32 	{%r1725, %r1724}, [%rd2+112];
	shl.b32 	%r948, %r1724, 4;
	shl.b32 	%r949, %r946, 1;
	xor.b32  	%r950, %r949, %r948;
	xor.b32  	%r951, %r950, %r946;
	xor.b32  	%r1723, %r951, %r1724;
	add.s32 	%r952, %r943, %r1723;
	add.s32 	%r953, %r952, 362437;
	cvt.rn.f32.u32 	%f35, %r953;
	fma.rn.f32 	%f36, %f35, 0f2F800000, 0f2F000000;
	mul.f32 	%f37, %f36, 0f42C80000;
	cvt.rzi.s32.f32 	%r954, %f37;
	mul.hi.s32 	%r955, %r954, 548658497;
	shr.u32 	%r956, %r955, 31;
	shr.s32 	%r957, %r955, 7;
	add.s32 	%r958, %r957, %r956;
	mul.lo.s32 	%r959, %r958, 1002;
	sub.s32 	%r960, %r954, %r959;
	shr.u32 	%r961, %r947, 2;
	xor.b32  	%r962, %r961, %r947;
	st.global.v2.u32 	[%rd2+104], {%r1725, %r1724};
	shl.b32 	%r963, %r1723, 4;
	shl.b32 	%r964, %r962, 1;
	xor.b32  	%r965, %r964, %r963;
	xor.b32  	%r966, %r965, %r962;
	xor.b32  	%r1722, %r966, %r1723;
	st.global.v2.u32 	[%rd2+112], {%r1723, %r1722};
	add.s32 	%r1721, %r943, 724874;
	st.global.v2.u32 	[%rd2+96], {%r1721, %r1726};
	add.s32 	%r967, %r1722, %r1721;
	cvt.rn.f32.u32 	%f38, %r967;
	fma.rn.f32 	%f39, %f38, 0f2F800000, 0f2F000000;
	mul.f32 	%f40, %f39, 0f42C80000;
	cvt.rzi.s32.f32 	%r968, %f40;
	mul.hi.s32 	%r969, %r968, 548658497;
	shr.u32 	%r970, %r969, 31;
	shr.s32 	%r971, %r969, 7;
	add.s32 	%r972, %r971, %r970;
	mul.lo.s32 	%r973, %r972, 1002;
	sub.s32 	%r974, %r968, %r973;
	max.s32 	%r292, %r960, %r974;
	min.s32 	%r293, %r960, %r974;
	setp.lt.s32 	%p108, %r293, %r292;
	@%p108 bra 	$L__BB1_258;
$L__BB1_256:
	mov.u32 	%r297, %r1724;
	mov.u32 	%r296, %r1723;
	mov.u32 	%r1724, %r1722;
	shr.u32 	%r975, %r1726, 2;
	xor.b32  	%r976, %r975, %r1726;
	shl.b32 	%r977, %r1724, 4;
	shl.b32 	%r978, %r976, 1;
	xor.b32  	%r979, %r978, %r977;
	xor.b32  	%r980, %r979, %r976;
	xor.b32  	%r1723, %r980, %r1724;
	add.s32 	%r981, %r1721, %r1723;
	add.s32 	%r982, %r981, 362437;
	cvt.rn.f32.u32 	%f41, %r982;
	fma.rn.f32 	%f42, %f41, 0f2F800000, 0f2F000000;
	mul.f32 	%f43, %f42, 0f42C80000;
	cvt.rzi.s32.f32 	%r983, %f43;
	mul.hi.s32 	%r984, %r983, 548658497;
	shr.u32 	%r985, %r984, 31;
	shr.s32 	%r986, %r984, 7;
	add.s32 	%r987, %r986, %r985;
	mul.lo.s32 	%r988, %r987, 1002;
	sub.s32 	%r293, %r983, %r988;
	shr.u32 	%r989, %r1725, 2;
	xor.b32  	%r990, %r989, %r1725;
	shl.b32 	%r991, %r1723, 4;
	shl.b32 	%r992, %r990, 1;
	xor.b32  	%r993, %r992, %r991;
	xor.b32  	%r994, %r993, %r990;
	xor.b32  	%r1722, %r994, %r1723;
	add.s32 	%r1721, %r1721, 724874;
	add.s32 	%r995, %r1722, %r1721;
	cvt.rn.f32.u32 	%f44, %r995;
	fma.rn.f32 	%f45, %f44, 0f2F800000, 0f2F000000;
	mul.f32 	%f46, %f45, 0f42C80000;
	cvt.rzi.s32.f32 	%r996, %f46;
	mul.hi.s32 	%r997, %r996, 548658497;
	shr.u32 	%r998, %r997, 31;
	shr.s32 	%r999, %r997, 7;
	add.s32 	%r1000, %r999, %r998;
	mul.lo.s32 	%r1001, %r1000, 1002;
	sub.s32 	%r292, %r996, %r1001;
	setp.lt.s32 	%p109, %r293, %r292;
	mov.u32 	%r1725, %r296;
	mov.u32 	%r1726, %r297;
	@%p109 bra 	$L__BB1_257;
	bra.uni 	$L__BB1_256;
$L__BB1_257:
	st.global.v2.u32 	[%rd2+104], {%r296, %r1724};
	st.global.v2.u32 	[%rd2+112], {%r1723, %r1722};
	st.global.v2.u32 	[%rd2+96], {%r1721, %r297};
$L__BB1_258:
	mov.b32 	%r1727, 0;
$L__BB1_259:
	mul.wide.u32 	%rd349, %r1727, 4;
	add.s64 	%rd350, %rd585, %rd349;
	ld.u32 	%r1003, [%rd350];
	add.s64 	%rd351, %rd584, %rd349;
	st.u32 	[%rd351], %r1003;
	ld.u32 	%r1004, [%rd350+4];
	st.u32 	[%rd351+4], %r1004;
	add.s32 	%r1727, %r1727, 2;
	setp.eq.s32 	%p110, %r1727, 1002;
	@%p110 bra 	$L__BB1_260;
	bra.uni 	$L__BB1_259;
$L__BB1_260:
	setp.gt.s32 	%p111, %r293, %r292;
	mov.u32 	%r1728, %r292;
	mov.u32 	%r1729, %r293;
	@%p111 bra 	$L__BB1_261;
	bra.uni 	$L__BB1_418;
$L__BB1_261:
	mov.b32 	%r1730, 0;
$L__BB1_262:
	mul.wide.u32 	%rd356, %r1730, 4;
	add.s64 	%rd357, %rd584, %rd356;
	ld.u32 	%r1007, [%rd357];
	add.s64 	%rd358, %rd585, %rd356;
	st.u32 	[%rd358], %r1007;
	ld.u32 	%r1008, [%rd357+4];
	st.u32 	[%rd358+4], %r1008;
	add.s32 	%r1730, %r1730, 2;
	setp.eq.s32 	%p115, %r1730, 1002;
	@%p115 bra 	$L__BB1_321;
	bra.uni 	$L__BB1_262;
$L__BB1_263:
	mov.u32 	%r334, %r1738;
	mov.u32 	%r333, %r1737;
	mov.u32 	%r1738, %r1736;
	shr.u32 	%r702, %r1740, 2;
	xor.b32  	%r703, %r702, %r1740;
	shl.b32 	%r704, %r1738, 4;
	shl.b32 	%r705, %r703, 1;
	xor.b32  	%r706, %r705, %r704;
	xor.b32  	%r707, %r706, %r703;
	xor.b32  	%r1737, %r707, %r1738;
	add.s32 	%r708, %r1735, %r1737;
	add.s32 	%r709, %r708, 362437;
	cvt.rn.f32.u32 	%f7, %r709;
	fma.rn.f32 	%f8, %f7, 0f2F800000, 0f2F000000;
	mul.f32 	%f9, %f8, 0f42C80000;
	cvt.rzi.s32.f32 	%r710, %f9;
	mul.hi.s32 	%r711, %r710, 548658497;
	shr.u32 	%r712, %r711, 31;
	shr.s32 	%r713, %r711, 7;
	add.s32 	%r714, %r713, %r712;
	mul.lo.s32 	%r715, %r714, 1002;
	sub.s32 	%r1733, %r710, %r715;
	shr.u32 	%r716, %r1739, 2;
	xor.b32  	%r717, %r716, %r1739;
	shl.b32 	%r718, %r1737, 4;
	shl.b32 	%r719, %r717, 1;
	xor.b32  	%r720, %r719, %r718;
	xor.b32  	%r721, %r720, %r717;
	xor.b32  	%r1736, %r721, %r1737;
	add.s32 	%r1735, %r1735, 724874;
	add.s32 	%r722, %r1736, %r1735;
	cvt.rn.f32.u32 	%f10, %r722;
	fma.rn.f32 	%f11, %f10, 0f2F800000, 0f2F000000;
	mul.f32 	%f12, %f11, 0f42C80000;
	cvt.rzi.s32.f32 	%r723, %f12;
	mul.hi.s32 	%r724, %r723, 548658497;
	shr.u32 	%r725, %r724, 31;
	shr.s32 	%r726, %r724, 7;
	add.s32 	%r727, %r726, %r725;
	mul.lo.s32 	%r728, %r727, 1002;
	sub.s32 	%r1732, %r723, %r728;
	setp.lt.s32 	%p44, %r1733, %r1732;
	mov.u32 	%r1739, %r333;
	mov.u32 	%r1740, %r334;
	@%p44 bra 	$L__BB1_264;
	bra.uni 	$L__BB1_263;
$L__BB1_264:
	st.global.v2.u32 	[%rd2+152], {%r333, %r1738};
	st.global.v2.u32 	[%rd2+160], {%r1737, %r1736};
	st.global.v2.u32 	[%rd2+144], {%r1735, %r334};
$L__BB1_265:
	setp.lt.s32 	%p45, %r1732, %r1733;
	@%p45 bra 	$L__BB1_272;
	sub.s32 	%r729, %r1732, %r1733;
	add.s32 	%r730, %r729, 1;
	and.b32  	%r325, %r730, 3;
	setp.eq.s32 	%p46, %r325, 0;
	mov.u32 	%r1734, %r1733;
	@%p46 bra 	$L__BB1_270;
	shl.b32 	%r731, %r1733, 2;
	mov.u32 	%r732, _ZZ10tlboKernelPiS_iP17curandStateXORWOWE13block_teacher;
	add.s32 	%r326, %r732, %r731;
	ld.shared.u32 	%r733, [%r326];
	mul.wide.s32 	%rd268, %r1733, 4;
	add.s64 	%rd126, %rd585, %rd268;
	st.u32 	[%rd126], %r733;
	add.s32 	%r1734, %r1733, 1;
	setp.eq.s32 	%p47, %r325, 1;
	@%p47 bra 	$L__BB1_270;
	ld.shared.u32 	%r734, [%r326+4];
	st.u32 	[%rd126+4], %r734;
	add.s32 	%r1734, %r1733, 2;
	setp.eq.s32 	%p48, %r325, 2;
	@%p48 bra 	$L__BB1_270;
	ld.shared.u32 	%r735, [%r326+8];
	st.u32 	[%rd126+8], %r735;
	add.s32 	%r1734, %r1733, 3;
$L__BB1_270:
	sub.s32 	%r736, %r1732, %r1733;
	setp.lt.u32 	%p49, %r736, 3;
	@%p49 bra 	$L__BB1_272;
$L__BB1_271:
	shl.b32 	%r737, %r1734, 2;
	mov.u32 	%r738, _ZZ10tlboKernelPiS_iP17curandStateXORWOWE13block_teacher;
	add.s32 	%r739, %r738, %r737;
	ld.shared.u32 	%r740, [%r739];
	mul.wide.s32 	%rd269, %r1734, 4;
	add.s64 	%rd270, %rd585, %rd269;
	st.u32 	[%rd270], %r740;
	ld.shared.u32 	%r741, [%r739+4];
	st.u32 	[%rd270+4], %r741;
	ld.shared.u32 	%r742, [%r739+8];
	st.u32 	[%rd270+8], %r742;
	add.s32 	%r743, %r1734, 3;
	ld.shared.u32 	%r744, [%r739+12];
	st.u32 	[%rd270+12], %r744;
	add.s32 	%r1734, %r1734, 4;
	setp.ne.s32 	%p50, %r743, %r1732;
	@%p50 bra 	$L__BB1_271;
$L__BB1_272:
	mov.b64 	%rd580, 0;
$L__BB1_273:
	shl.b64 	%rd272, %rd580, 2;
	add.s64 	%rd273, %rd4, %rd272;
	mov.b32 	%r745, -1;
	st.local.u32 	[%rd273], %r745;
	add.s64 	%rd128, %rd580, 1;
	setp.lt.u64 	%p51, %rd580, 1001;
	mov.u64 	%rd580, %rd128;
	@%p51 bra 	$L__BB1_273;
	mov.b64 	%rd581, 0;
$L__BB1_275:
	shl.b64 	%rd275, %rd581, 2;
	add.s64 	%rd276, %rd5, %rd275;
	mov.b32 	%r746, -1;
	st.local.u32 	[%rd276], %r746;
	add.s64 	%rd130, %rd581, 1;
	setp.lt.u64 	%p52, %rd581, 1001;
	mov.u64 	%rd581, %rd130;
	@%p52 bra 	$L__BB1_275;
	mov.b64 	%rd582, 0;
$L__BB1_277:
	shl.b64 	%rd278, %rd582, 2;
	add.s64 	%rd279, %rd6, %rd278;
	mov.b32 	%r747, -1;
	st.local.u32 	[%rd279], %r747;
	add.s64 	%rd132, %rd582, 1;
	setp.lt.u64 	%p53, %rd582, 1001;
	mov.u64 	%rd582, %rd132;
	@%p53 bra 	$L__BB1_277;
	mov.b64 	%rd583, 0;
$L__BB1_279:
	shl.b64 	%rd281, %rd583, 2;
	add.s64 	%rd282, %rd7, %rd281;
	mov.b32 	%r748, 0;
	st.local.u32 	[%rd282], %r748;
	add.s64 	%rd134, %rd583, 1;
	setp.lt.u64 	%p54, %rd583, 1001;
	mov.u64 	%rd583, %rd134;
	@%p54 bra 	$L__BB1_279;
	mov.b32 	%r1742, 0;
$L__BB1_281:
	mul.wide.u32 	%rd283, %r1742, 4;
	add.s64 	%rd284, %rd585, %rd283;
	ld.u32 	%r750, [%rd284];
	mul.wide.s32 	%rd285, %r750, 4;
	add.s64 	%rd286, %rd7, %rd285;
	ld.local.u32 	%r751, [%rd286];
	add.s32 	%r752, %r751, 1;
	st.local.u32 	[%rd286], %r752;
	ld.u32 	%r753, [%rd284+4];
	mul.wide.s32 	%rd287, %r753, 4;
	add.s64 	%rd288, %rd7, %rd287;
	ld.local.u32 	%r754, [%rd288];
	add.s32 	%r755, %r754, 1;
	st.local.u32 	[%rd288], %r755;
	add.s32 	%r1742, %r1742, 2;
	setp.ne.s32 	%p55, %r1742, 1002;
	@%p55 bra 	$L__BB1_281;
	mov.b32 	%r1743, 1001;
$L__BB1_283:
	mul.wide.u32 	%rd289, %r1743, 4;
	add.s64 	%rd135, %rd585, %rd289;
	ld.u32 	%r347, [%rd135];
	mul.wide.s32 	%rd290, %r347, 4;
	add.s64 	%rd136, %rd7, %rd290;
	ld.local.u32 	%r1744, [%rd136];
	setp.lt.s32 	%p56, %r1744, 2;
	add.s64 	%rd137, %rd4, %rd289;
	@%p56 bra 	$L__BB1_285;
	st.local.u32 	[%rd137], %r347;
	mov.b32 	%r1744, -1;
	st.local.u32 	[%rd136], %r1744;
$L__BB1_285:
	setp.ne.s32 	%p57, %r1744, 1;
	mul.wide.u32 	%rd291, %r1743, 4;
	add.s64 	%rd138, %rd6, %rd291;
	@%p57 bra 	$L__BB1_287;
	st.local.u32 	[%rd138], %r347;
	mov.b32 	%r758, -1;
	st.local.u32 	[%rd136], %r758;
$L__BB1_287:
	ld.u32 	%r350, [%rd135+-4];
	mul.wide.s32 	%rd292, %r350, 4;
	add.s64 	%rd139, %rd7, %rd292;
	ld.local.u32 	%r1745, [%rd139];
	setp.lt.s32 	%p58, %r1745, 2;
	@%p58 bra 	$L__BB1_289;
	st.local.u32 	[%rd137+-4], %r350;
	mov.b32 	%r1745, -1;
	st.local.u32 	[%rd139], %r1745;
$L__BB1_289:
	setp.ne.s32 	%p59, %r1745, 1;
	@%p59 bra 	$L__BB1_291;
	st.local.u32 	[%rd138+-4], %r350;
	mov.b32 	%r760, -1;
	st.local.u32 	[%rd139], %r760;
$L__BB1_291:
	add.s32 	%r353, %r1743, -2;
	setp.ne.s32 	%p60, %r1743, 1;
	mov.u32 	%r1743, %r353;
	@%p60 bra 	$L__BB1_283;
	mov.b32 	%r1746, 0;
$L__BB1_293:
	mul.wide.u32 	%rd293, %r1746, 4;
	add.s64 	%rd140, %rd7, %rd293;
	ld.local.u32 	%r762, [%rd140];
	setp.ne.s32 	%p61, %r762, 0;
	add.s64 	%rd141, %rd5, %rd293;
	@%p61 bra 	$L__BB1_295;
	st.local.u32 	[%rd141], %r1746;
$L__BB1_295:
	ld.local.u32 	%r763, [%rd140+4];
	setp.ne.s32 	%p62, %r763, 0;
	@%p62 bra 	$L__BB1_297;
	add.s32 	%r764, %r1746, 1;
	st.local.u32 	[%rd141+4], %r764;
$L__BB1_297:
	add.s32 	%r1746, %r1746, 2;
	setp.ne.s32 	%p63, %r1746, 1002;
	@%p63 bra 	$L__BB1_293;
	mov.b32 	%r1747, 0;
$L__BB1_299:
	mul.wide.u32 	%rd294, %r1747, 4;
	add.s64 	%rd142, %rd4, %rd294;
	ld.local.u32 	%r766, [%rd142];
	add.s64 	%rd143, %rd8, %rd294;
	st.local.u32 	[%rd143], %r766;
	setp.ne.s32 	%p64, %r766, -1;
	add.s64 	%rd144, %rd6, %rd294;
	@%p64 bra 	$L__BB1_301;
	ld.local.u32 	%r767, [%rd144];
	st.local.u32 	[%rd143], %r767;
$L__BB1_301:
	ld.local.u32 	%r768, [%rd142+4];
	st.local.u32 	[%rd143+4], %r768;
	setp.ne.s32 	%p65, %r768, -1;
	@%p65 bra 	$L__BB1_303;
	ld.local.u32 	%r769, [%rd144+4];
	st.local.u32 	[%rd143+4], %r769;
$L__BB1_303:
	add.s32 	%r1747, %r1747, 2;
	setp.ne.s32 	%p66, %r1747, 1002;
	@%p66 bra 	$L__BB1_299;
	mov.b32 	%r1751, 0;
	mov.u32 	%r1750, %r1751;
$L__BB1_305:
	mul.wide.s32 	%rd295, %r1751, 4;
	add.s64 	%rd296, %rd5, %rd295;
	ld.local.u32 	%r360, [%rd296];
	setp.ne.s32 	%p67, %r360, -1;
	@%p67 bra 	$L__BB1_307;
	add.s32 	%r1751, %r1751, 1;
	bra.uni 	$L__BB1_310;
$L__BB1_307:
	mul.wide.s32 	%rd297, %r1750, 4;
	add.s64 	%rd145, %rd8, %rd297;
	ld.local.u32 	%r771, [%rd145];
	setp.ne.s32 	%p68, %r771, -1;
	@%p68 bra 	$L__BB1_309;
	st.local.u32 	[%rd145], %r360;
	add.s32 	%r1750, %r1750, 1;
	add.s32 	%r1751, %r1751, 1;
	bra.uni 	$L__BB1_310;
$L__BB1_309:
	add.s32 	%r1750, %r1750, 1;
$L__BB1_310:
	setp.lt.s32 	%p69, %r1751, 1002;
	@%p69 bra 	$L__BB1_305;
	mov.b32 	%r1752, 0;
$L__BB1_312:
	mul.wide.u32 	%rd298, %r1752, 4;
	add.s64 	%rd299, %rd8, %rd298;
	ld.local.v2.u32 	{%r773, %r774}, [%rd299];
	add.s64 	%rd300, %rd585, %rd298;
	st.u32 	[%rd300], %r773;
	st.u32 	[%rd300+4], %r774;
	add.s32 	%r1752, %r1752, 2;
	setp.ne.s32 	%p70, %r1752, 1002;
	@%p70 bra 	$L__BB1_312;
	{ // callseq 4, 0
	.param .b64 param0;
	st.param.b64 	[param0], 4008;
	.param .b64 retval0;
	call.uni (retval0), 
	malloc, 
	(
	param0
	);
	ld.param.b64 	%rd584, [retval0];
	} // callseq 4
	ld.global.v2.u32 	{%r775, %r776}, [%rd2+144];
	shr.u32 	%r777, %r776, 2;
	xor.b32  	%r778, %r777, %r776;
	ld.global.v2.u32 	{%r779, %r1760}, [%rd2+152];
	ld.global.v2.u32 	{%r1759, %r1758}, [%rd2+160];
	shl.b32 	%r780, %r1758, 4;
	shl.b32 	%r781, %r778, 1;
	xor.b32  	%r782, %r781, %r780;
	xor.b32  	%r783, %r782, %r778;
	xor.b32  	%r1757, %r783, %r1758;
	add.s32 	%r784, %r775, %r1757;
	add.s32 	%r785, %r784, 362437;
	cvt.rn.f32.u32 	%f13, %r785;
	fma.rn.f32 	%f14, %f13, 0f2F800000, 0f2F000000;
	mul.f32 	%f15, %f14, 0f42C80000;
	cvt.rzi.s32.f32 	%r786, %f15;
	mul.hi.s32 	%r787, %r786, 548658497;
	shr.u32 	%r788, %r787, 31;
	shr.s32 	%r789, %r787, 7;
	add.s32 	%r790, %r789, %r788;
	mul.lo.s32 	%r791, %r790, 1002;
	sub.s32 	%r792, %r786, %r791;
	shr.u32 	%r793, %r779, 2;
	xor.b32  	%r794, %r793, %r779;
	st.global.v2.u32 	[%rd2+152], {%r1759, %r1758};
	shl.b32 	%r795, %r1757, 4;
	shl.b32 	%r796, %r794, 1;
	xor.b32  	%r797, %r796, %r795;
	xor.b32  	%r798, %r797, %r794;
	xor.b32  	%r1756, %r798, %r1757;
	st.global.v2.u32 	[%rd2+160], {%r1757, %r1756};
	add.s32 	%r1755, %r775, 724874;
	st.global.v2.u32 	[%rd2+144], {%r1755, %r1760};
	add.s32 	%r799, %r1756, %r1755;
	cvt.rn.f32.u32 	%f16, %r799;
	fma.rn.f32 	%f17, %f16, 0f2F800000, 0f2F000000;
	mul.f32 	%f18, %f17, 0f42C80000;
	cvt.rzi.s32.f32 	%r800, %f18;
	mul.hi.s32 	%r801, %r800, 548658497;
	shr.u32 	%r802, %r801, 31;
	shr.s32 	%r803, %r801, 7;
	add.s32 	%r804, %r803, %r802;
	mul.lo.s32 	%r805, %r804, 1002;
	sub.s32 	%r806, %r800, %r805;
	max.s32 	%r377, %r792, %r806;
	min.s32 	%r378, %r792, %r806;
	setp.lt.s32 	%p71, %r378, %r377;
	@%p71 bra 	$L__BB1_316;
$L__BB1_314:
	mov.u32 	%r382, %r1758;
	mov.u32 	%r381, %r1757;
	mov.u32 	%r1758, %r1756;
	shr.u32 	%r807, %r1760, 2;
	xor.b32  	%r808, %r807, %r1760;
	shl.b32 	%r809, %r1758, 4;
	shl.b32 	%r810, %r808, 1;
	xor.b32  	%r811, %r810, %r809;
	xor.b32  	%r812, %r811, %r808;
	xor.b32  	%r1757, %r812, %r1758;
	add.s32 	%r813, %r1755, %r1757;
	add.s32 	%r814, %r813, 362437;
	cvt.rn.f32.u32 	%f19, %r814;
	fma.rn.f32 	%f20, %f19, 0f2F800000, 0f2F000000;
	mul.f32 	%f21, %f20, 0f42C80000;
	cvt.rzi.s32.f32 	%r815, %f21;
	mul.hi.s32 	%r816, %r815, 548658497;
	shr.u32 	%r817, %r816, 31;
	shr.s32 	%r818, %r816, 7;
	add.s32 	%r819, %r818, %r817;
	mul.lo.s32 	%r820, %r819, 1002;
	sub.s32 	%r378, %r815, %r820;
	shr.u32 	%r821, %r1759, 2;
	xor.b32  	%r822, %r821, %r1759;
	shl.b32 	%r823, %r1757, 4;
	shl.b32 	%r824, %r822, 1;
	xor.b32  	%r825, %r824, %r823;
	xor.b32  	%r826, %r825, %r822;
	xor.b32  	%r1756, %r826, %r1757;
	add.s32 	%r1755, %r1755, 724874;
	add.s32 	%r827, %r1756, %r1755;
	cvt.rn.f32.u32 	%f22, %r827;
	fma.rn.f32 	%f23, %f22, 0f2F800000, 0f2F000000;
	mul.f32 	%f24, %f23, 0f42C80000;
	cvt.rzi.s32.f32 	%r828, %f24;
	mul.hi.s32 	%r829, %r828, 548658497;
	shr.u32 	%r830, %r829, 31;
	shr.s32 	%r831, %r829, 7;
	add.s32 	%r832, %r831, %r830;
	mul.lo.s32 	%r833, %r832, 1002;
	sub.s32 	%r377, %r828, %r833;
	setp.lt.s32 	%p72, %r378, %r377;
	mov.u32 	%r1759, %r381;
	mov.u32 	%r1760, %r382;
	@%p72 bra 	$L__BB1_315;
	bra.uni 	$L__BB1_314;
$L__BB1_315:
	st.global.v2.u32 	[%rd2+152], {%r381, %r1758};
	st.global.v2.u32 	[%rd2+160], {%r1757, %r1756};
	st.global.v2.u32 	[%rd2+144], {%r1755, %r382};
$L__BB1_316:
	mov.b32 	%r1761, 0;
$L__BB1_317:
	mul.wide.u32 	%rd302, %r1761, 4;
	add.s64 	%rd303, %rd585, %rd302;
	ld.u32 	%r835, [%rd303];
	add.s64 	%rd304, %rd584, %rd302;
	st.u32 	[%rd304], %r835;
	ld.u32 	%r836, [%rd303+4];
	st.u32 	[%rd304+4], %r836;
	add.s32 	%r1761, %r1761, 2;
	setp.eq.s32 	%p73, %r1761, 1002;
	@%p73 bra 	$L__BB1_318;
	bra.uni 	$L__BB1_317;
$L__BB1_318:
	setp.gt.s32 	%p74, %r378, %r377;
	mov.u32 	%r1762, %r377;
	mov.u32 	%r1763, %r378;
	@%p74 bra 	$L__BB1_319;
	bra.uni 	$L__BB1_419;
$L__BB1_319:
	mov.b32 	%r1764, 0;
$L__BB1_320:
	mul.wide.u32 	%rd309, %r1764, 4;
	add.s64 	%rd310, %rd584, %rd309;
	ld.u32 	%r839, [%rd310];
	add.s64 	%rd311, %rd585, %rd309;
	st.u32 	[%rd311], %r839;
	ld.u32 	%r840, [%rd310+4];
	st.u32 	[%rd311+4], %r840;
	add.s32 	%r1764, %r1764, 2;
	setp.ne.s32 	%p78, %r1764, 1002;
	@%p78 bra 	$L__BB1_320;
$L__BB1_321:
	ld.u32 	%r398, [%rd585];
	mov.b32 	%r1766, 0;
	mov.u32 	%r1765, %r398;
	mov.u32 	%r1767, %r1766;
$L__BB1_322:
	mul.wide.u32 	%rd469, %r1766, 4;
	add.s64 	%rd149, %rd585, %rd469;
	ld.u32 	%r402, [%rd149+4];
	mad.lo.s32 	%r1341, %r1765, 1002, %r402;
	mul.wide.s32 	%rd470, %r1341, 4;
	add.s64 	%rd471, %rd3, %rd470;
	ld.global.u32 	%r1342, [%rd471];
	add.s32 	%r403, %r1342, %r1767;
	setp.eq.s32 	%p190, %r1766, 1000;
	@%p190 bra 	$L__BB1_324;
	ld.u32 	%r1343, [%rd149+8];
	mad.lo.s32 	%r1344, %r402, 1002, %r1343;
	mul.wide.s32 	%rd472, %r1344, 4;
	add.s64 	%rd473, %rd3, %rd472;
	ld.global.u32 	%r1345, [%rd473];
	add.s32 	%r1346, %r1345, %r403;
	ld.u32 	%r1347, [%rd149+12];
	mad.lo.s32 	%r1348, %r1343, 1002, %r1347;
	mul.wide.s32 	%rd474, %r1348, 4;
	add.s64 	%rd475, %rd3, %rd474;
	ld.global.u32 	%r1349, [%rd475];
	add.s32 	%r1350, %r1349, %r1346;
	add.s32 	%r1766, %r1766, 4;
	ld.u32 	%r1765, [%rd149+16];
	mad.lo.s32 	%r1351, %r1347, 1002, %r1765;
	mul.wide.s32 	%rd476, %r1351, 4;
	add.s64 	%rd477, %rd3, %rd476;
	ld.global.u32 	%r1352, [%rd477];
	add.s32 	%r1767, %r1352, %r1350;
	bra.uni 	$L__BB1_322;
$L__BB1_324:
	ld.u32 	%r1353, [%rd585+4004];
	mad.lo.s32 	%r1354, %r1353, 1002, %r398;
	mul.wide.s32 	%rd478, %r1354, 4;
	add.s64 	%rd479, %rd3, %rd478;
	ld.global.u32 	%r1355, [%rd479];
	add.s32 	%r407, %r1355, %r403;
	ld.shared.u32 	%r1356, [%r18];
	setp.le.s32 	%p191, %r1356, %r407;
	@%p191 bra 	$L__BB1_327;
	st.shared.u32 	[%r18], %r407;
	mov.b32 	%r1768, 0;
$L__BB1_326:
	mul.wide.u32 	%rd480, %r1768, 4;
	add.s64 	%rd481, %rd585, %rd480;
	ld.u32 	%r1358, [%rd481];
	shl.b32 	%r1359, %r1768, 2;
	add.s32 	%r1360, %r4, %r1359;
	st.shared.u32 	[%r1360], %r1358;
	ld.u32 	%r1361, [%rd481+4];
	st.shared.u32 	[%r1360+4], %r1361;
	add.s32 	%r1768, %r1768, 2;
	setp.ne.s32 	%p192, %r1768, 1002;
	@%p192 bra 	$L__BB1_326;
$L__BB1_327:
	ld.global.v2.u32 	{%r1769, %r1774}, [%rd36];
	ld.global.v2.u32 	{%r1773, %r1772}, [%rd36+8];
	ld.global.v2.u32 	{%r1771, %r1770}, [%rd36+16];
$L__BB1_328:
	mov.u32 	%r420, %r1773;
	mov.u32 	%r1773, %r1772;
	mov.u32 	%r1772, %r1771;
	mov.u32 	%r1771, %r1770;
	shr.u32 	%r1362, %r1774, 2;
	xor.b32  	%r1363, %r1362, %r1774;
	shl.b32 	%r1364, %r1771, 4;
	shl.b32 	%r1365, %r1363, 1;
	xor.b32  	%r1366, %r1365, %r1364;
	xor.b32  	%r1367, %r1366, %r1363;
	xor.b32  	%r1770, %r1367, %r1771;
	add.s32 	%r1769, %r1769, 362437;
	add.s32 	%r1368, %r1770, %r1769;
	cvt.rn.f32.u32 	%f91, %r1368;
	fma.rn.f32 	%f92, %f91, 0f2F800000, 0f2F000000;
	mul.f32 	%f93, %f92, 0f42C80000;
	cvt.rzi.s32.f32 	%r1369, %f93;
	shr.s32 	%r1370, %r1369, 31;
	shr.u32 	%r1371, %r1370, 30;
	add.s32 	%r1372, %r1369, %r1371;
	and.b32  	%r1373, %r1372, -4;
	sub.s32 	%r424, %r1369, %r1373;
	setp.eq.s32 	%p193, %r424, %r1;
	mov.u32 	%r1774, %r420;
	@%p193 bra 	$L__BB1_328;
	st.global.v2.u32 	[%rd36+8], {%r1773, %r1772};
	st.global.v2.u32 	[%rd36+16], {%r1771, %r1770};
	st.global.v2.u32 	[%rd36], {%r1769, %r420};
	mov.b32 	%r1775, 0;
$L__BB1_330:
	shl.b32 	%r1375, %r1775, 2;
	add.s32 	%r1376, %r4, %r1375;
	ld.shared.u32 	%r1377, [%r1376];
	mul.wide.u32 	%rd482, %r1775, 4;
	add.s64 	%rd483, %rd585, %rd482;
	st.u32 	[%rd483], %r1377;
	ld.shared.u32 	%r1378, [%r1376+4];
	st.u32 	[%rd483+4], %r1378;
	add.s32 	%r1775, %r1775, 2;
	setp.ne.s32 	%p194, %r1775, 1002;
	@%p194 bra 	$L__BB1_330;
	ld.global.v2.u32 	{%r1379, %r1380}, [%rd36];
	shr.u32 	%r1381, %r1380, 2;
	xor.b32  	%r1382, %r1381, %r1380;
	ld.global.v2.u32 	{%r1383, %r1784}, [%rd36+8];
	ld.global.v2.u32 	{%r1783, %r1782}, [%rd36+16];
	shl.b32 	%r1384, %r1782, 4;
	shl.b32 	%r1385, %r1382, 1;
	xor.b32  	%r1386, %r1385, %r1384;
	xor.b32  	%r1387, %r1386, %r1382;
	xor.b32  	%r1781, %r1387, %r1782;
	add.s32 	%r1388, %r1379, %r1781;
	add.s32 	%r1389, %r1388, 362437;
	cvt.rn.f32.u32 	%f94, %r1389;
	fma.rn.f32 	%f95, %f94, 0f2F800000, 0f2F000000;
	mul.f32 	%f96, %f95, 0f42C80000;
	cvt.rzi.s32.f32 	%r1390, %f96;
	mul.hi.s32 	%r1391, %r1390, 548658497;
	shr.u32 	%r1392, %r1391, 31;
	shr.s32 	%r1393, %r1391, 7;
	add.s32 	%r1394, %r1393, %r1392;
	mul.lo.s32 	%r1395, %r1394, 1002;
	sub.s32 	%r1396, %r1390, %r1395;
	shr.u32 	%r1397, %r1383, 2;
	xor.b32  	%r1398, %r1397, %r1383;
	st.global.v2.u32 	[%rd36+8], {%r1783, %r1782};
	shl.b32 	%r1399, %r1781, 4;
	shl.b32 	%r1400, %r1398, 1;
	xor.b32  	%r1401, %r1400, %r1399;
	xor.b32  	%r1402, %r1401, %r1398;
	xor.b32  	%r1780, %r1402, %r1781;
	st.global.v2.u32 	[%rd36+16], {%r1781, %r1780};
	add.s32 	%r1779, %r1379, 724874;
	st.global.v2.u32 	[%rd36], {%r1779, %r1784};
	add.s32 	%r1403, %r1780, %r1779;
	cvt.rn.f32.u32 	%f97, %r1403;
	fma.rn.f32 	%f98, %f97, 0f2F800000, 0f2F000000;
	mul.f32 	%f99, %f98, 0f42C80000;
	cvt.rzi.s32.f32 	%r1404, %f99;
	mul.hi.s32 	%r1405, %r1404, 548658497;
	shr.u32 	%r1406, %r1405, 31;
	shr.s32 	%r1407, %r1405, 7;
	add.s32 	%r1408, %r1407, %r1406;
	mul.lo.s32 	%r1409, %r1408, 1002;
	sub.s32 	%r1410, %r1404, %r1409;
	max.s32 	%r1776, %r1396, %r1410;
	min.s32 	%r1777, %r1396, %r1410;
	setp.lt.s32 	%p195, %r1777, %r1776;
	@%p195 bra 	$L__BB1_334;
$L__BB1_332:
	mov.u32 	%r447, %r1782;
	mov.u32 	%r446, %r1781;
	mov.u32 	%r1782, %r1780;
	shr.u32 	%r1411, %r1784, 2;
	xor.b32  	%r1412, %r1411, %r1784;
	shl.b32 	%r1413, %r1782, 4;
	shl.b32 	%r1414, %r1412, 1;
	xor.b32  	%r1415, %r1414, %r1413;
	xor.b32  	%r1416, %r1415, %r1412;
	xor.b32  	%r1781, %r1416, %r1782;
	add.s32 	%r1417, %r1779, %r1781;
	add.s32 	%r1418, %r1417, 362437;
	cvt.rn.f32.u32 	%f100, %r1418;
	fma.rn.f32 	%f101, %f100, 0f2F800000, 0f2F000000;
	mul.f32 	%f102, %f101, 0f42C80000;
	cvt.rzi.s32.f32 	%r1419, %f102;
	mul.hi.s32 	%r1420, %r1419, 548658497;
	shr.u32 	%r1421, %r1420, 31;
	shr.s32 	%r1422, %r1420, 7;
	add.s32 	%r1423, %r1422, %r1421;
	mul.lo.s32 	%r1424, %r1423, 1002;
	sub.s32 	%r1777, %r1419, %r1424;
	shr.u32 	%r1425, %r1783, 2;
	xor.b32  	%r1426, %r1425, %r1783;
	shl.b32 	%r1427, %r1781, 4;
	shl.b32 	%r1428, %r1426, 1;
	xor.b32  	%r1429, %r1428, %r1427;
	xor.b32  	%r1430, %r1429, %r1426;
	xor.b32  	%r1780, %r1430, %r1781;
	add.s32 	%r1779, %r1779, 724874;
	add.s32 	%r1431, %r1780, %r1779;
	cvt.rn.f32.u32 	%f103, %r1431;
	fma.rn.f32 	%f104, %f103, 0f2F800000, 0f2F000000;
	mul.f32 	%f105, %f104, 0f42C80000;
	cvt.rzi.s32.f32 	%r1432, %f105;
	mul.hi.s32 	%r1433, %r1432, 548658497;
	shr.u32 	%r1434, %r1433, 31;
	shr.s32 	%r1435, %r1433, 7;
	add.s32 	%r1436, %r1435, %r1434;
	mul.lo.s32 	%r1437, %r1436, 1002;
	sub.s32 	%r1776, %r1432, %r1437;
	setp.lt.s32 	%p196, %r1777, %r1776;
	mov.u32 	%r1783, %r446;
	mov.u32 	%r1784, %r447;
	@%p196 bra 	$L__BB1_333;
	bra.uni 	$L__BB1_332;
$L__BB1_333:
	st.global.v2.u32 	[%rd36+8], {%r446, %r1782};
	st.global.v2.u32 	[%rd36+16], {%r1781, %r1780};
	st.global.v2.u32 	[%rd36], {%r1779, %r447};
$L__BB1_334:
	setp.lt.s32 	%p197, %r1776, %r1777;
	@%p197 bra 	$L__BB1_341;
	mov.u32 	%r1438, _ZZ10tlboKernelPiS_iP17curandStateXORWOWE6subPop;
	mad.lo.s32 	%r437, %r424, 4008, %r1438;
	sub.s32 	%r1439, %r1776, %r1777;
	add.s32 	%r1440, %r1439, 1;
	and.b32  	%r438, %r1440, 3;
	setp.eq.s32 	%p198, %r438, 0;
	mov.u32 	%r1778, %r1777;
	@%p198 bra 	$L__BB1_339;
	shl.b32 	%r1441, %r1777, 2;
	add.s32 	%r439, %r437, %r1441;
	ld.shared.u32 	%r1442, [%r439];
	mul.wide.s32 	%rd484, %r1777, 4;
	add.s64 	%rd150, %rd585, %rd484;
	st.u32 	[%rd150], %r1442;
	add.s32 	%r1778, %r1777, 1;
	setp.eq.s32 	%p199, %r438, 1;
	@%p199 bra 	$L__BB1_339;
	ld.shared.u32 	%r1443, [%r439+4];
	st.u32 	[%rd150+4], %r1443;
	add.s32 	%r1778, %r1777, 2;
	setp.eq.s32 	%p200, %r438, 2;
	@%p200 bra 	$L__BB1_339;
	ld.shared.u32 	%r1444, [%r439+8];
	st.u32 	[%rd150+8], %r1444;
	add.s32 	%r1778, %r1777, 3;
$L__BB1_339:
	sub.s32 	%r1445, %r1776, %r1777;
	setp.lt.u32 	%p201, %r1445, 3;
	@%p201 bra 	$L__BB1_341;
$L__BB1_340:
	shl.b32 	%r1446, %r1778, 2;
	add.s32 	%r1447, %r437, %r1446;
	ld.shared.u32 	%r1448, [%r1447];
	mul.wide.s32 	%rd485, %r1778, 4;
	add.s64 	%rd486, %rd585, %rd485;
	st.u32 	[%rd486], %r1448;
	ld.shared.u32 	%r1449, [%r1447+4];
	st.u32 	[%rd486+4], %r1449;
	ld.shared.u32 	%r1450, [%r1447+8];
	st.u32 	[%rd486+8], %r1450;
	add.s32 	%r1451, %r1778, 3;
	ld.shared.u32 	%r1452, [%r1447+12];
	st.u32 	[%rd486+12], %r1452;
	add.s32 	%r1778, %r1778, 4;
	setp.ne.s32 	%p202, %r1451, %r1776;
	@%p202 bra 	$L__BB1_340;
$L__BB1_341:
	mov.b64 	%rd586, 0;
$L__BB1_342:
	shl.b64 	%rd488, %rd586, 2;
	add.s64 	%rd489, %rd30, %rd488;
	mov.b32 	%r1453, -1;
	st.local.u32 	[%rd489], %r1453;
	add.s64 	%rd152, %rd586, 1;
	setp.lt.u64 	%p203, %rd586, 1001;
	mov.u64 	%rd586, %rd152;
	@%p203 bra 	$L__BB1_342;
	mov.b64 	%rd587, 0;
$L__BB1_344:
	shl.b64 	%rd491, %rd587, 2;
	add.s64 	%rd492, %rd31, %rd491;
	mov.b32 	%r1454, -1;
	st.local.u32 	[%rd492], %r1454;
	add.s64 	%rd154, %rd587, 1;
	setp.lt.u64 	%p204, %rd587, 1001;
	mov.u64 	%rd587, %rd154;
	@%p204 bra 	$L__BB1_344;
	mov.b64 	%rd588, 0;
$L__BB1_346:
	shl.b64 	%rd494, %rd588, 2;
	add.s64 	%rd495, %rd32, %rd494;
	mov.b32 	%r1455, -1;
	st.local.u32 	[%rd495], %r1455;
	add.s64 	%rd156, %rd588, 1;
	setp.lt.u64 	%p205, %rd588, 1001;
	mov.u64 	%rd588, %rd156;
	@%p205 bra 	$L__BB1_346;
	mov.b64 	%rd589, 0;
$L__BB1_348:
	shl.b64 	%rd497, %rd589, 2;
	add.s64 	%rd498, %rd33, %rd497;
	mov.b32 	%r1456, 0;
	st.local.u32 	[%rd498], %r1456;
	add.s64 	%rd158, %rd589, 1;
	setp.lt.u64 	%p206, %rd589, 1001;
	mov.u64 	%rd589, %rd158;
	@%p206 bra 	$L__BB1_348;
	mov.b32 	%r1786, 0;
$L__BB1_350:
	mul.wide.u32 	%rd499, %r1786, 4;
	add.s64 	%rd500, %rd585, %rd499;
	ld.u32 	%r1458, [%rd500];
	mul.wide.s32 	%rd501, %r1458, 4;
	add.s64 	%rd502, %rd33, %rd501;
	ld.local.u32 	%r1459, [%rd502];
	add.s32 	%r1460, %r1459, 1;
	st.local.u32 	[%rd502], %r1460;
	ld.u32 	%r1461, [%rd500+4];
	mul.wide.s32 	%rd503, %r1461, 4;
	add.s64 	%rd504, %rd33, %rd503;
	ld.local.u32 	%r1462, [%rd504];
	add.s32 	%r1463, %r1462, 1;
	st.local.u32 	[%rd504], %r1463;
	add.s32 	%r1786, %r1786, 2;
	setp.ne.s32 	%p207, %r1786, 1002;
	@%p207 bra 	$L__BB1_350;
	mov.b32 	%r1787, 1001;
$L__BB1_352:
	mul.wide.u32 	%rd505, %r1787, 4;
	add.s64 	%rd159, %rd585, %rd505;
	ld.u32 	%r460, [%rd159];
	mul.wide.s32 	%rd506, %r460, 4;
	add.s64 	%rd160, %rd33, %rd506;
	ld.local.u32 	%r1788, [%rd160];
	setp.lt.s32 	%p208, %r1788, 2;
	add.s64 	%rd161, %rd30, %rd505;
	@%p208 bra 	$L__BB1_354;
	st.local.u32 	[%rd161], %r460;
	mov.b32 	%r1788, -1;
	st.local.u32 	[%rd160], %r1788;
$L__BB1_354:
	setp.ne.s32 	%p209, %r1788, 1;
	mul.wide.u32 	%rd507, %r1787, 4;
	add.s64 	%rd162, %rd32, %rd507;
	@%p209 bra 	$L__BB1_356;
	st.local.u32 	[%rd162], %r460;
	mov.b32 	%r1466, -1;
	st.local.u32 	[%rd160], %r1466;
$L__BB1_356:
	ld.u32 	%r463, [%rd159+-4];
	mul.wide.s32 	%rd508, %r463, 4;
	add.s64 	%rd163, %rd33, %rd508;
	ld.local.u32 	%r1789, [%rd163];
	setp.lt.s32 	%p210, %r1789, 2;
	@%p210 bra 	$L__BB1_358;
	st.local.u32 	[%rd161+-4], %r463;
	mov.b32 	%r1789, -1;
	st.local.u32 	[%rd163], %r1789;
$L__BB1_358:
	setp.ne.s32 	%p211, %r1789, 1;
	@%p211 bra 	$L__BB1_360;
	st.local.u32 	[%rd162+-4], %r463;
	mov.b32 	%r1468, -1;
	st.local.u32 	[%rd163], %r1468;
$L__BB1_360:
	add.s32 	%r466, %r1787, -2;
	setp.ne.s32 	%p212, %r1787, 1;
	mov.u32 	%r1787, %r466;
	@%p212 bra 	$L__BB1_352;
	mov.b32 	%r1790, 0;
$L__BB1_362:
	mul.wide.u32 	%rd509, %r1790, 4;
	add.s64 	%rd164, %rd33, %rd509;
	ld.local.u32 	%r1470, [%rd164];
	setp.ne.s32 	%p213, %r1470, 0;
	add.s64 	%rd165, %rd31, %rd509;
	@%p213 bra 	$L__BB1_364;
	st.local.u32 	[%rd165], %r1790;
$L__BB1_364:
	ld.local.u32 	%r1471, [%rd164+4];
	setp.ne.s32 	%p214, %r1471, 0;
	@%p214 bra 	$L__BB1_366;
	add.s32 	%r1472, %r1790, 1;
	st.local.u32 	[%rd165+4], %r1472;
$L__BB1_366:
	add.s32 	%r1790, %r1790, 2;
	setp.ne.s32 	%p215, %r1790, 1002;
	@%p215 bra 	$L__BB1_362;
	mov.b32 	%r1791, 0;
$L__BB1_368:
	mul.wide.u32 	%rd510, %r1791, 4;
	add.s64 	%rd166, %rd30, %rd510;
	ld.local.u32 	%r1474, [%rd166];
	add.s64 	%rd167, %rd34, %rd510;
	st.local.u32 	[%rd167], %r1474;
	setp.ne.s32 	%p216, %r1474, -1;
	add.s64 	%rd168, %rd32, %rd510;
	@%p216 bra 	$L__BB1_370;
	ld.local.u32 	%r1475, [%rd168];
	st.local.u32 	[%rd167], %r1475;
$L__BB1_370:
	ld.local.u32 	%r1476, [%rd166+4];
	st.local.u32 	[%rd167+4], %r1476;
	setp.ne.s32 	%p217, %r1476, -1;
	@%p217 bra 	$L__BB1_372;
	ld.local.u32 	%r1477, [%rd168+4];
	st.local.u32 	[%rd167+4], %r1477;
$L__BB1_372:
	add.s32 	%r1791, %r1791, 2;
	setp.ne.s32 	%p218, %r1791, 1002;
	@%p218 bra 	$L__BB1_368;
	mov.b32 	%r1795, 0;
	mov.u32 	%r1794, %r1795;
$L__BB1_374:
	mul.wide.s32 	%rd511, %r1794, 4;
	add.s64 	%rd512, %rd31, %rd511;
	ld.local.u32 	%r473, [%rd512];
	setp.ne.s32 	%p219, %r473, -1;
	@%p219 bra 	$L__BB1_376;
	add.s32 	%r1794, %r1794, 1;
	bra.uni 	$L__BB1_379;
$L__BB1_376:
	mul.wide.s32 	%rd513, %r1795, 4;
	add.s64 	%rd169, %rd34, %rd513;
	ld.local.u32 	%r1479, [%rd169];
	setp.ne.s32 	%p220, %r1479, -1;
	@%p220 bra 	$L__BB1_378;
	st.local.u32 	[%rd169], %r473;
	add.s32 	%r1795, %r1795, 1;
	add.s32 	%r1794, %r1794, 1;
	bra.uni 	$L__BB1_379;
$L__BB1_378:
	add.s32 	%r1795, %r1795, 1;
$L__BB1_379:
	max.s32 	%r1480, %r1794, %r1795;
	setp.lt.s32 	%p221, %r1480, 1002;
	@%p221 bra 	$L__BB1_374;
	mov.b32 	%r1796, 0;
$L__BB1_381:
	mul.wide.u32 	%rd514, %r1796, 4;
	add.s64 	%rd515, %rd34, %rd514;
	ld.local.v2.u32 	{%r1482, %r1483}, [%rd515];
	add.s64 	%rd516, %rd585, %rd514;
	st.u32 	[%rd516], %r1482;
	st.u32 	[%rd516+4], %r1483;
	add.s32 	%r1796, %r1796, 2;
	setp.ne.s32 	%p222, %r1796, 1002;
	@%p222 bra 	$L__BB1_381;
	ld.global.v2.u32 	{%r1484, %r1485}, [%rd36];
	shr.u32 	%r1486, %r1485, 2;
	xor.b32  	%r1487, %r1486, %r1485;
	ld.global.v2.u32 	{%r1488, %r1804}, [%rd36+8];
	ld.global.v2.u32 	{%r1803, %r1802}, [%rd36+16];
	shl.b32 	%r1489, %r1802, 4;
	shl.b32 	%r1490, %r1487, 1;
	xor.b32  	%r1491, %r1490, %r1489;
	xor.b32  	%r1492, %r1491, %r1487;
	xor.b32  	%r1801, %r1492, %r1802;
	add.s32 	%r1493, %r1484, %r1801;
	add.s32 	%r1494, %r1493, 362437;
	cvt.rn.f32.u32 	%f106, %r1494;
	fma.rn.f32 	%f107, %f106, 0f2F800000, 0f2F000000;
	mul.f32 	%f108, %f107, 0f42C80000;
	cvt.rzi.s32.f32 	%r1495, %f108;
	mul.hi.s32 	%r1496, %r1495, 548658497;
	shr.u32 	%r1497, %r1496, 31;
	shr.s32 	%r1498, %r1496, 7;
	add.s32 	%r1499, %r1498, %r1497;
	mul.lo.s32 	%r1500, %r1499, 1002;
	sub.s32 	%r1501, %r1495, %r1500;
	shr.u32 	%r1502, %r1488, 2;
	xor.b32  	%r1503, %r1502, %r1488;
	st.global.v2.u32 	[%rd36+8], {%r1803, %r1802};
	shl.b32 	%r1504, %r1801, 4;
	shl.b32 	%r1505, %r1503, 1;
	xor.b32  	%r1506, %r1505, %r1504;
	xor.b32  	%r1507, %r1506, %r1503;
	xor.b32  	%r1800, %r1507, %r1801;
	st.global.v2.u32 	[%rd36+16], {%r1801, %r1800};
	add.s32 	%r1799, %r1484, 724874;
	st.global.v2.u32 	[%rd36], {%r1799, %r1804};
	add.s32 	%r1508, %r1800, %r1799;
	cvt.rn.f32.u32 	%f109, %r1508;
	fma.rn.f32 	%f110, %f109, 0f2F800000, 0f2F000000;
	mul.f32 	%f111, %f110, 0f42C80000;
	cvt.rzi.s32.f32 	%r1509, %f111;
	mul.hi.s32 	%r1510, %r1509, 548658497;
	shr.u32 	%r1511, %r1510, 31;
	shr.s32 	%r1512, %r1510, 7;
	add.s32 	%r1513, %r1512, %r1511;
	mul.lo.s32 	%r1514, %r1513, 1002;
	sub.s32 	%r1515, %r1509, %r1514;
	max.s32 	%r490, %r1501, %r1515;
	min.s32 	%r491, %r1501, %r1515;
	setp.lt.s32 	%p223, %r491, %r490;
	@%p223 bra 	$L__BB1_385;
$L__BB1_383:
	mov.u32 	%r495, %r1802;
	mov.u32 	%r494, %r1801;
	mov.u32 	%r1802, %r1800;
	shr.u32 	%r1516, %r1804, 2;
	xor.b32  	%r1517, %r1516, %r1804;
	shl.b32 	%r1518, %r1802, 4;
	shl.b32 	%r1519, %r1517, 1;
	xor.b32  	%r1520, %r1519, %r1518;
	xor.b32  	%r1521, %r1520, %r1517;
	xor.b32  	%r1801, %r1521, %r1802;
	add.s32 	%r1522, %r1799, %r1801;
	add.s32 	%r1523, %r1522, 362437;
	cvt.rn.f32.u32 	%f112, %r1523;
	fma.rn.f32 	%f113, %f112, 0f2F800000, 0f2F000000;
	mul.f32 	%f114, %f113, 0f42C80000;
	cvt.rzi.s32.f32 	%r1524, %f114;
	mul.hi.s32 	%r1525, %r1524, 548658497;
	shr.u32 	%r1526, %r1525, 31;
	shr.s32 	%r1527, %r1525, 7;
	add.s32 	%r1528, %r1527, %r1526;
	mul.lo.s32 	%r1529, %r1528, 1002;
	sub.s32 	%r491, %r1524, %r1529;
	shr.u32 	%r1530, %r1803, 2;
	xor.b32  	%r1531, %r1530, %r1803;
	shl.b32 	%r1532, %r1801, 4;
	shl.b32 	%r1533, %r1531, 1;
	xor.b32  	%r1534, %r1533, %r1532;
	xor.b32  	%r1535, %r1534, %r1531;
	xor.b32  	%r1800, %r1535, %r1801;
	add.s32 	%r1799, %r1799, 724874;
	add.s32 	%r1536, %r1800, %r1799;
	cvt.rn.f32.u32 	%f115, %r1536;
	fma.rn.f32 	%f116, %f115, 0f2F800000, 0f2F000000;
	mul.f32 	%f117, %f116, 0f42C80000;
	cvt.rzi.s32.f32 	%r1537, %f117;
	mul.hi.s32 	%r1538, %r1537, 548658497;
	shr.u32 	%r1539, %r1538, 31;
	shr.s32 	%r1540, %r1538, 7;
	add.s32 	%r1541, %r1540, %r1539;
	mul.lo.s32 	%r1542, %r1541, 1002;
	sub.s32 	%r490, %r1537, %r1542;
	setp.lt.s32 	%p224, %r491, %r490;
	mov.u32 	%r1803, %r494;
	mov.u32 	%r1804, %r495;
	@%p224 bra 	$L__BB1_384;
	bra.uni 	$L__BB1_383;
$L__BB1_384:
	st.global.v2.u32 	[%rd36+8], {%r494, %r1802};
	st.global.v2.u32 	[%rd36+16], {%r1801, %r1800};
	st.global.v2.u32 	[%rd36], {%r1799, %r495};
$L__BB1_385:
	mov.b32 	%r1805, 0;
$L__BB1_386:
	mul.wide.u32 	%rd517, %r1805, 4;
	add.s64 	%rd518, %rd585, %rd517;
	ld.u32 	%r1544, [%rd518];
	add.s64 	%rd519, %rd35, %rd517;
	ld.u32 	%r1545, [%rd518+4];
	st.local.v2.u32 	[%rd519], {%r1544, %r1545};
	add.s32 	%r1805, %r1805, 2;
	setp.ne.s32 	%p225, %r1805, 1002;
	@%p225 bra 	$L__BB1_386;
	mov.b32 	%r1806, 0;
$L__BB1_388:
	mul.wide.u32 	%rd520, %r1806, 4;
	add.s64 	%rd521, %rd35, %rd520;
	ld.local.v2.u32 	{%r1547, %r1548}, [%rd521];
	add.s64 	%rd522, %rd584, %rd520;
	st.u32 	[%rd522], %r1547;
	st.u32 	[%rd522+4], %r1548;
	add.s32 	%r1806, %r1806, 2;
	setp.eq.s32 	%p226, %r1806, 1002;
	@%p226 bra 	$L__BB1_389;
	bra.uni 	$L__BB1_388;
$L__BB1_389:
	setp.gt.s32 	%p227, %r491, %r490;
	mov.u32 	%r1807, %r490;
	mov.u32 	%r1808, %r491;
	@%p227 bra 	$L__BB1_390;
	bra.uni 	$L__BB1_420;
$L__BB1_390:
	mov.b32 	%r1809, 0;
$L__BB1_391:
	mul.wide.u32 	%rd527, %r1809, 4;
	add.s64 	%rd528, %rd584, %rd527;
	ld.u32 	%r1551, [%rd528];
	add.s64 	%rd529, %rd585, %rd527;
	st.u32 	[%rd529], %r1551;
	ld.u32 	%r1552, [%rd528+4];
	st.u32 	[%rd529+4], %r1552;
	add.s32 	%r1809, %r1809, 2;
	setp.ne.s32 	%p231, %r1809, 1002;
	@%p231 bra 	$L__BB1_391;
	ld.u32 	%r513, [%rd585];
	mov.b32 	%r1811, 0;
	mov.u32 	%r1810, %r513;
	mov.u32 	%r1812, %r1811;
$L__BB1_393:
	mul.wide.u32 	%rd530, %r1811, 4;
	add.s64 	%rd170, %rd585, %rd530;
	ld.u32 	%r517, [%rd170+4];
	mad.lo.s32 	%r1554, %r1810, 1002, %r517;
	mul.wide.s32 	%rd531, %r1554, 4;
	add.s64 	%rd532, %rd3, %rd531;
	ld.global.u32 	%r1555, [%rd532];
	add.s32 	%r518, %r1555, %r1812;
	setp.eq.s32 	%p232, %r1811, 1000;
	@%p232 bra 	$L__BB1_395;
	ld.u32 	%r1556, [%rd170+8];
	mad.lo.s32 	%r1557, %r517, 1002, %r1556;
	mul.wide.s32 	%rd533, %r1557, 4;
	add.s64 	%rd534, %rd3, %rd533;
	ld.global.u32 	%r1558, [%rd534];
	add.s32 	%r1559, %r1558, %r518;
	ld.u32 	%r1560, [%rd170+12];
	mad.lo.s32 	%r1561, %r1556, 1002, %r1560;
	mul.wide.s32 	%rd535, %r1561, 4;
	add.s64 	%rd536, %rd3, %rd535;
	ld.global.u32 	%r1562, [%rd536];
	add.s32 	%r1563, %r1562, %r1559;
	add.s32 	%r1811, %r1811, 4;
	ld.u32 	%r1810, [%rd170+16];
	mad.lo.s32 	%r1564, %r1560, 1002, %r1810;
	mul.wide.s32 	%rd537, %r1564, 4;
	add.s64 	%rd538, %rd3, %rd537;
	ld.global.u32 	%r1565, [%rd538];
	add.s32 	%r1812, %r1565, %r1563;
	bra.uni 	$L__BB1_393;
$L__BB1_395:
	ld.u32 	%r1566, [%rd585+4004];
	mad.lo.s32 	%r1567, %r1566, 1002, %r513;
	mul.wide.s32 	%rd539, %r1567, 4;
	add.s64 	%rd540, %rd3, %rd539;
	ld.global.u32 	%r1568, [%rd540];
	add.s32 	%r522, %r1568, %r518;
	ld.shared.u32 	%r1814, [%r18];
	setp.le.s32 	%p233, %r1814, %r522;
	@%p233 bra 	$L__BB1_398;
	st.shared.u32 	[%r18], %r522;
	mov.b32 	%r1813, 0;
$L__BB1_397:
	mul.wide.u32 	%rd541, %r1813, 4;
	add.s64 	%rd542, %rd585, %rd541;
	ld.u32 	%r1570, [%rd542];
	shl.b32 	%r1571, %r1813, 2;
	add.s32 	%r1572, %r4, %r1571;
	st.shared.u32 	[%r1572], %r1570;
	ld.u32 	%r1573, [%rd542+4];
	st.shared.u32 	[%r1572+4], %r1573;
	add.s32 	%r1813, %r1813, 2;
	setp.ne.s32 	%p234, %r1813, 1002;
	mov.u32 	%r1814, %r522;
	@%p234 bra 	$L__BB1_397;
$L__BB1_398:
	atom.global.min.s32 	%r1574, [best_sol_dis], %r1814;
	atom.shared.min.s32 	%r1575, [_ZZ10tlboKernelPiS_iP17curandStateXORWOWE17block_teacher_dis], %r1814;
	ld.shared.u32 	%r527, [_ZZ10tlboKernelPiS_iP17curandStateXORWOWE17block_teacher_dis];
	setp.eq.s32 	%p235, %r1575, %r527;
	@%p235 bra 	$L__BB1_401;
	mov.b32 	%r1815, 0;
$L__BB1_400:
	shl.b32 	%r1577, %r1815, 2;
	add.s32 	%r1578, %r4, %r1577;
	ld.shared.u32 	%r1579, [%r1578];
	mov.u32 	%r1580, _ZZ10tlboKernelPiS_iP17curandStateXORWOWE13block_teacher;
	add.s32 	%r1581, %r1580, %r1577;
	st.shared.u32 	[%r1581], %r1579;
	ld.shared.u32 	%r1582, [%r1578+4];
	st.shared.u32 	[%r1581+4], %r1582;
	add.s32 	%r1815, %r1815, 2;
	setp.ne.s32 	%p236, %r1815, 1002;
	@%p236 bra 	$L__BB1_400;
$L__BB1_401:
	atom.global.add.u32 	%r1583, [var], -1;
$L__BB1_402:
	ld.volatile.global.u32 	%r1584, [var];
	setp.ne.s32 	%p237, %r1584, 0;
	@%p237 bra 	$L__BB1_402;
	@%p3 bra 	$L__BB1_408;
	ld.volatile.global.u32 	%r1585, [best_sol_dis];
	setp.ne.s32 	%p239, %r1585, %r527;
	@%p239 bra 	$L__BB1_408;
	mov.b32 	%r1816, 0;
$L__BB1_406:
	shl.b32 	%r1587, %r1816, 2;
	mov.u32 	%r1588, _ZZ10tlboKernelPiS_iP17curandStateXORWOWE13block_teacher;
	add.s32 	%r1589, %r1588, %r1587;
	ld.shared.u32 	%r1590, [%r1589];
	ld.global.u64 	%rd543, [best_sol];
	mul.wide.u32 	%rd544, %r1816, 4;
	add.s64 	%rd545, %rd543, %rd544;
	st.volatile.u32 	[%rd545], %r1590;
	ld.shared.u32 	%r1591, [%r1589+4];
	ld.global.u64 	%rd546, [best_sol];
	add.s64 	%rd547, %rd546, %rd544;
	st.volatile.u32 	[%rd547+4], %r1591;
	add.s32 	%r1816, %r1816, 2;
	setp.ne.s32 	%p240, %r1816, 1002;
	@%p240 bra 	$L__BB1_406;
	mov.b32 	%r1592, 100;
	st.volatile.global.u32 	[var], %r1592;
$L__BB1_408:
	atom.global.add.u32 	%r1593, [itr], -1;
$L__BB1_409:
	ld.volatile.global.u32 	%r1594, [itr];
	setp.ne.s32 	%p241, %r1594, 0;
	@%p241 bra 	$L__BB1_409;
	{ // callseq 11, 0
	.param .b64 param0;
	st.param.b64 	[param0], %rd584;
	call.uni 
	free, 
	(
	param0
	);
	} // callseq 11
	{ // callseq 12, 0
	.param .b64 param0;
	st.param.b64 	[param0], %rd585;
	call.uni 
	free, 
	(
	param0
	);
	} // callseq 12
	add.s32 	%r1614, %r1614, 1;
	setp.ne.s32 	%p242, %r1614, 2000;
	@%p242 bra 	$L__BB1_21;
	setp.ne.s32 	%p243, %r7, 0;
	@%p243 bra 	$L__BB1_415;
	ld.volatile.global.u32 	%r1596, [best_sol_dis];
	st.local.u32 	[%rd29], %r1596;
	mov.u64 	%rd549, $str$4;
	cvta.global.u64 	%rd550, %rd549;
	add.u64 	%rd551, %SP, 20040;
	{ // callseq 13, 0
	.param .b64 param0;
	st.param.b64 	[param0], %rd550;
	.param .b64 param1;
	st.param.b64 	[param1], %rd551;
	.param .b32 retval0;
	call.uni (retval0), 
	vprintf, 
	(
	param0, 
	param1
	);
	ld.param.b32 	%r1597, [retval0];
	} // callseq 13
	mov.b32 	%r1817, 0;
	mov.b64 	%rd590, 0;
	mov.u64 	%rd554, $str$5;
$L__BB1_413:
	ld.global.u64 	%rd552, [best_sol];
	add.s64 	%rd553, %rd552, %rd590;
	ld.volatile.u32 	%r1599, [%rd553];
	st.local.u32 	[%rd29], %r1599;
	cvta.global.u64 	%rd555, %rd554;
	{ // callseq 14, 0
	.param .b64 param0;
	st.param.b64 	[param0], %rd555;
	.param .b64 param1;
	st.param.b64 	[param1], %rd551;
	.param .b32 retval0;
	call.uni (retval0), 
	vprintf, 
	(
	param0, 
	param1
	);
	ld.param.b32 	%r1600, [retval0];
	} // callseq 14
	ld.global.u64 	%rd557, [best_sol];
	add.s64 	%rd558, %rd557, %rd590;
	ld.volatile.u32 	%r1602, [%rd558+4];
	st.local.u32 	[%rd29], %r1602;
	{ // callseq 15, 0
	.param .b64 param0;
	st.param.b64 	[param0], %rd555;
	.param .b64 param1;
	st.param.b64 	[param1], %rd551;
	.param .b32 retval0;
	call.uni (retval0), 
	vprintf, 
	(
	param0, 
	param1
	);
	ld.param.b32 	%r1603, [retval0];
	} // callseq 15
	add.s32 	%r1817, %r1817, 2;
	add.s64 	%rd590, %rd590, 8;
	setp.ne.s32 	%p244, %r1817, 1002;
	@%p244 bra 	$L__BB1_413;
	mov.u64 	%rd559, $str$6;
	cvta.global.u64 	%rd560, %rd559;
	{ // callseq 16, 0
	.param .b64 param0;
	st.param.b64 	[param0], %rd560;
	.param .b64 param1;
	st.param.b64 	[param1], 0;
	.param .b32 retval0;
	call.uni (retval0), 
	vprintf, 
	(
	param0, 
	param1
	);
	ld.param.b32 	%r1605, [retval0];
	} // callseq 16
$L__BB1_415:
	ret;
$L__BB1_416:
	mul.wide.s32 	%rd462, %r1660, 4;
	add.s64 	%rd463, %rd585, %rd462;
	ld.u32 	%r1336, [%rd463];
	mul.wide.s32 	%rd464, %r1661, 4;
	add.s64 	%rd465, %rd584, %rd464;
	st.u32 	[%rd465], %r1336;
	add.s32 	%r139, %r1661, 1;
	add.s32 	%r140, %r1660, -1;
	setp.lt.s32 	%p186, %r1661, %r122;
	setp.gt.s32 	%p187, %r1660, %r123;
	and.pred  	%p188, %p186, %p187;
	mov.u32 	%r1660, %r140;
	mov.u32 	%r1661, %r139;
	@%p188 bra 	$L__BB1_416;
	bra.uni 	$L__BB1_142;
$L__BB1_417:
	mul.wide.s32 	%rd399, %r1694, 4;
	add.s64 	%rd400, %rd585, %rd399;
	ld.u32 	%r1173, [%rd400];
	mul.wide.s32 	%rd401, %r1695, 4;
	add.s64 	%rd402, %rd584, %rd401;
	st.u32 	[%rd402], %r1173;
	add.s32 	%r224, %r1695, 1;
	add.s32 	%r225, %r1694, -1;
	setp.lt.s32 	%p149, %r1695, %r207;
	setp.gt.s32 	%p150, %r1694, %r208;
	and.pred  	%p151, %p149, %p150;
	mov.u32 	%r1694, %r225;
	mov.u32 	%r1695, %r224;
	@%p151 bra 	$L__BB1_417;
	bra.uni 	$L__BB1_200;
$L__BB1_418:
	mul.wide.s32 	%rd352, %r1728, 4;
	add.s64 	%rd353, %rd585, %rd352;
	ld.u32 	%r1005, [%rd353];
	mul.wide.s32 	%rd354, %r1729, 4;
	add.s64 	%rd355, %rd584, %rd354;
	st.u32 	[%rd355], %r1005;
	add.s32 	%r309, %r1729, 1;
	add.s32 	%r310, %r1728, -1;
	setp.lt.s32 	%p112, %r1729, %r292;
	setp.gt.s32 	%p113, %r1728, %r293;
	and.pred  	%p114, %p112, %p113;
	mov.u32 	%r1728, %r310;
	mov.u32 	%r1729, %r309;
	@%p114 bra 	$L__BB1_418;
	bra.uni 	$L__BB1_261;
$L__BB1_419:
	mul.wide.s32 	%rd305, %r1762, 4;
	add.s64 	%rd306, %rd585, %rd305;
	ld.u32 	%r837, [%rd306];
	mul.wide.s32 	%rd307, %r1763, 4;
	add.s64 	%rd308, %rd584, %rd307;
	st.u32 	[%rd308], %r837;
	add.s32 	%r394, %r1763, 1;
	add.s32 	%r395, %r1762, -1;
	setp.lt.s32 	%p75, %r1763, %r377;
	setp.gt.s32 	%p76, %r1762, %r378;
	and.pred  	%p77, %p75, %p76;
	mov.u32 	%r1762, %r395;
	mov.u32 	%r1763, %r394;
	@%p77 bra 	$L__BB1_419;
	bra.uni 	$L__BB1_319;
$L__BB1_420:
	mul.wide.s32 	%rd523, %r1807, 4;
	add.s64 	%rd524, %rd35, %rd523;
	ld.local.u32 	%r1549, [%rd524];
	mul.wide.s32 	%rd525, %r1808, 4;
	add.s64 	%rd526, %rd584, %rd525;
	st.u32 	[%rd526], %r1549;
	add.s32 	%r509, %r1808, 1;
	add.s32 	%r510, %r1807, -1;
	setp.lt.s32 	%p228, %r1808, %r490;
	setp.gt.s32 	%p229, %r1807, %r491;
	and.pred  	%p230, %p228, %p229;
	mov.u32 	%r1807, %r510;
	mov.u32 	%r1808, %r509;
	@%p230 bra 	$L__BB1_420;
	bra.uni 	$L__BB1_390;

}


// ===== COMPILED SASS (sm_100) =====

	.target	sm_100

	.elftype	@"ET_EXEC"


//--------------------- .note.nv.tkinfo           --------------------------
	.section	.note.nv.tkinfo,"",@"SHT_NOTE"
	.sectionflags	@"SHF_NOTE_NV_TKINFO"
	.tkinfo
        /*0018*/ 	.word	0x00000002
        /*0030*/ 	.string	""
        /*0030*/ 	.string	"ptxas"
        /*0030*/ 	.string	"Cuda compilation tools, release 13.0, V13.0.88"
        /*0030*/ 	.string	"Build cuda_13.0.r13.0/compiler.36424714_0"
        /*0030*/ 	.string	"-arch sm_100 -m 64 "



//--------------------- .note.nv.cuinfo           --------------------------
	.section	.note.nv.cuinfo,"",@"SHT_NOTE"
	.sectionflags	@"SHF_NOTE_NV_CUINFO"
        /*0018*/ 	.short	0x0002
        /*001a*/ 	.short	0x0064
        /*001c*/ 	.short	0x0082
	.zero		2


//--------------------- .nv.info                  --------------------------
	.section	.nv.info,"",@"SHT_CUDA_INFO"
	.align	4


	//----- nvinfo : EIATTR_REGCOUNT
	.align		4
        /*0000*/ 	.byte	0x04, 0x2f
        /*0002*/ 	.short	(.L_19 - .L_18)
	.align		4
.L_18:
        /*0004*/ 	.word	index@(_Z12setup_kernelP17curandStateXORWOW)
        /*0008*/ 	.word	0x0000001f


	//----- nvinfo : EIATTR_FRAME_SIZE
	.align		4
.L_19:
        /*000c*/ 	.byte	0x04, 0x11
        /*000e*/ 	.short	(.L_21 - .L_20)
	.align		4
.L_20:
        /*0010*/ 	.word	index@(_Z12setup_kernelP17curandStateXORWOW)
        /*0014*/ 	.word	0x00000000


	//----- nvinfo : EIATTR_REGCOUNT
	.align		4
.L_21:
        /*0018*/ 	.byte	0x04, 0x2f
        /*001a*/ 	.short	(.L_23 - .L_22)
	.align		4
.L_22:
        /*001c*/ 	.word	index@(_Z10tlboKernelPiS_iP17curandStateXORWOW)
        /*0020*/ 	.word	0x00000030


	//----- nvinfo : EIATTR_FRAME_SIZE
	.align		4
.L_23:
        /*0024*/ 	.byte	0x04, 0x11
        /*0026*/ 	.short	(.L_25 - .L_24)
	.align		4
.L_24:
        /*0028*/ 	.word	index@(_Z10tlboKernelPiS_iP17curandStateXORWOW)
        /*002c*/ 	.word	0x0000ac48


	//----- nvinfo : EIATTR_MIN_STACK_SIZE
	.align		4
.L_25:
        /*0030*/ 	.byte	0x04, 0x12
        /*0032*/ 	.short	(.L_27 - .L_26)
	.align		4
.L_26:
        /*0034*/ 	.word	index@(_Z10tlboKernelPiS_iP17curandStateXORWOW)
        /*0038*/ 	.word	0x0000ac48


	//----- nvinfo : EIATTR_MIN_STACK_SIZE
	.align		4
.L_27:
        /*003c*/ 	.byte	0x04, 0x12
        /*003e*/ 	.short	(.L_29 - .L_28)
	.align		4
.L_28:
        /*0040*/ 	.word	index@(_Z12setup_kernelP17curandStateXORWOW)
        /*0044*/ 	.word	0x00000000
.L_29:


//--------------------- .nv.compat                --------------------------
	.section	.nv.compat,"",@"SHT_CUDA_COMPAT_INFO"
	.align	4
        /*0000*/ 	.byte	0x02, 0x09, 0x00, 0x00, 0x02, 0x02, 0x01, 0x00, 0x02, 0x05, 0x05, 0x00, 0x03, 0x07, 0x01, 0x01
        /*0010*/ 	.byte	0x02, 0x03, 0x00, 0x00, 0x02, 0x06, 0x01, 0x00, 0x04, 0x0b, 0x08, 0x00, 0x09, 0x00, 0x00, 0x00
        /*0020*/ 	.byte	0x00, 0x00, 0x00, 0x00


//--------------------- .nv.info._Z10tlboKernelPiS_iP17curandStateXORWOW --------------------------
	.section	.nv.info._Z10tlboKernelPiS_iP17curandStateXORWOW,"",@"SHT_CUDA_INFO"
	.sectionflags	@""
	.align	4


	//----- nvinfo : EIATTR_CUDA_API_VERSION
	.align		4
        /*0000*/ 	.byte	0x04, 0x37
        /*0002*/ 	.short	(.L_31 - .L_30)
.L_30:
        /*0004*/ 	.word	0x00000082


	//----- nvinfo : EIATTR_KPARAM_INFO
	.align		4
.L_31:
        /*0008*/ 	.byte	0x04, 0x17
        /*000a*/ 	.short	(.L_33 - .L_32)
.L_32:
        /*000c*/ 	.word	0x00000000
        /*0010*/ 	.short	0x0003
        /*0012*/ 	.short	0x0018
        /*0014*/ 	.byte	0x00, 0xf5, 0x21, 0x00


	//----- nvinfo : EIATTR_KPARAM_INFO
	.align		4
.L_33:
        /*0018*/ 	.byte	0x04, 0x17
        /*001a*/ 	.short	(.L_35 - .L_34)
.L_34:
        /*001c*/ 	.word	0x00000000
        /*0020*/ 	.short	0x0002
        /*0022*/ 	.short	0x0010
        /*0024*/ 	.byte	0x00, 0xf0, 0x11, 0x00


	//----- nvinfo : EIATTR_KPARAM_INFO
	.align		4
.L_35:
        /*0028*/ 	.byte	0x04, 0x17
        /*002a*/ 	.short	(.L_37 - .L_36)
.L_36:
        /*002c*/ 	.word	0x00000000
        /*0030*/ 	.short	0x0001
        /*0032*/ 	.short	0x0008
        /*0034*/ 	.byte	0x00, 0xf5, 0x21, 0x00


	//----- nvinfo : EIATTR_KPARAM_INFO
	.align		4
.L_37:
        /*0038*/ 	.byte	0x04, 0x17
        /*003a*/ 	.short	(.L_39 - .L_38)
.L_38:
        /*003c*/ 	.word	0x00000000
        /*0040*/ 	.short	0x0000
        /*0042*/ 	.short	0x0000
        /*0044*/ 	.byte	0x00, 0xf5, 0x21, 0x00


	//----- nvinfo : EIATTR_SPARSE_MMA_MASK
	.align		4
.L_39:
        /*0048*/ 	.byte	0x03, 0x50
        /*004a*/ 	.short	0x0000


	//----- nvinfo : EIATTR_MAXREG_COUNT
	.align		4
        /*004c*/ 	.byte	0x03, 0x1b
        /*004e*/ 	.short	0x00ff


	//----- nvinfo : EIATTR_NUM_BARRIERS
	.align		4
        /*0050*/ 	.byte	0x02, 0x4c
        /*0052*/ 	.byte	0x01
	.zero		1


	//----- nvinfo : EIATTR_EXTERNS
	.align		4
        /*0054*/ 	.byte	0x04, 0x0f
        /*0056*/ 	.short	(.L_41 - .L_40)


	//   ....[0]....
	.align		4
.L_40:
        /*0058*/ 	.word	index@(malloc)


	//   ....[1]....
	.align		4
        /*005c*/ 	.word	index@(vprintf)


	//   ....[2]....
	.align		4
        /*0060*/ 	.word	index@(free)


	//----- nvinfo : EIATTR_MERCURY_ISA_VERSION
	.align		4
.L_41:
        /*0064*/ 	.byte	0x03, 0x5f
        /*0066*/ 	.short	0x0101


	//----- nvinfo : EIATTR_INT_WARP_WIDE_INSTR_OFFSETS
	.align		4
        /*0068*/ 	.byte	0x04, 0x31
        /*006a*/ 	.short	(.L_43 - .L_42)


	//   ....[0]....
.L_42:
        /*006c*/ 	.word	0x000019a0


	//   ....[1]....
        /*0070*/ 	.word	0x00001a90


	//   ....[2]....
        /*0074*/ 	.word	0x00002210


	//   ....[3]....
        /*0078*/ 	.word	0x00003300


	//   ....[4]....
        /*007c*/ 	.word	0x00004360


	//   ....[5]....
        /*0080*/ 	.word	0x000043c0


	//   ....[6]....
        /*0084*/ 	.word	0x00056bf0


	//   ....[7]....
        /*0088*/ 	.word	0x00056c10


	//   ....[8]....
        /*008c*/ 	.word	0x00057400


	//   ....[9]....
        /*0090*/ 	.word	0x00057e40


	//----- nvinfo : EIATTR_VRC_CTA_INIT_COUNT
	.align		4
.L_43:
        /*0094*/ 	.byte	0x02, 0x4a
	.zero		1
	.zero		1


	//----- nvinfo : EIATTR_SYSCALL_OFFSETS
	.align		4
        /*0098*/ 	.byte	0x04, 0x46
        /*009a*/ 	.short	(.L_45 - .L_44)


	//   ....[0]....
.L_44:
        /*009c*/ 	.word	0x00000d70


	//   ....[1]....
        /*00a0*/ 	.word	0x000023b0


	//   ....[2]....
        /*00a4*/ 	.word	0x00003120


	//   ....[3]....
        /*00a8*/ 	.word	0x0000e8d0


	//   ....[4]....
        /*00ac*/ 	.word	0x000196c0


	//   ....[5]....
        /*00b0*/ 	.word	0x0001be20


	//   ....[6]....
        /*00b4*/ 	.word	0x00026cc0


	//   ....[7]....
        /*00b8*/ 	.word	0x00029490


	//   ....[8]....
        /*00bc*/ 	.word	0x00034270


	//   ....[9]....
        /*00c0*/ 	.word	0x000369d0


	//   ....[10]....
        /*00c4*/ 	.word	0x000417c0


	//   ....[11]....
        /*00c8*/ 	.word	0x00057f30


	//   ....[12]....
        /*00cc*/ 	.word	0x00057f90


	//   ....[13]....
        /*00d0*/ 	.word	0x000580b0


	//   ....[14]....
        /*00d4*/ 	.word	0x00058220


	//   ....[15]....
        /*00d8*/ 	.word	0x00058300


	//   ....[16]....
        /*00dc*/ 	.word	0x000583c0


	//----- nvinfo : EIATTR_EXIT_INSTR_OFFSETS
	.align		4
.L_45:
        /*00e0*/ 	.byte	0x04, 0x1c
        /*00e2*/ 	.short	(.L_47 - .L_46)


	//   ....[0]....
.L_46:
        /*00e4*/ 	.word	0x00057fd0


	//   ....[1]....
        /*00e8*/ 	.word	0x000583d0


	//----- nvinfo : EIATTR_INDIRECT_BRANCH_TARGETS
	.align		4
.L_47:
        /*00ec*/ 	.byte	0x04, 0x34
        /*00ee*/ 	.short	(.L_49 - .L_48)


	//   ....[0]....
.L_48:
        /*00f0*/ 	.word	.L_x_270@srel
        /*00f4*/ 	.short	0x0
        /*00f6*/ 	.short	0x0
        /*00f8*/ 	.word	0x3
        /*00fc*/ 	.word	.L_x_271@srel
        /*0100*/ 	.word	.L_x_272@srel
        /*0104*/ 	.word	.L_x_73@srel


	//   ....[1]....
        /*0108*/ 	.word	.L_x_274@srel
        /*010c*/ 	.short	0x0
        /*010e*/ 	.short	0x0
        /*0110*/ 	.word	0x3
        /*0114*/ 	.word	.L_x_275@srel
        /*0118*/ 	.word	.L_x_276@srel
        /*011c*/ 	.word	.L_x_112@srel


	//----- nvinfo : EIATTR_CRS_STACK_SIZE
	.align		4
.L_49:
        /*0120*/ 	.byte	0x04, 0x1e
        /*0122*/ 	.short	(.L_51 - .L_50)
.L_50:
        /*0124*/ 	.word	0x00000000


	//----- nvinfo : EIATTR_CBANK_PARAM_SIZE
	.align		4
.L_51:
        /*0128*/ 	.byte	0x03, 0x19
        /*012a*/ 	.short	0x0020


	//----- nvinfo : EIATTR_PARAM_CBANK
	.align		4
        /*012c*/ 	.byte	0x04, 0x0a
        /*012e*/ 	.short	(.L_53 - .L_52)
	.align		4
.L_52:
        /*0130*/ 	.word	index@(.nv.constant0._Z10tlboKernelPiS_iP17curandStateXORWOW)
        /*0134*/ 	.short	0x0380
        /*0136*/ 	.short	0x0020


	//----- nvinfo : EIATTR_SW_WAR
	.align		4
.L_53:
        /*0138*/ 	.byte	0x04, 0x36
        /*013a*/ 	.short	(.L_55 - .L_54)
.L_54:
        /*013c*/ 	.word	0x00000008
.L_55:


//--------------------- .nv.info._Z12setup_kernelP17curandStateXORWOW --------------------------
	.section	.nv.info._Z12setup_kernelP17curandStateXORWOW,"",@"SHT_CUDA_INFO"
	.sectionflags	@""
	.align	4


	//----- nvinfo : EIATTR_CUDA_API_VERSION
	.align		4
        /*0000*/ 	.byte	0x04, 0x37
        /*0002*/ 	.short	(.L_57 - .L_56)
.L_56:
        /*0004*/ 	.word	0x00000082


	//----- nvinfo : EIATTR_KPARAM_INFO
	.align		4
.L_57:
        /*0008*/ 	.byte	0x04, 0x17
        /*000a*/ 	.short	(.L_59 - .L_58)
.L_58:
        /*000c*/ 	.word	0x00000000
        /*0010*/ 	.short	0x0000
        /*0012*/ 	.short	0x0000
        /*0014*/ 	.byte	0x00, 0xf5, 0x21, 0x00


	//----- nvinfo : EIATTR_SPARSE_MMA_MASK
	.align		4
.L_59:
        /*0018*/ 	.byte	0x03, 0x50
        /*001a*/ 	.short	0x0000


	//----- nvinfo : EIATTR_MAXREG_COUNT
	.align		4
        /*001c*/ 	.byte	0x03, 0x1b
        /*001e*/ 	.short	0x00ff


	//----- nvinfo : EIATTR_MERCURY_ISA_VERSION
	.align		4
        /*0020*/ 	.byte	0x03, 0x5f
        /*0022*/ 	.short	0x0101


	//----- nvinfo : EIATTR_VRC_CTA_INIT_COUNT
	.align		4
        /*0024*/ 	.byte	0x02, 0x4a
	.zero		1
	.zero		1


	//----- nvinfo : EIATTR_EXIT_INSTR_OFFSETS
	.align		4
        /*0028*/ 	.byte	0x04, 0x1c
        /*002a*/ 	.short	(.L_61 - .L_60)


	//   ....[0]....
.L_60:
        /*002c*/ 	.word	0x00000e70


	//----- nvinfo : EIATTR_CRS_STACK_SIZE
	.align		4
.L_61:
        /*0030*/ 	.byte	0x04, 0x1e
        /*0032*/ 	.short	(.L_63 - .L_62)
.L_62:
        /*0034*/ 	.word	0x00000000


	//----- nvinfo : EIATTR_CBANK_PARAM_SIZE
	.align		4
.L_63:
        /*0038*/ 	.byte	0x03, 0x19
        /*003a*/ 	.short	0x0008


	//----- nvinfo : EIATTR_PARAM_CBANK
	.align		4
        /*003c*/ 	.byte	0x04, 0x0a
        /*003e*/ 	.short	(.L_65 - .L_64)
	.align		4
.L_64:
        /*0040*/ 	.word	index@(.nv.constant0._Z12setup_kernelP17curandStateXORWOW)
        /*0044*/ 	.short	0x0380
        /*0046*/ 	.short	0x0008


	//----- nvinfo : EIATTR_SW_WAR
	.align		4
.L_65:
        /*0048*/ 	.byte	0x04, 0x36
        /*004a*/ 	.short	(.L_67 - .L_66)
.L_66:
        /*004c*/ 	.word	0x00000008
.L_67:


//--------------------- .nv.callgraph             --------------------------
	.section	.nv.callgraph,"",@"SHT_CUDA_CALLGRAPH"
	.align	4
	.sectionentsize	8
	.align		4
        /*0000*/ 	.word	0x00000000
	.align		4
        /*0004*/ 	.word	0xffffffff
	.align		4
        /*0008*/ 	.word	index@(_Z10tlboKernelPiS_iP17curandStateXORWOW)
	.align		4
        /*000c*/ 	.word	index@(free)
	.align		4
        /*0010*/ 	.word	index@(_Z10tlboKernelPiS_iP17curandStateXORWOW)
	.align		4
        /*0014*/ 	.word	index@(vprintf)
	.align		4
        /*0018*/ 	.word	index@(_Z10tlboKernelPiS_iP17curandStateXORWOW)
	.align		4
        /*001c*/ 	.word	index@(malloc)
	.align		4
        /*0020*/ 	.word	0x00000000
	.align		4
        /*0024*/ 	.word	0xfffffffe
	.align		4
        /*0028*/ 	.word	0x00000000
	.align		4
        /*002c*/ 	.word	0xfffffffd
	.align		4
        /*0030*/ 	.word	0x00000000
	.align		4
        /*0034*/ 	.word	0xfffffffc


//--------------------- .nv.constant4             --------------------------
	.section	.nv.constant4,"a",@progbits
	.align	8
	.align		8
.nv.constant4:
        /*0000*/ 	.dword	malloc
	.align		8
        /*0008*/ 	.dword	vprintf
	.align		8
        /*0010*/ 	.dword	free
	.align		8
        /*0018*/ 	.dword	precalc_xorwow_matrix
	.align		8
        /*0020*/ 	.dword	precalc_xorwow_offset_matrix
	.align		8
        /*0028*/ 	.dword	mrg32k3aM1
	.align		8
        /*0030*/ 	.dword	mrg32k3aM2
	.align		8
        /*0038*/ 	.dword	mrg32k3aM1SubSeq
	.align		8
        /*0040*/ 	.dword	mrg32k3aM2SubSeq
	.align		8
        /*0048*/ 	.dword	mrg32k3aM1Seq
	.align		8
        /*0050*/ 	.dword	mrg32k3aM2Seq
	.align		8
        /*0058*/ 	.dword	best_sol
	.align		8
        /*0060*/ 	.dword	best_sol_dis
	.align		8
        /*0068*/ 	.dword	var
	.align		8
        /*0070*/ 	.dword	itr
	.align		8
        /*0078*/ 	.dword	$str$1
	.align		8
        /*0080*/ 	.dword	$str$2
	.align		8
        /*0088*/ 	.dword	$str$4
	.align		8
        /*0090*/ 	.dword	$str$5
	.align		8
        /*0098*/ 	.dword	$str$6


//--------------------- .nv.constant3             --------------------------
	.section	.nv.constant3,"a",@progbits
	.align	8
.nv.constant3:
	.type		__cr_lgamma_table,@object
	.size		__cr_lgamma_table,(.L_8 - __cr_lgamma_table)
__cr_lgamma_table:
        /*0000*/ 	.byte	0x00, 0x00, 0x00, 0x00, 0x00, 0x00, 0x00, 0x00, 0x00, 0x00, 0x00, 0x00, 0x00, 0x00, 0x00, 0x00
        /*0010*/ 	.byte	0xef, 0x39, 0xfa, 0xfe, 0x42, 0x2e, 0xe6, 0x3f, 0x02, 0x20, 0x2a, 0xfa, 0x0b, 0xab, 0xfc, 0x3f
        /*0020*/ 	.byte	0xf9, 0x2c, 0x92, 0x7c, 0xa7, 0x6c, 0x09, 0x40, 0xc9, 0x79, 0x44, 0x3c, 0x64, 0x26, 0x13, 0x40
        /*0030*/ 	.byte	0xca, 0x01, 0xcf, 0x3a, 0x27, 0x51, 0x1a, 0x40, 0x30, 0xcc, 0x2d, 0xf3, 0xe1, 0x0c, 0x21, 0x40
        /*0040*/ 	.byte	0x0d, 0xb7, 0xfc, 0x82, 0x8e, 0x35, 0x25, 0x40
.L_8:


//--------------------- .nv.constant2._Z10tlboKernelPiS_iP17curandStateXORWOW --------------------------
	.section	.nv.constant2._Z10tlboKernelPiS_iP17curandStateXORWOW,"a",@progbits
	.sectionflags	@""
	.align	4
.nv.constant2._Z10tlboKernelPiS_iP17curandStateXORWOW:
        /*0000*/ 	.byte	0xc0, 0xbd, 0x01, 0x00, 0x70, 0xe8, 0x00, 0x00, 0xb0, 0x93, 0x02, 0x00, 0x70, 0x69, 0x03, 0x00
        /*0010*/ 	.byte	0x30, 0x94, 0x02, 0x00, 0xb0, 0x3e, 0x04, 0x00


//--------------------- .text._Z10tlboKernelPiS_iP17curandStateXORWOW --------------------------
	.section	.text._Z10tlboKernelPiS_iP17curandStateXORWOW,"ax",@progbits
	.align	128
        .global         _Z10tlboKernelPiS_iP17curandStateXORWOW
        .type           _Z10tlboKernelPiS_iP17curandStateXORWOW,@function
        .size           _Z10tlboKernelPiS_iP17curandStateXORWOW,(.L_x_278 - _Z10tlboKernelPiS_iP17curandStateXORWOW)
        .other          _Z10tlboKernelPiS_iP17curandStateXORWOW,@"STO_CUDA_ENTRY STV_DEFAULT"
_Z10tlboKernelPiS_iP17curandStateXORWOW:
.text._Z10tlboKernelPiS_iP17curandStateXORWOW:
[----:B------:R-:W0:Y:S01]  /*0000*/  LDC R1, c[0x0][0x37c] ;  /* 0x0000df00ff017b82 */ /* 0x000e220000000800 */
[----:B------:R-:W1:Y:S01]  /*0010*/  S2R R19, SR_TID.X ;  /* 0x0000000000137919 */ /* 0x000e620000002100 */
[----:B------:R-:W2:Y:S06]  /*0020*/  LDCU UR5, c[0x0][0x2fc] ;  /* 0x00005f80ff0577ac */ /* 0x000eac0008000800 */
[----:B------:R-:W3:Y:S01]  /*0030*/  LDC.64 R4, c[0x0][0x380] ;  /* 0x0000e000ff047b82 */ /* 0x000ee20000000a00 */
[----:B0-----:R-:W-:Y:S01]  /*0040*/  IADD3 R1, PT, PT, R1, -0xac48, RZ ;  /* 0xffff53b801017810 */ /* 0x001fe20007ffe0ff */
[----:B------:R-:W1:Y:S01]  /*0050*/  S2R R22, SR_CTAID.X ;  /* 0x0000000000167919 */ /* 0x000e620000002500 */
[----:B------:R-:W1:Y:S01]  /*0060*/  LDCU UR4, c[0x0][0x360] ;  /* 0x00006c00ff0477ac */ /* 0x000e620008000800 */
[----:B------:R-:W0:Y:S01]  /*0070*/  LDCU.64 UR36, c[0x0][0x358] ;  /* 0x00006b00ff2477ac */ /* 0x000e220008000a00 */
[----:B-1----:R-:W-:-:S04]  /*0080*/  IMAD R0, R22, UR4, R19 ;  /* 0x0000000416007c24 */ /* 0x002fc8000f8e0213 */
[----:B------:R-:W-:-:S04]  /*0090*/  IMAD R0, R0, 0x3ea, RZ ;  /* 0x000003ea00007824 */ /* 0x000fc800078e02ff */
[C---:B---3--:R-:W-:Y:S01]  /*00a0*/  IMAD.WIDE.U32 R6, R0.reuse, 0x4, R4 ;  /* 0x0000000400067825 */ /* 0x048fe200078e0004 */
[----:B------:R-:W-:-:S04]  /*00b0*/  IADD3 R9, PT, PT, R0, 0x1, RZ ;  /* 0x0000000100097810 */ /* 0x000fc80007ffe0ff */
[----:B0-----:R-:W3:Y:S01]  /*00c0*/  LDG.E R10, desc[UR36][R6.64] ;  /* 0x00000024060a7981 */ /* 0x001ee2000c1e1900 */
[----:B------:R-:W-:-:S05]  /*00d0*/  IMAD.WIDE.U32 R8, R9, 0x4, R4 ;  /* 0x0000000409087825 */ /* 0x000fca00078e0004 */
[----:B------:R-:W3:Y:S01]  /*00e0*/  LDG.E R11, desc[UR36][R8.64] ;  /* 0x00000024080b7981 */ /* 0x000ee2000c1e1900 */
[----:B------:R-:W0:Y:S01]  /*00f0*/  S2R R3, SR_CgaCtaId ;  /* 0x0000000000037919 */ /* 0x000e220000008800 */
[----:B------:R-:W-:Y:S01]  /*0100*/  MOV R2, 0x400 ;  /* 0x0000040000027802 */ /* 0x000fe20000000f00 */
[----:B------:R-:W1:Y:S03]  /*0110*/  LDCU UR4, c[0x0][0x2f8] ;  /* 0x00005f00ff0477ac */ /* 0x000e660008000800 */
[----:B0-----:R-:W-:-:S05]  /*0120*/  LEA R2, R3, R2, 0x18 ;  /* 0x0000000203027211 */ /* 0x001fca00078ec0ff */
[----:B------:R-:W-:Y:S01]  /*0130*/  IMAD R24, R19, 0xfa8, R2 ;  /* 0x00000fa813187824 */ /* 0x000fe200078e0202 */
[----:B-1----:R-:W-:Y:S01]  /*0140*/  IADD3 R17, P0, PT, R1, UR4, RZ ;  /* 0x0000000401117c10 */ /* 0x002fe2000ff1e0ff */
[----:B------:R-:W-:-:S03]  /*0150*/  IMAD.MOV.U32 R3, RZ, RZ, 0x2 ;  /* 0x00000002ff037424 */ /* 0x000fc600078e00ff */
[----:B--2---:R-:W-:Y:S01]  /*0160*/  IADD3.X R16, PT, PT, RZ, UR5, RZ, P0, !PT ;  /* 0x00000005ff107c10 */ /* 0x004fe200087fe4ff */
[----:B---3--:R0:W-:Y:S08]  /*0170*/  STS.64 [R24], R10 ;  /* 0x0000000a18007388 */ /* 0x0081f00000000a00 */
.L_x_0:
[C---:B------:R-:W-:Y:S02]  /*0180*/  IADD3 R23, PT, PT, R0.reuse, R3, RZ ;  /* 0x0000000300177210 */ /* 0x040fe40007ffe0ff */
[C-C-:B01----:R-:W-:Y:S02]  /*0190*/  IADD3 R11, PT, PT, R0.reuse, 0x2, R3.reuse ;  /* 0x00000002000b7810 */ /* 0x143fe40007ffe003 */
[C---:B------:R-:W-:Y:S01]  /*01a0*/  IADD3 R13, PT, PT, R23.reuse, 0x3, RZ ;  /* 0x00000003170d7810 */ /* 0x040fe20007ffe0ff */
[C---:B------:R-:W-:Y:S01]  /*01b0*/  VIADD R7, R23.reuse, 0x1 ;  /* 0x0000000117077836 */ /* 0x040fe20000000000 */
[----:B------:R-:W-:Y:S01]  /*01c0*/  IADD3 R15, PT, PT, R0, 0x4, R3 ;  /* 0x00000004000f7810 */ /* 0x000fe20007ffe003 */
[C---:B------:R-:W-:Y:S01]  /*01d0*/  IMAD.WIDE.U32 R8, R23.reuse, 0x4, R4 ;  /* 0x0000000417087825 */ /* 0x040fe200078e0004 */
[----:B------:R-:W-:-:S03]  /*01e0*/  IADD3 R21, PT, PT, R23, 0x5, RZ ;  /* 0x0000000517157810 */ /* 0x000fc60007ffe0ff */
[--C-:B------:R-:W-:Y:S02]  /*01f0*/  IMAD.WIDE.U32 R10, R11, 0x4, R4.reuse ;  /* 0x000000040b0a7825 */ /* 0x100fe400078e0004 */
[----:B------:R-:W2:Y:S02]  /*0200*/  LDG.E R8, desc[UR36][R8.64] ;  /* 0x0000002408087981 */ /* 0x000ea4000c1e1900 */
[--C-:B------:R-:W-:Y:S02]  /*0210*/  IMAD.WIDE.U32 R6, R7, 0x4, R4.reuse ;  /* 0x0000000407067825 */ /* 0x100fe400078e0004 */
[----:B------:R-:W3:Y:S02]  /*0220*/  LDG.E R28, desc[UR36][R10.64] ;  /* 0x000000240a1c7981 */ /* 0x000ee4000c1e1900 */
[----:B------:R-:W-:-:S04]  /*0230*/  IMAD.WIDE.U32 R12, R13, 0x4, R4 ;  /* 0x000000040d0c7825 */ /* 0x000fc800078e0004 */
[--C-:B------:R-:W-:Y:S01]  /*0240*/  IMAD.WIDE.U32 R14, R15, 0x4, R4.reuse ;  /* 0x000000040f0e7825 */ /* 0x100fe200078e0004 */
[----:B------:R-:W2:Y:S03]  /*0250*/  LDG.E R9, desc[UR36][R6.64] ;  /* 0x0000002406097981 */ /* 0x000ea6000c1e1900 */
[----:B------:R-:W-:Y:S01]  /*0260*/  IMAD.WIDE.U32 R20, R21, 0x4, R4 ;  /* 0x0000000415147825 */ /* 0x000fe200078e0004 */
[----:B------:R0:W3:Y:S04]  /*0270*/  LDG.E R29, desc[UR36][R12.64] ;  /* 0x000000240c1d7981 */ /* 0x0000e8000c1e1900 */
[----:B------:R1:W4:Y:S04]  /*0280*/  LDG.E R30, desc[UR36][R14.64] ;  /* 0x000000240e1e7981 */ /* 0x000328000c1e1900 */
[----:B------:R5:W4:Y:S01]  /*0290*/  LDG.E R31, desc[UR36][R20.64] ;  /* 0x00000024141f7981 */ /* 0x000b22000c1e1900 */
[C-C-:B------:R-:W-:Y:S01]  /*02a0*/  IADD3 R25, PT, PT, R0.reuse, 0x6, R3.reuse ;  /* 0x0000000600197810 */ /* 0x140fe20007ffe003 */
[----:B------:R-:W-:Y:S01]  /*02b0*/  IMAD R2, R3, 0x4, R24 ;  /* 0x0000000403027824 */ /* 0x000fe200078e0218 */
[----:B0-----:R-:W-:-:S02]  /*02c0*/  IADD3 R13, PT, PT, R0, 0xe, R3 ;  /* 0x0000000e000d7810 */ /* 0x001fc40007ffe003 */
[C---:B------:R-:W-:Y:S01]  /*02d0*/  IADD3 R27, PT, PT, R0.reuse, 0x8, R3 ;  /* 0x00000008001b7810 */ /* 0x040fe20007ffe003 */
[----:B------:R-:W-:Y:S01]  /*02e0*/  IMAD.WIDE.U32 R10, R25, 0x4, R4 ;  /* 0x00000004190a7825 */ /* 0x000fe200078e0004 */
[----:B------:R-:W-:-:S03]  /*02f0*/  IADD3 R7, PT, PT, R0, 0xa, R3 ;  /* 0x0000000a00077810 */ /* 0x000fc60007ffe003 */
[----:B-1----:R-:W-:Y:S01]  /*0300*/  IMAD.WIDE.U32 R14, R27, 0x4, R4 ;  /* 0x000000041b0e7825 */ /* 0x002fe200078e0004 */
[----:B------:R0:W4:Y:S01]  /*0310*/  LDG.E R6, desc[UR36][R10.64] ;  /* 0x000000240a067981 */ /* 0x000122000c1e1900 */
[C---:B------:R-:W-:Y:S02]  /*0320*/  IADD3 R27, PT, PT, R0.reuse, 0xc, R3 ;  /* 0x0000000c001b7810 */ /* 0x040fe40007ffe003 */
[----:B-----5:R-:W-:Y:S01]  /*0330*/  IMAD.WIDE.U32 R20, R7, 0x4, R4 ;  /* 0x0000000407147825 */ /* 0x020fe200078e0004 */
[C---:B------:R-:W-:Y:S01]  /*0340*/  IADD3 R25, PT, PT, R23.reuse, 0xf, RZ ;  /* 0x0000000f17197810 */ /* 0x040fe20007ffe0ff */
[----:B------:R-:W5:Y:S02]  /*0350*/  LDG.E R14, desc[UR36][R14.64] ;  /* 0x000000240e0e7981 */ /* 0x000f64000c1e1900 */
[----:B0-----:R-:W-:Y:S01]  /*0360*/  VIADD R11, R23, 0xb ;  /* 0x0000000b170b7836 */ /* 0x001fe20000000000 */
[C---:B------:R-:W-:Y:S01]  /*0370*/  IADD3 R33, PT, PT, R0.reuse, 0x12, R3 ;  /* 0x0000001200217810 */ /* 0x040fe20007ffe003 */
[--C-:B------:R-:W-:Y:S01]  /*0380*/  IMAD.WIDE.U32 R26, R27, 0x4, R4.reuse ;  /* 0x000000041b1a7825 */ /* 0x100fe200078e0004 */
[----:B------:R-:W5:Y:S03]  /*0390*/  LDG.E R20, desc[UR36][R20.64] ;  /* 0x0000002414147981 */ /* 0x000f66000c1e1900 */
[----:B------:R-:W-:Y:S01]  /*03a0*/  IMAD.WIDE.U32 R10, R11, 0x4, R4 ;  /* 0x000000040b0a7825 */ /* 0x000fe200078e0004 */
[----:B------:R-:W-:Y:S01]  /*03b0*/  IADD3 R37, PT, PT, R0, 0x16, R3 ;  /* 0x0000001600257810 */ /* 0x000fe20007ffe003 */
[----:B------:R-:W5:Y:S01]  /*03c0*/  LDG.E R26, desc[UR36][R26.64] ;  /* 0x000000241a1a7981 */ /* 0x000f62000c1e1900 */
[----:B------:R-:W-:Y:S01]  /*03d0*/  IADD3 R45, PT, PT, R23, 0x13, RZ ;  /* 0x00000013172d7810 */ /* 0x000fe20007ffe0ff */
[----:B------:R-:W-:-:S02]  /*03e0*/  IMAD.WIDE.U32 R32, R33, 0x4, R4 ;  /* 0x0000000421207825 */ /* 0x000fc400078e0004 */
[----:B------:R0:W5:Y:S01]  /*03f0*/  LDG.E R21, desc[UR36][R10.64] ;  /* 0x000000240a157981 */ /* 0x000162000c1e1900 */
[----:B------:R-:W-:Y:S01]  /*0400*/  IADD3 R43, PT, PT, R23, 0x7, RZ ;  /* 0x00000007172b7810 */ /* 0x000fe20007ffe0ff */
[--C-:B------:R-:W-:Y:S02]  /*0410*/  IMAD.WIDE.U32 R36, R37, 0x4, R4.reuse ;  /* 0x0000000425247825 */ /* 0x100fe400078e0004 */
[----:B------:R-:W5:Y:S02]  /*0420*/  LDG.E R32, desc[UR36][R32.64] ;  /* 0x0000002420207981 */ /* 0x000f64000c1e1900 */
[----:B------:R-:W-:Y:S01]  /*0430*/  IMAD.WIDE.U32 R44, R45, 0x4, R4 ;  /* 0x000000042d2c7825 */ /* 0x000fe200078e0004 */
[----:B------:R-:W-:Y:S01]  /*0440*/  IADD3 R41, PT, PT, R0, 0x1a, R3 ;  /* 0x0000001a00297810 */ /* 0x000fe20007ffe003 */
[----:B------:R-:W5:Y:S02]  /*0450*/  LDG.E R36, desc[UR36][R36.64] ;  /* 0x0000002424247981 */ /* 0x000f64000c1e1900 */
[----:B0-----:R-:W-:-:S04]  /*0460*/  IMAD.WIDE.U32 R10, R25, 0x4, R4 ;  /* 0x00000004190a7825 */ /* 0x001fc800078e0004 */
[----:B------:R-:W-:Y:S01]  /*0470*/  VIADD R25, R23, 0x17 ;  /* 0x0000001717197836 */ /* 0x000fe20000000000 */
[----:B------:R-:W5:Y:S01]  /*0480*/  LDG.E R33, desc[UR36][R44.64] ;  /* 0x000000242c217981 */ /* 0x000f62000c1e1900 */
[----:B------:R-:W-:Y:S01]  /*0490*/  IMAD.WIDE.U32 R42, R43, 0x4, R4 ;  /* 0x000000042b2a7825 */ /* 0x000fe200078e0004 */
[----:B------:R-:W-:-:S04]  /*04a0*/  IADD3 R35, PT, PT, R0, 0x14, R3 ;  /* 0x0000001400237810 */ /* 0x000fc80007ffe003 */
[----:B------:R0:W5:Y:S01]  /*04b0*/  LDG.E R7, desc[UR36][R42.64] ;  /* 0x000000242a077981 */ /* 0x000162000c1e1900 */
[----:B------:R-:W-:Y:S01]  /*04c0*/  IMAD.WIDE.U32 R40, R41, 0x4, R4 ;  /* 0x0000000429287825 */ /* 0x000fe200078e0004 */
[----:B------:R-:W-:-:S03]  /*04d0*/  IADD3 R39, PT, PT, R0, 0x18, R3 ;  /* 0x0000001800277810 */ /* 0x000fc60007ffe003 */
[--C-:B------:R-:W-:Y:S02]  /*04e0*/  IMAD.WIDE.U32 R34, R35, 0x4, R4.reuse ;  /* 0x0000000423227825 */ /* 0x100fe400078e0004 */
[----:B------:R-:W5:Y:S01]  /*04f0*/  LDG.E R40, desc[UR36][R40.64] ;  /* 0x0000002428287981 */ /* 0x000f62000c1e1900 */
[----:B0-----:R-:W-:Y:S01]  /*0500*/  IADD3 R43, PT, PT, R23, 0x15, RZ ;  /* 0x00000015172b7810 */ /* 0x001fe20007ffe0ff */
[--C-:B------:R-:W-:Y:S02]  /*0510*/  IMAD.WIDE.U32 R38, R39, 0x4, R4.reuse ;  /* 0x0000000427267825 */ /* 0x100fe400078e0004 */
[----:B------:R-:W5:Y:S02]  /*0520*/  LDG.E R34, desc[UR36][R34.64] ;  /* 0x0000002422227981 */ /* 0x000f64000c1e1900 */
[----:B------:R-:W-:Y:S02]  /*0530*/  IMAD.WIDE.U32 R42, R43, 0x4, R4 ;  /* 0x000000042b2a7825 */ /* 0x000fe400078e0004 */
[----:B------:R-:W5:Y:S04]  /*0540*/  LDG.E R38, desc[UR36][R38.64] ;  /* 0x0000002426267981 */ /* 0x000f68000c1e1900 */
[----:B------:R-:W5:Y:S04]  /*0550*/  LDG.E R35, desc[UR36][R42.64] ;  /* 0x000000242a237981 */ /* 0x000f68000c1e1900 */
[----:B--2---:R0:W-:Y:S04]  /*0560*/  STS.64 [R2], R8 ;  /* 0x0000000802007388 */ /* 0x0041e80000000a00 */
[----:B---3--:R1:W-:Y:S01]  /*0570*/  STS.64 [R2+0x8], R28 ;  /* 0x0000081c02007388 */ /* 0x0083e20000000a00 */
[----:B0-----:R-:W-:-:S03]  /*0580*/  IADD3 R9, PT, PT, R23, 0x9, RZ ;  /* 0x0000000917097810 */ /* 0x001fc60007ffe0ff */
[----:B----4-:R0:W-:Y:S01]  /*0590*/  STS.64 [R2+0x10], R30 ;  /* 0x0000101e02007388 */ /* 0x0101e20000000a00 */
[----:B-1----:R-:W-:Y:S01]  /*05a0*/  IMAD.WIDE.U32 R28, R13, 0x4, R4 ;  /* 0x000000040d1c7825 */ /* 0x002fe200078e0004 */
[----:B------:R-:W-:-:S03]  /*05b0*/  IADD3 R13, PT, PT, R23, 0xd, RZ ;  /* 0x0000000d170d7810 */ /* 0x000fc60007ffe0ff */
[----:B------:R-:W-:Y:S02]  /*05c0*/  IMAD.WIDE.U32 R8, R9, 0x4, R4 ;  /* 0x0000000409087825 */ /* 0x000fe400078e0004 */
[----:B------:R1:W2:Y:S01]  /*05d0*/  LDG.E R28, desc[UR36][R28.64] ;  /* 0x000000241c1c7981 */ /* 0x0002a2000c1e1900 */
[----:B0-----:R-:W-:-:S03]  /*05e0*/  IADD3 R31, PT, PT, R0, 0x10, R3 ;  /* 0x00000010001f7810 */ /* 0x001fc60007ffe003 */
[----:B------:R0:W3:Y:S01]  /*05f0*/  LDG.E R15, desc[UR36][R8.64] ;  /* 0x00000024080f7981 */ /* 0x0000e2000c1e1900 */
[----:B------:R-:W-:-:S04]  /*0600*/  IMAD.WIDE.U32 R12, R13, 0x4, R4 ;  /* 0x000000040d0c7825 */ /* 0x000fc800078e0004 */
[----:B-1----:R-:W-:Y:S01]  /*0610*/  VIADD R29, R23, 0x11 ;  /* 0x00000011171d7836 */ /* 0x002fe20000000000 */
[----:B------:R1:W4:Y:S01]  /*0620*/  LDG.E R27, desc[UR36][R12.64] ;  /* 0x000000240c1b7981 */ /* 0x000322000c1e1900 */
[----:B------:R-:W-:-:S04]  /*0630*/  IMAD.WIDE.U32 R30, R31, 0x4, R4 ;  /* 0x000000041f1e7825 */ /* 0x000fc800078e0004 */
[--C-:B0-----:R-:W-:Y:S02]  /*0640*/  IMAD.WIDE.U32 R8, R29, 0x4, R4.reuse ;  /* 0x000000041d087825 */ /* 0x101fe400078e0004 */
[----:B------:R-:W2:Y:S02]  /*0650*/  LDG.E R30, desc[UR36][R30.64] ;  /* 0x000000241e1e7981 */ /* 0x000ea4000c1e1900 */
[----:B-1----:R-:W-:Y:S02]  /*0660*/  IMAD.WIDE.U32 R12, R25, 0x4, R4 ;  /* 0x00000004190c7825 */ /* 0x002fe400078e0004 */
[----:B------:R0:W2:Y:S04]  /*0670*/  LDG.E R29, desc[UR36][R10.64] ;  /* 0x000000240a1d7981 */ /* 0x0000a8000c1e1900 */
[----:B------:R-:W2:Y:S04]  /*0680*/  LDG.E R37, desc[UR36][R12.64] ;  /* 0x000000240c257981 */ /* 0x000ea8000c1e1900 */
[----:B------:R1:W2:Y:S01]  /*0690*/  LDG.E R31, desc[UR36][R8.64] ;  /* 0x00000024081f7981 */ /* 0x0002a2000c1e1900 */
[----:B0-----:R-:W-:-:S05]  /*06a0*/  IADD3 R11, PT, PT, R23, 0x1b, RZ ;  /* 0x0000001b170b7810 */ /* 0x001fca0007ffe0ff */
[----:B------:R-:W-:Y:S01]  /*06b0*/  IMAD.WIDE.U32 R10, R11, 0x4, R4 ;  /* 0x000000040b0a7825 */ /* 0x000fe200078e0004 */
[----:B------:R-:W-:-:S04]  /*06c0*/  IADD3 R25, PT, PT, R23, 0x19, RZ ;  /* 0x0000001917197810 */ /* 0x000fc80007ffe0ff */
[----:B------:R0:W2:Y:S01]  /*06d0*/  LDG.E R41, desc[UR36][R10.64] ;  /* 0x000000240a297981 */ /* 0x0000a2000c1e1900 */
[----:B-1----:R-:W-:-:S05]  /*06e0*/  IMAD.WIDE.U32 R8, R25, 0x4, R4 ;  /* 0x0000000419087825 */ /* 0x002fca00078e0004 */
[----:B------:R1:W2:Y:S01]  /*06f0*/  LDG.E R39, desc[UR36][R8.64] ;  /* 0x0000002408277981 */ /* 0x0002a2000c1e1900 */
[C-C-:B0-----:R-:W-:Y:S02]  /*0700*/  IADD3 R11, PT, PT, R0.reuse, 0x22, R3.reuse ;  /* 0x00000022000b7810 */ /* 0x141fe40007ffe003 */
[C-C-:B-1----:R-:W-:Y:S01]  /*0710*/  IADD3 R9, PT, PT, R0.reuse, 0x1e, R3.reuse ;  /* 0x0000001e00097810 */ /* 0x142fe20007ffe003 */
[----:B-----5:R-:W-:Y:S01]  /*0720*/  STS.64 [R2+0x48], R32 ;  /* 0x0000482002007388 */ /* 0x020fe20000000a00 */
[----:B------:R-:W-:-:S03]  /*0730*/  IADD3 R13, PT, PT, R0, 0x1c, R3 ;  /* 0x0000001c000d7810 */ /* 0x000fc60007ffe003 */
[----:B------:R0:W-:Y:S04]  /*0740*/  STS.64 [R2+0x18], R6 ;  /* 0x0000180602007388 */ /* 0x0001e80000000a00 */
[----:B------:R1:W-:Y:S01]  /*0750*/  STS.64 [R2+0x28], R20 ;  /* 0x0000281402007388 */ /* 0x0003e20000000a00 */
[----:B0-----:R-:W-:Y:S01]  /*0760*/  IMAD.WIDE.U32 R6, R13, 0x4, R4 ;  /* 0x000000040d067825 */ /* 0x001fe200078e0004 */
[----:B-1----:R-:W-:-:S05]  /*0770*/  IADD3 R21, PT, PT, R0, 0x28, R3 ;  /* 0x0000002800157810 */ /* 0x002fca0007ffe003 */
[----:B------:R-:W5:Y:S01]  /*0780*/  LDG.E R6, desc[UR36][R6.64] ;  /* 0x0000002406067981 */ /* 0x000f62000c1e1900 */
[----:B------:R-:W-:Y:S01]  /*0790*/  IMAD.WIDE.U32 R20, R21, 0x4, R4 ;  /* 0x0000000415147825 */ /* 0x000fe200078e0004 */
[----:B------:R-:W-:-:S03]  /*07a0*/  IADD3 R43, PT, PT, R23, 0x21, RZ ;  /* 0x00000021172b7810 */ /* 0x000fc60007ffe0ff */
[----:B------:R-:W-:Y:S01]  /*07b0*/  VIADD R45, R23, 0x23 ;  /* 0x00000023172d7836 */ /* 0x000fe20000000000 */
[----:B------:R0:W-:Y:S01]  /*07c0*/  STS.64 [R2+0x50], R34 ;  /* 0x0000502202007388 */ /* 0x0001e20000000a00 */
[----:B------:R-:W-:-:S03]  /*07d0*/  IMAD.WIDE.U32 R42, R43, 0x4, R4 ;  /* 0x000000042b2a7825 */ /* 0x000fc600078e0004 */
[----:B------:R-:W5:Y:S01]  /*07e0*/  LDG.E R20, desc[UR36][R20.64] ;  /* 0x0000002414147981 */ /* 0x000f62000c1e1900 */
[----:B------:R-:W-:Y:S01]  /*07f0*/  IMAD.WIDE.U32 R44, R45, 0x4, R4 ;  /* 0x000000042d2c7825 */ /* 0x000fe200078e0004 */
[----:B------:R-:W-:Y:S02]  /*0800*/  IADD3 R13, PT, PT, R0, 0x2a, R3 ;  /* 0x0000002a000d7810 */ /* 0x000fe40007ffe003 */
[----:B0-----:R-:W-:-:S03]  /*0810*/  IADD3 R35, PT, PT, R23, 0x27, RZ ;  /* 0x0000002717237810 */ /* 0x001fc60007ffe0ff */
[----:B------:R-:W-:-:S04]  /*0820*/  IMAD.WIDE.U32 R12, R13, 0x4, R4 ;  /* 0x000000040d0c7825 */ /* 0x000fc800078e0004 */
[--C-:B------:R-:W-:Y:S02]  /*0830*/  IMAD.WIDE.U32 R34, R35, 0x4, R4.reuse ;  /* 0x0000000423227825 */ /* 0x100fe400078e0004 */
[----:B------:R-:W5:Y:S04]  /*0840*/  LDG.E R12, desc[UR36][R12.64] ;  /* 0x000000240c0c7981 */ /* 0x000f68000c1e1900 */
[----:B---3--:R0:W-:Y:S02]  /*0850*/  STS.64 [R2+0x20], R14 ;  /* 0x0000200e02007388 */ /* 0x0081e40000000a00 */
[----:B0-----:R-:W-:Y:S01]  /*0860*/  IMAD.WIDE.U32 R14, R9, 0x4, R4 ;  /* 0x00000004090e7825 */ /* 0x001fe200078e0004 */
[----:B------:R-:W-:-:S05]  /*0870*/  IADD3 R9, PT, PT, R0, 0x20, R3 ;  /* 0x0000002000097810 */ /* 0x000fca0007ffe003 */
[----:B------:R-:W-:Y:S01]  /*0880*/  IMAD.WIDE.U32 R32, R9, 0x4, R4 ;  /* 0x0000000409207825 */ /* 0x000fe200078e0004 */
[C---:B------:R-:W-:Y:S01]  /*0890*/  IADD3 R9, PT, PT, R0.reuse, 0x2e, R3 ;  /* 0x0000002e00097810 */ /* 0x040fe20007ffe003 */
[----:B----4-:R-:W-:Y:S04]  /*08a0*/  STS.64 [R2+0x30], R26 ;  /* 0x0000301a02007388 */ /* 0x010fe80000000a00 */
[----:B--2---:R0:W-:Y:S04]  /*08b0*/  STS.64 [R2+0x40], R30 ;  /* 0x0000401e02007388 */ /* 0x0041e80000000a00 */
[----:B------:R1:W-:Y:S04]  /*08c0*/  STS.64 [R2+0x58], R36 ;  /* 0x0000582402007388 */ /* 0x0003e80000000a00 */
[----:B------:R-:W-:Y:S01]  /*08d0*/  STS.64 [R2+0x38], R28 ;  /* 0x0000381c02007388 */ /* 0x000fe20000000a00 */
[----:B0-----:R-:W-:Y:S01]  /*08e0*/  IMAD.WIDE.U32 R30, R11, 0x4, R4 ;  /* 0x000000040b1e7825 */ /* 0x001fe200078e0004 */
[----:B------:R-:W-:-:S02]  /*08f0*/  IADD3 R11, PT, PT, R0, 0x2c, R3 ;  /* 0x0000002c000b7810 */ /* 0x000fc40007ffe003 */
[----:B------:R0:W-:Y:S01]  /*0900*/  STS.64 [R2+0x68], R40 ;  /* 0x0000682802007388 */ /* 0x0001e20000000a00 */
[----:B-1----:R-:W-:Y:S02]  /*0910*/  VIADD R37, R23, 0x1d ;  /* 0x0000001d17257836 */ /* 0x002fe40000000000 */
[--C-:B------:R-:W-:Y:S01]  /*0920*/  IMAD.WIDE.U32 R10, R11, 0x4, R4.reuse ;  /* 0x000000040b0a7825 */ /* 0x100fe200078e0004 */
[----:B------:R1:W-:Y:S03]  /*0930*/  STS.64 [R2+0x60], R38 ;  /* 0x0000602602007388 */ /* 0x0003e60000000a00 */
[----:B------:R-:W-:Y:S01]  /*0940*/  IMAD.WIDE.U32 R8, R9, 0x4, R4 ;  /* 0x0000000409087825 */ /* 0x000fe200078e0004 */
[C---:B------:R-:W-:Y:S01]  /*0950*/  IADD3 R27, PT, PT, R0.reuse, 0x26, R3 ;  /* 0x00000026001b7810 */ /* 0x040fe20007ffe003 */
[----:B------:R2:W3:Y:S02]  /*0960*/  LDG.E R10, desc[UR36][R10.64] ;  /* 0x000000240a0a7981 */ /* 0x0004e4000c1e1900 */
[----:B------:R-:W-:Y:S01]  /*0970*/  IMAD.WIDE.U32 R36, R37, 0x4, R4 ;  /* 0x0000000425247825 */ /* 0x000fe200078e0004 */
[C---:B0-----:R-:W-:Y:S01]  /*0980*/  IADD3 R41, PT, PT, R23.reuse, 0x1f, RZ ;  /* 0x0000001f17297810 */ /* 0x041fe20007ffe0ff */
[----:B------:R0:W4:Y:S04]  /*0990*/  LDG.E R8, desc[UR36][R8.64] ;  /* 0x0000002408087981 */ /* 0x000128000c1e1900 */
[----:B------:R1:W5:Y:S01]  /*09a0*/  LDG.E R7, desc[UR36][R36.64] ;  /* 0x0000002424077981 */ /* 0x000362000c1e1900 */
[----:B--2---:R-:W-:Y:S01]  /*09b0*/  VIADD R11, R23, 0x29 ;  /* 0x00000029170b7836 */ /* 0x004fe20000000000 */
[----:B------:R-:W-:-:S02]  /*09c0*/  IADD3 R29, PT, PT, R0, 0x24, R3 ;  /* 0x00000024001d7810 */ /* 0x000fc40007ffe003 */
[----:B------:R-:W2:Y:S01]  /*09d0*/  LDG.E R14, desc[UR36][R14.64] ;  /* 0x000000240e0e7981 */ /* 0x000ea2000c1e1900 */
[----:B0-----:R-:W-:-:S03]  /*09e0*/  IADD3 R9, PT, PT, R23, 0x2b, RZ ;  /* 0x0000002b17097810 */ /* 0x001fc60007ffe0ff */
[----:B------:R-:W3:Y:S01]  /*09f0*/  LDG.E R32, desc[UR36][R32.64] ;  /* 0x0000002420207981 */ /* 0x000ee2000c1e1900 */
[----:B-1----:R-:W-:-:S03]  /*0a00*/  IMAD.WIDE.U32 R36, R11, 0x4, R4 ;  /* 0x000000040b247825 */ /* 0x002fc600078e0004 */
[----:B------:R-:W4:Y:S01]  /*0a10*/  LDG.E R30, desc[UR36][R30.64] ;  /* 0x000000241e1e7981 */ /* 0x000f22000c1e1900 */
[----:B------:R-:W-:-:S03]  /*0a20*/  IMAD.WIDE.U32 R40, R41, 0x4, R4 ;  /* 0x0000000429287825 */ /* 0x000fc600078e0004 */
[----:B------:R0:W2:Y:S01]  /*0a30*/  LDG.E R21, desc[UR36][R36.64] ;  /* 0x0000002424157981 */ /* 0x0000a2000c1e1900 */
[--C-:B------:R-:W-:Y:S01]  /*0a40*/  IMAD.WIDE.U32 R26, R27, 0x4, R4.reuse ;  /* 0x000000041b1a7825 */ /* 0x100fe200078e0004 */
[----:B------:R-:W-:Y:S02]  /*0a50*/  IADD3 R39, PT, PT, R23, 0x25, RZ ;  /* 0x0000002517277810 */ /* 0x000fe40007ffe0ff */
[----:B------:R1:W3:Y:S04]  /*0a60*/  LDG.E R15, desc[UR36][R40.64] ;  /* 0x00000024280f7981 */ /* 0x0002e8000c1e1900 */
[----:B------:R1:W4:Y:S01]  /*0a70*/  LDG.E R33, desc[UR36][R42.64] ;  /* 0x000000242a217981 */ /* 0x000322000c1e1900 */
[----:B0-----:R-:W-:Y:S01]  /*0a80*/  IMAD.WIDE.U32 R36, R9, 0x4, R4 ;  /* 0x0000000409247825 */ /* 0x001fe200078e0004 */
[----:B------:R-:W-:-:S02]  /*0a90*/  IADD3 R9, PT, PT, R0, 0x30, R3 ;  /* 0x0000003000097810 */ /* 0x000fc40007ffe003 */
[----:B------:R0:W4:Y:S01]  /*0aa0*/  LDG.E R31, desc[UR36][R44.64] ;  /* 0x000000242c1f7981 */ /* 0x000122000c1e1900 */
[----:B-1----:R-:W-:Y:S01]  /*0ab0*/  IADD3 R41, PT, PT, R23, 0x2d, RZ ;  /* 0x0000002d17297810 */ /* 0x002fe20007ffe0ff */
[--C-:B------:R-:W-:Y:S02]  /*0ac0*/  IMAD.WIDE.U32 R28, R29, 0x4, R4.reuse ;  /* 0x000000041d1c7825 */ /* 0x100fe400078e0004 */
[----:B------:R-:W4:Y:S02]  /*0ad0*/  LDG.E R26, desc[UR36][R26.64] ;  /* 0x000000241a1a7981 */ /* 0x000f24000c1e1900 */
[----:B------:R-:W-:Y:S02]  /*0ae0*/  IMAD.WIDE.U32 R42, R9, 0x4, R4 ;  /* 0x00000004092a7825 */ /* 0x000fe400078e0004 */
[----:B------:R-:W4:Y:S01]  /*0af0*/  LDG.E R13, desc[UR36][R36.64] ;  /* 0x00000024240d7981 */ /* 0x000f22000c1e1900 */
[C---:B0-----:R-:W-:Y:S01]  /*0b00*/  IADD3 R45, PT, PT, R23.reuse, 0x31, RZ ;  /* 0x00000031172d7810 */ /* 0x041fe20007ffe0ff */
[----:B------:R-:W-:-:S02]  /*0b10*/  VIADD R9, R23, 0x2f ;  /* 0x0000002f17097836 */ /* 0x000fc40000000000 */
[----:B------:R-:W4:Y:S01]  /*0b20*/  LDG.E R28, desc[UR36][R28.64] ;  /* 0x000000241c1c7981 */ /* 0x000f22000c1e1900 */
[----:B------:R-:W-:-:S03]  /*0b30*/  IMAD.WIDE.U32 R38, R39, 0x4, R4 ;  /* 0x0000000427267825 */ /* 0x000fc600078e0004 */
[----:B------:R0:W4:Y:S01]  /*0b40*/  LDG.E R27, desc[UR36][R34.64] ;  /* 0x00000024221b7981 */ /* 0x000122000c1e1900 */
[----:B------:R-:W-:-:S04]  /*0b50*/  IMAD.WIDE.U32 R40, R41, 0x4, R4 ;  /* 0x0000000429287825 */ /* 0x000fc800078e0004 */
[--C-:B------:R-:W-:Y:S01]  /*0b60*/  IMAD.WIDE.U32 R44, R45, 0x4, R4.reuse ;  /* 0x000000042d2c7825 */ /* 0x100fe200078e0004 */
[----:B------:R-:W4:Y:S03]  /*0b70*/  LDG.E R29, desc[UR36][R38.64] ;  /* 0x00000024261d7981 */ /* 0x000f26000c1e1900 */
[----:B0-----:R-:W-:Y:S01]  /*0b80*/  IMAD.WIDE.U32 R34, R9, 0x4, R4 ;  /* 0x0000000409227825 */ /* 0x001fe200078e0004 */
[----:B------:R-:W4:Y:S04]  /*0b90*/  LDG.E R11, desc[UR36][R40.64] ;  /* 0x00000024280b7981 */ /* 0x000f28000c1e1900 */
[----:B------:R-:W4:Y:S04]  /*0ba0*/  LDG.E R9, desc[UR36][R34.64] ;  /* 0x0000002422097981 */ /* 0x000f28000c1e1900 */
[----:B------:R-:W4:Y:S04]  /*0bb0*/  LDG.E R38, desc[UR36][R42.64] ;  /* 0x000000242a267981 */ /* 0x000f28000c1e1900 */
[----:B------:R-:W4:Y:S01]  /*0bc0*/  LDG.E R39, desc[UR36][R44.64] ;  /* 0x000000242c277981 */ /* 0x000f22000c1e1900 */
[----:B------:R-:W-:-:S04]  /*0bd0*/  IADD3 R3, PT, PT, R3, 0x32, RZ ;  /* 0x0000003203037810 */ /* 0x000fc80007ffe0ff */
[----:B------:R-:W-:Y:S01]  /*0be0*/  ISETP.NE.AND P0, PT, R3, 0x3ea, PT ;  /* 0x000003ea0300780c */ /* 0x000fe20003f05270 */
[----:B-----5:R1:W-:Y:S04]  /*0bf0*/  STS.64 [R2+0x70], R6 ;  /* 0x0000700602007388 */ /* 0x0203e80000000a00 */
[----:B--2---:R1:W-:Y:S04]  /*0c00*/  STS.64 [R2+0xa0], R20 ;  /* 0x0000a01402007388 */ /* 0x0043e80000000a00 */
[----:B---3--:R1:W-:Y:S04]  /*0c10*/  STS.64 [R2+0x78], R14 ;  /* 0x0000780e02007388 */ /* 0x0083e80000000a00 */
[----:B----4-:R1:W-:Y:S04]  /*0c20*/  STS.64 [R2+0x80], R32 ;  /* 0x0000802002007388 */ /* 0x0103e80000000a00 */
[----:B------:R1:W-:Y:S04]  /*0c30*/  STS.64 [R2+0x88], R30 ;  /* 0x0000881e02007388 */ /* 0x0003e80000000a00 */
[----:B------:R1:W-:Y:S04]  /*0c40*/  STS.64 [R2+0xa8], R12 ;  /* 0x0000a80c02007388 */ /* 0x0003e80000000a00 */
[----:B------:R1:W-:Y:S04]  /*0c50*/  STS.64 [R2+0x98], R26 ;  /* 0x0000981a02007388 */ /* 0x0003e80000000a00 */
[----:B------:R1:W-:Y:S04]  /*0c60*/  STS.64 [R2+0x90], R28 ;  /* 0x0000901c02007388 */ /* 0x0003e80000000a00 */
[----:B------:R1:W-:Y:S04]  /*0c70*/  STS.64 [R2+0xb0], R10 ;  /* 0x0000b00a02007388 */ /* 0x0003e80000000a00 */
[----:B------:R1:W-:Y:S04]  /*0c80*/  STS.64 [R2+0xb8], R8 ;  /* 0x0000b80802007388 */ /* 0x0003e80000000a00 */
[----:B------:R1:W-:Y:S01]  /*0c90*/  STS.64 [R2+0xc0], R38 ;  /* 0x0000c02602007388 */ /* 0x0003e20000000a00 */
[----:B------:R-:W-:Y:S05]  /*0ca0*/  @P0 BRA `(.L_x_0) ;  /* 0xfffffff400340947 */ /* 0x000fea000383ffff */
[----:B-1----:R-:W-:Y:S01]  /*0cb0*/  LOP3.LUT P0, R2, R22, RZ, R19, 0xfa, !PT ;  /* 0x000000ff16027212 */ /* 0x002fe2000780fa13 */
[----:B------:R-:W-:Y:S03]  /*0cc0*/  BSSY.RECONVERGENT B6, `(.L_x_1) ;  /* 0x000000e000067945 */ /* 0x000fe60003800200 */
[----:B------:R-:W-:-:S09]  /*0cd0*/  P2R R18, PR, RZ, 0x1 ;  /* 0x00000001ff127803 */ /* 0x000fd20000000000 */
[----:B------:R-:W-:Y:S05]  /*0ce0*/  @P0 BRA `(.L_x_2) ;  /* 0x00000000002c0947 */ /* 0x000fea0003800000 */
[----:B------:R-:W0:Y:S01]  /*0cf0*/  LDC.64 R6, c[0x4][0x60] ;  /* 0x01001800ff067b82 */ /* 0x000e220000000a00 */
[----:B------:R-:W-:Y:S01]  /*0d00*/  IMAD.MOV.U32 R3, RZ, RZ, 0x7fffffff ;  /* 0x7fffffffff037424 */ /* 0x000fe200078e00ff */
[----:B------:R-:W-:Y:S01]  /*0d10*/  MOV R0, 0x0 ;  /* 0x0000000000007802 */ /* 0x000fe20000000f00 */
[----:B------:R-:W-:Y:S01]  /*0d20*/  HFMA2 R4, -RZ, RZ, 0, 0.0004673004150390625 ;  /* 0x00000fa8ff047431 */ /* 0x000fe200000001ff */
[----:B------:R-:W-:-:S04]  /*0d30*/  MOV R5, RZ ;  /* 0x000000ff00057202 */ /* 0x000fc80000000f00 */
[----:B------:R1:W2:Y:S01]  /*0d40*/  LDC.64 R8, c[0x4][R0] ;  /* 0x0100000000087b82 */ /* 0x0002a20000000a00 */
[----:B0-----:R1:W-:Y:S02]  /*0d50*/  STG.E.STRONG.SYS desc[UR36][R6.64], R3 ;  /* 0x0000000306007986 */ /* 0x0013e4000c115924 */
[----:B------:R-:W-:-:S07]  /*0d60*/  LEPC R20, `(.L_x_3) ;  /* 0x000000001014794e */ /* 0x000fce0000000000 */
[----:B-12---:R-:W-:Y:S05]  /*0d70*/  CALL.ABS.NOINC R8 ;  /* 0x0000000008007343 */ /* 0x006fea0003c00000 */
.L_x_3:
[----:B------:R-:W0:Y:S02]  /*0d80*/  LDC.64 R6, c[0x4][0x58] ;  /* 0x01001600ff067b82 */ /* 0x000e240000000a00 */
[----:B0-----:R0:W-:Y:S02]  /*0d90*/  STG.E.64 desc[UR36][R6.64], R4 ;  /* 0x0000000406007986 */ /* 0x0011e4000c101b24 */
.L_x_2:
[----:B------:R-:W-:Y:S05]  /*0da0*/  BSYNC.RECONVERGENT B6 ;  /* 0x0000000000067941 */ /* 0x000fea0003800200 */
.L_x_1:
[----:B------:R-:W-:Y:S01]  /*0db0*/  ISETP.NE.AND P0, PT, R19, RZ, PT ;  /* 0x000000ff1300720c */ /* 0x000fe20003f05270 */
[----:B------:R-:W1:Y:S03]  /*0dc0*/  LDC.64 R12, c[0x0][0x388] ;  /* 0x0000e200ff0c7b82 */ /* 0x000e660000000a00 */
[----:B------:R-:W-:-:S09]  /*0dd0*/  P2R R0, PR, RZ, 0x1 ;  /* 0x00000001ff007803 */ /* 0x000fd20000000000 */
[----:B------:R-:W2:Y:S01]  /*0de0*/  @!P0 S2R R3, SR_CgaCtaId ;  /* 0x0000000000038919 */ /* 0x000ea20000008800 */
[----:B------:R-:W-:Y:S01]  /*0df0*/  @!P0 MOV R0, 0x400 ;  /* 0x0000040000008802 */ /* 0x000fe20000000f00 */
[----:B------:R-:W-:-:S03]  /*0e00*/  @!P0 IMAD.MOV.U32 R11, RZ, RZ, 0x7fffffff ;  /* 0x7fffffffff0b8424 */ /* 0x000fc600078e00ff */
[----:B--2---:R-:W-:-:S05]  /*0e10*/  @!P0 LEA R0, R3, R0, 0x18 ;  /* 0x0000000003008211 */ /* 0x004fca00078ec0ff */
[----:B------:R-:W-:Y:S04]  /*0e20*/  @!P0 STS [R0+0x5e00], R11 ;  /* 0x005e000b00008388 */ /* 0x000fe80000000800 */
[----:B0-----:R-:W0:Y:S02]  /*0e30*/  LDS.64 R4, [R24] ;  /* 0x0000000018047984 */ /* 0x001e240000000a00 */
[----:B0-----:R-:W-:-:S05]  /*0e40*/  MOV R9, R5 ;  /* 0x0000000500097202 */ /* 0x001fca0000000f00 */
[----:B------:R-:W-:-:S04]  /*0e50*/  IMAD R7, R4, 0x3ea, R9 ;  /* 0x000003ea04077824 */ /* 0x000fc800078e0209 */
[----:B-1----:R-:W-:-:S05]  /*0e60*/  IMAD.WIDE R6, R7, 0x4, R12 ;  /* 0x0000000407067825 */ /* 0x002fca00078e020c */
[----:B------:R0:W5:Y:S01]  /*0e70*/  LDG.E R37, desc[UR36][R6.64] ;  /* 0x0000002406257981 */ /* 0x000162000c1e1900 */
[----:B------:R-:W-:Y:S01]  /*0e80*/  HFMA2 R3, -RZ, RZ, 0, 0 ;  /* 0x00000000ff037431 */ /* 0x000fe200000001ff */
[----:B------:R-:W-:Y:S01]  /*0e90*/  BSSY.RECONVERGENT B0, `(.L_x_4) ;  /* 0x00000aa000007945 */ /* 0x000fe20003800200 */
[----:B------:R-:W-:-:S07]  /*0ea0*/  IMAD.MOV.U32 R5, RZ, RZ, R24 ;  /* 0x000000ffff057224 */ /* 0x000fce00078e0018 */
.L_x_5:
[----:B------:R-:W-:Y:S01]  /*0eb0*/  LEA R0, R3, R24, 0x2 ;  /* 0x0000001803007211 */ /* 0x000fe200078e10ff */
[----:B------:R-:W1:Y:S04]  /*0ec0*/  LDS.64 R14, [R5+0x8] ;  /* 0x00000800050e7984 */ /* 0x000e680000000a00 */
[----:B------:R-:W2:Y:S04]  /*0ed0*/  LDS R8, [R5+0x10] ;  /* 0x0000100005087984 */ /* 0x000ea80000000800 */
[----:B------:R-:W3:Y:S04]  /*0ee0*/  LDS R21, [R0+0x14] ;  /* 0x0000140000157984 */ /* 0x000ee80000000800 */
[----:B------:R-:W4:Y:S04]  /*0ef0*/  LDS.64 R10, [R0+0x18] ;  /* 0x00001800000a7984 */ /* 0x000f280000000a00 */
[----:B0-----:R-:W0:Y:S04]  /*0f00*/  LDS.64 R6, [R0+0x20] ;  /* 0x0000200000067984 */ /* 0x001e280000000a00 */
[----:B------:R-:W0:Y:S04]  /*0f10*/  LDS.64 R30, [R0+0x28] ;  /* 0x00002800001e7984 */ /* 0x000e280000000a00 */
[----:B------:R-:W0:Y:S04]  /*0f20*/  LDS.64 R28, [R0+0x30] ;  /* 0x00003000001c7984 */ /* 0x000e280000000a00 */
[----:B------:R-:W0:Y:S01]  /*0f30*/  LDS.64 R26, [R0+0x38] ;  /* 0x00003800001a7984 */ /* 0x000e220000000a00 */
[----:B-1----:R-:W-:-:S02]  /*0f40*/  IMAD R41, R14, 0x3ea, R15 ;  /* 0x000003ea0e297824 */ /* 0x002fc400078e020f */
[----:B------:R-:W-:Y:S02]  /*0f50*/  IMAD R33, R9, 0x3ea, R14 ;  /* 0x000003ea09217824 */ /* 0x000fe400078e020e */
[----:B--2---:R-:W-:Y:S02]  /*0f60*/  IMAD R35, R15, 0x3ea, R8 ;  /* 0x000003ea0f237824 */ /* 0x004fe400078e0208 */
[----:B------:R-:W-:-:S04]  /*0f70*/  IMAD.WIDE R32, R33, 0x4, R12 ;  /* 0x0000000421207825 */ /* 0x000fc800078e020c */
[----:B---3--:R-:W-:Y:S01]  /*0f80*/  IMAD R15, R8, 0x3ea, R21 ;  /* 0x000003ea080f7824 */ /* 0x008fe200078e0215 */
[----:B------:R-:W2:Y:S01]  /*0f90*/  LDG.E R39, desc[UR36][R32.64] ;  /* 0x0000002420277981 */ /* 0x000ea2000c1e1900 */
[----:B----4-:R-:W-:Y:S02]  /*0fa0*/  IMAD R45, R21, 0x3ea, R10 ;  /* 0x000003ea152d7824 */ /* 0x010fe400078e020a */
[--C-:B------:R-:W-:Y:S01]  /*0fb0*/  IMAD.WIDE R14, R15, 0x4, R12.reuse ;  /* 0x000000040f0e7825 */ /* 0x100fe200078e020c */
[----:B------:R-:W1:Y:S03]  /*0fc0*/  LDS.64 R20, [R0+0x40] ;  /* 0x0000400000147984 */ /* 0x000e660000000a00 */
[----:B------:R-:W-:Y:S01]  /*0fd0*/  IMAD.WIDE R44, R45, 0x4, R12 ;  /* 0x000000042d2c7825 */ /* 0x000fe200078e020c */
[----:B------:R3:W4:Y:S03]  /*0fe0*/  LDG.E R36, desc[UR36][R14.64] ;  /* 0x000000240e247981 */ /* 0x000726000c1e1900 */
[----:B------:R-:W-:Y:S01]  /*0ff0*/  IMAD R5, R10, 0x3ea, R11 ;  /* 0x000003ea0a057824 */ /* 0x000fe200078e020b */
[----:B------:R3:W4:Y:S01]  /*1000*/  LDG.E R9, desc[UR36][R44.64] ;  /* 0x000000242c097981 */ /* 0x000722000c1e1900 */
[----:B0-----:R-:W-:-:S02]  /*1010*/  IMAD R23, R6, 0x3ea, R7 ;  /* 0x000003ea06177824 */ /* 0x001fc400078e0207 */
[----:B------:R-:W-:Y:S02]  /*1020*/  IMAD R43, R11, 0x3ea, R6 ;  /* 0x000003ea0b2b7824 */ /* 0x000fe400078e0206 */
[--C-:B------:R-:W-:Y:S01]  /*1030*/  IMAD.WIDE R40, R41, 0x4, R12.reuse ;  /* 0x0000000429287825 */ /* 0x100fe200078e020c */
[----:B---3--:R-:W0:Y:S03]  /*1040*/  LDS.64 R14, [R0+0x48] ;  /* 0x00004800000e7984 */ /* 0x008e260000000a00 */
[--C-:B------:R-:W-:Y:S02]  /*1050*/  IMAD.WIDE R10, R5, 0x4, R12.reuse ;  /* 0x00000004050a7825 */ /* 0x100fe400078e020c */
[----:B------:R-:W2:Y:S02]  /*1060*/  LDG.E R40, desc[UR36][R40.64] ;  /* 0x0000002428287981 */ /* 0x000ea4000c1e1900 */
[----:B------:R-:W-:-:S02]  /*1070*/  IMAD.WIDE R32, R23, 0x4, R12 ;  /* 0x0000000417207825 */ /* 0x000fc400078e020c */
[----:B------:R-:W3:Y:S02]  /*1080*/  LDG.E R10, desc[UR36][R10.64] ;  /* 0x000000240a0a7981 */ /* 0x000ee4000c1e1900 */
[----:B------:R-:W-:Y:S02]  /*1090*/  IMAD R5, R7, 0x3ea, R30 ;  /* 0x000003ea07057824 */ /* 0x000fe400078e021e */
[----:B------:R-:W-:Y:S01]  /*10a0*/  IMAD R23, R30, 0x3ea, R31 ;  /* 0x000003ea1e177824 */ /* 0x000fe200078e021f */
[----:B------:R1:W3:Y:S01]  /*10b0*/  LDG.E R8, desc[UR36][R32.64] ;  /* 0x0000002420087981 */ /* 0x0002e2000c1e1900 */
[----:B------:R-:W-:Y:S02]  /*10c0*/  IMAD R45, R31, 0x3ea, R28 ;  /* 0x000003ea1f2d7824 */ /* 0x000fe400078e021c */
[--C-:B------:R-:W-:Y:S01]  /*10d0*/  IMAD.WIDE R34, R35, 0x4, R12.reuse ;  /* 0x0000000423227825 */ /* 0x100fe200078e020c */
[----:B------:R-:W0:Y:S03]  /*10e0*/  LDS.64 R30, [R0+0x50] ;  /* 0x00005000001e7984 */ /* 0x000e260000000a00 */
[----:B------:R-:W-:-:S02]  /*10f0*/  IMAD.WIDE R42, R43, 0x4, R12 ;  /* 0x000000042b2a7825 */ /* 0x000fc400078e020c */
[----:B------:R-:W4:Y:S02]  /*1100*/  LDG.E R35, desc[UR36][R34.64] ;  /* 0x0000002422237981 */ /* 0x000f24000c1e1900 */
[----:B-1----:R-:W-:Y:S02]  /*1110*/  IMAD.WIDE R32, R23, 0x4, R12 ;  /* 0x0000000417207825 */ /* 0x002fe400078e020c */
[----:B------:R1:W3:Y:S02]  /*1120*/  LDG.E R7, desc[UR36][R42.64] ;  /* 0x000000242a077981 */ /* 0x0002e4000c1e1900 */
[----:B------:R-:W-:Y:S02]  /*1130*/  IMAD R23, R28, 0x3ea, R29 ;  /* 0x000003ea1c177824 */ /* 0x000fe400078e021d */
[----:B------:R-:W-:Y:S01]  /*1140*/  IMAD R29, R29, 0x3ea, R26 ;  /* 0x000003ea1d1d7824 */ /* 0x000fe200078e021a */
[----:B------:R1:W3:Y:S02]  /*1150*/  LDG.E R6, desc[UR36][R32.64] ;  /* 0x0000002420067981 */ /* 0x0002e4000c1e1900 */
[----:B-1----:R-:W-:-:S04]  /*1160*/  IMAD.WIDE R42, R5, 0x4, R12 ;  /* 0x00000004052a7825 */ /* 0x002fc800078e020c */
[--C-:B------:R-:W-:Y:S01]  /*1170*/  IMAD.WIDE R44, R45, 0x4, R12.reuse ;  /* 0x000000042d2c7825 */ /* 0x100fe200078e020c */
[----:B------:R1:W3:Y:S03]  /*1180*/  LDG.E R5, desc[UR36][R42.64] ;  /* 0x000000242a057981 */ /* 0x0002e6000c1e1900 */
[----:B------:R-:W-:Y:S01]  /*1190*/  IMAD.WIDE R32, R29, 0x4, R12 ;  /* 0x000000041d207825 */ /* 0x000fe200078e020c */
[----:B------:R0:W3:Y:S03]  /*11a0*/  LDG.E R11, desc[UR36][R44.64] ;  /* 0x000000242c0b7981 */ /* 0x0000e6000c1e1900 */
[----:B------:R-:W-:Y:S02]  /*11b0*/  IMAD R25, R26, 0x3ea, R27 ;  /* 0x000003ea1a197824 */ /* 0x000fe400078e021b */
[----:B-1----:R-:W-:-:S02]  /*11c0*/  IMAD.WIDE R42, R23, 0x4, R12 ;  /* 0x00000004172a7825 */ /* 0x002fc400078e020c */
[----:B------:R1:W3:Y:S02]  /*11d0*/  LDG.E R23, desc[UR36][R32.64] ;  /* 0x0000002420177981 */ /* 0x0002e4000c1e1900 */
[----:B------:R-:W-:Y:S02]  /*11e0*/  IMAD R27, R27, 0x3ea, R20 ;  /* 0x000003ea1b1b7824 */ /* 0x000fe400078e0214 */
[----:B------:R1:W3:Y:S01]  /*11f0*/  LDG.E R28, desc[UR36][R42.64] ;  /* 0x000000242a1c7981 */ /* 0x0002e2000c1e1900 */
[----:B0-----:R-:W-:Y:S02]  /*1200*/  IMAD R45, R20, 0x3ea, R21 ;  /* 0x000003ea142d7824 */ /* 0x001fe400078e0215 */
[----:B-1----:R-:W-:-:S04]  /*1210*/  IMAD.WIDE R32, R27, 0x4, R12 ;  /* 0x000000041b207825 */ /* 0x002fc800078e020c */
[----:B------:R-:W-:Y:S02]  /*1220*/  IMAD.WIDE R42, R25, 0x4, R12 ;  /* 0x00000004192a7825 */ /* 0x000fe400078e020c */
[----:B------:R-:W3:Y:S02]  /*1230*/  LDG.E R25, desc[UR36][R32.64] ;  /* 0x0000002420197981 */ /* 0x000ee4000c1e1900 */
[----:B------:R-:W-:Y:S02]  /*1240*/  IMAD R27, R21, 0x3ea, R14 ;  /* 0x000003ea151b7824 */ /* 0x000fe400078e020e */
[----:B------:R-:W-:Y:S01]  /*1250*/  IMAD.WIDE R44, R45, 0x4, R12 ;  /* 0x000000042d2c7825 */ /* 0x000fe200078e020c */
[----:B------:R0:W3:Y:S03]  /*1260*/  LDG.E R34, desc[UR36][R42.64] ;  /* 0x000000242a227981 */ /* 0x0000e6000c1e1900 */
[----:B------:R-:W-:Y:S01]  /*1270*/  IMAD R21, R14, 0x3ea, R15 ;  /* 0x000003ea0e157824 */ /* 0x000fe200078e020f */
[----:B------:R-:W3:Y:S01]  /*1280*/  LDG.E R38, desc[UR36][R44.64] ;  /* 0x000000242c267981 */ /* 0x000ee2000c1e1900 */
[----:B------:R-:W-:-:S04]  /*1290*/  IMAD.WIDE R26, R27, 0x4, R12 ;  /* 0x000000041b1a7825 */ /* 0x000fc800078e020c */
[----:B------:R-:W-:Y:S01]  /*12a0*/  IMAD.WIDE R20, R21, 0x4, R12 ;  /* 0x0000000415147825 */ /* 0x000fe200078e020c */
[----:B------:R1:W3:Y:S03]  /*12b0*/  LDG.E R29, desc[UR36][R26.64] ;  /* 0x000000241a1d7981 */ /* 0x0002e6000c1e1900 */
[----:B0-----:R-:W-:Y:S01]  /*12c0*/  IMAD R43, R15, 0x3ea, R30 ;  /* 0x000003ea0f2b7824 */ /* 0x001fe200078e021e */
[----:B------:R0:W3:Y:S01]  /*12d0*/  LDG.E R41, desc[UR36][R20.64] ;  /* 0x0000002414297981 */ /* 0x0000e2000c1e1900 */
[----:B------:R-:W-:Y:S02]  /*12e0*/  IMAD R33, R30, 0x3ea, R31 ;  /* 0x000003ea1e217824 */ /* 0x000fe400078e021f */
[--C-:B------:R-:W-:Y:S01]  /*12f0*/  IMAD.WIDE R42, R43, 0x4, R12.reuse ;  /* 0x000000042b2a7825 */ /* 0x100fe200078e020c */
[----:B------:R-:W-:Y:S03]  /*1300*/  LDS.64 R14, [R0+0x58] ;  /* 0x00005800000e7984 */ /* 0x000fe60000000a00 */
[----:B------:R-:W-:Y:S01]  /*1310*/  IMAD.WIDE R32, R33, 0x4, R12 ;  /* 0x0000000421207825 */ /* 0x000fe200078e020c */
[----:B-1----:R-:W1:Y:S04]  /*1320*/  LDS.64 R26, [R0+0x60] ;  /* 0x00006000001a7984 */ /* 0x002e680000000a00 */
[----:B------:R1:W3:Y:S04]  /*1330*/  LDG.E R42, desc[UR36][R42.64] ;  /* 0x000000242a2a7981 */ /* 0x0002e8000c1e1900 */
[----:B------:R-:W3:Y:S04]  /*1340*/  LDG.E R33, desc[UR36][R32.64] ;  /* 0x0000002420217981 */ /* 0x000ee8000c1e1900 */
[----:B0-----:R-:W0:Y:S01]  /*1350*/  LDS.64 R20, [R0+0x68] ;  /* 0x0000680000147984 */ /* 0x001e220000000a00 */
[----:B-1----:R-:W-:-:S02]  /*1360*/  IMAD R43, R15, 0x3ea, R26 ;  /* 0x000003ea0f2b7824 */ /* 0x002fc400078e021a */
[----:B0-----:R-:W-:-:S04]  /*1370*/  IMAD R45, R27, 0x3ea, R20 ;  /* 0x000003ea1b2d7824 */ /* 0x001fc800078e0214 */
[----:B------:R-:W-:-:S05]  /*1380*/  IMAD.WIDE R44, R45, 0x4, R12 ;  /* 0x000000042d2c7825 */ /* 0x000fca00078e020c */
[----:B------:R-:W3:Y:S01]  /*1390*/  LDG.E R32, desc[UR36][R44.64] ;  /* 0x000000242c207981 */ /* 0x000ee2000c1e1900 */
[----:B--2--5:R-:W-:-:S04]  /*13a0*/  IADD3 R39, PT, PT, R40, R39, R37 ;  /* 0x0000002728277210 */ /* 0x024fc80007ffe025 */
[----:B----4-:R-:W-:-:S04]  /*13b0*/  IADD3 R35, PT, PT, R36, R35, R39 ;  /* 0x0000002324237210 */ /* 0x010fc80007ffe027 */
[----:B---3--:R-:W-:-:S04]  /*13c0*/  IADD3 R9, PT, PT, R10, R9, R35 ;  /* 0x000000090a097210 */ /* 0x008fc80007ffe023 */
[----:B------:R-:W-:Y:S02]  /*13d0*/  IADD3 R7, PT, PT, R8, R7, R9 ;  /* 0x0000000708077210 */ /* 0x000fe40007ffe009 */
[----:B------:R-:W0:Y:S02]  /*13e0*/  LDS.64 R8, [R0+0x70] ;  /* 0x0000700000087984 */ /* 0x000e240000000a00 */
[----:B------:R-:W-:Y:S02]  /*13f0*/  IADD3 R5, PT, PT, R6, R5, R7 ;  /* 0x0000000506057210 */ /* 0x000fe40007ffe007 */
[----:B------:R-:W1:Y:S02]  /*1400*/  LDS.64 R6, [R0+0x78] ;  /* 0x0000780000067984 */ /* 0x000e640000000a00 */
[----:B------:R-:W-:Y:S02]  /*1410*/  IADD3 R5, PT, PT, R28, R11, R5 ;  /* 0x0000000b1c057210 */ /* 0x000fe40007ffe005 */
[----:B------:R-:W2:Y:S02]  /*1420*/  LDS.64 R10, [R0+0x80] ;  /* 0x00008000000a7984 */ /* 0x000ea40000000a00 */
[----:B------:R-:W-:-:S04]  /*1430*/  IADD3 R5, PT, PT, R34, R23, R5 ;  /* 0x0000001722057210 */ /* 0x000fc80007ffe005 */
[----:B------:R-:W-:-:S04]  /*1440*/  IADD3 R38, PT, PT, R38, R25, R5 ;  /* 0x0000001926267210 */ /* 0x000fc80007ffe005 */
[----:B------:R-:W-:Y:S01]  /*1450*/  IADD3 R29, PT, PT, R41, R29, R38 ;  /* 0x0000001d291d7210 */ /* 0x000fe20007ffe026 */
[----:B------:R-:W-:Y:S02]  /*1460*/  IMAD R35, R31, 0x3ea, R14 ;  /* 0x000003ea1f237824 */ /* 0x000fe400078e020e */
[----:B------:R-:W-:Y:S01]  /*1470*/  IMAD R31, R14, 0x3ea, R15 ;  /* 0x000003ea0e1f7824 */ /* 0x000fe200078e020f */
[----:B------:R-:W-:Y:S02]  /*1480*/  IADD3 R33, PT, PT, R33, R42, R29 ;  /* 0x0000002a21217210 */ /* 0x000fe40007ffe01d */
[----:B------:R-:W3:Y:S01]  /*1490*/  LDS.64 R28, [R0+0x88] ;  /* 0x00008800001c7984 */ /* 0x000ee20000000a00 */
[----:B------:R-:W-:-:S03]  /*14a0*/  IMAD R39, R26, 0x3ea, R27 ;  /* 0x000003ea1a277824 */ /* 0x000fc600078e021b */
[----:B------:R-:W4:Y:S01]  /*14b0*/  LDS.64 R26, [R0+0x90] ;  /* 0x00009000001a7984 */ /* 0x000f220000000a00 */
[----:B------:R-:W-:-:S04]  /*14c0*/  IMAD.WIDE R34, R35, 0x4, R12 ;  /* 0x0000000423227825 */ /* 0x000fc800078e020c */
[----:B------:R-:W-:Y:S01]  /*14d0*/  IMAD.WIDE R30, R31, 0x4, R12 ;  /* 0x000000041f1e7825 */ /* 0x000fe200078e020c */
[----:B------:R1:W4:Y:S03]  /*14e0*/  LDG.E R5, desc[UR36][R34.64] ;  /* 0x0000002422057981 */ /* 0x000326000c1e1900 */
[----:B------:R-:W-:Y:S01]  /*14f0*/  IMAD R37, R20, 0x3ea, R21 ;  /* 0x000003ea14257824 */ /* 0x000fe200078e0215 */
[----:B------:R2:W4:Y:S01]  /*1500*/  LDG.E R14, desc[UR36][R30.64] ;  /* 0x000000241e0e7981 */ /* 0x000522000c1e1900 */
[----:B0-----:R-:W-:-:S03]  /*1510*/  IMAD R41, R21, 0x3ea, R8 ;  /* 0x000003ea15297824 */ /* 0x001fc600078e0208 */
[----:B------:R-:W0:Y:S01]  /*1520*/  LDS.64 R20, [R0+0x98] ;  /* 0x0000980000147984 */ /* 0x000e220000000a00 */
[----:B-1----:R-:W-:Y:S02]  /*1530*/  IMAD R35, R9, 0x3ea, R6 ;  /* 0x000003ea09237824 */ /* 0x002fe400078e0206 */
[----:B--2---:R-:W-:Y:S02]  /*1540*/  IMAD R31, R8, 0x3ea, R9 ;  /* 0x000003ea081f7824 */ /* 0x004fe400078e0209 */
[----:B------:R1:W2:Y:S01]  /*1550*/  LDS.64 R8, [R0+0xa0] ;  /* 0x0000a00000087984 */ /* 0x0002a20000000a00 */
[----:B------:R-:W-:-:S04]  /*1560*/  IMAD.WIDE R38, R39, 0x4, R12 ;  /* 0x0000000427267825 */ /* 0x000fc800078e020c */
[--C-:B------:R-:W-:Y:S02]  /*1570*/  IMAD.WIDE R42, R43, 0x4, R12.reuse ;  /* 0x000000042b2a7825 */ /* 0x100fe400078e020c */
[----:B------:R-:W2:Y:S02]  /*1580*/  LDG.E R38, desc[UR36][R38.64] ;  /* 0x0000002426267981 */ /* 0x000ea4000c1e1900 */
[--C-:B------:R-:W-:Y:S02]  /*1590*/  IMAD.WIDE R36, R37, 0x4, R12.reuse ;  /* 0x0000000425247825 */ /* 0x100fe400078e020c */
[----:B------:R1:W2:Y:S02]  /*15a0*/  LDG.E R15, desc[UR36][R42.64] ;  /* 0x000000242a0f7981 */ /* 0x0002a4000c1e1900 */
[--C-:B------:R-:W-:Y:S02]  /*15b0*/  IMAD.WIDE R40, R41, 0x4, R12.reuse ;  /* 0x0000000429287825 */ /* 0x100fe400078e020c */
[----:B------:R3:W2:Y:S02]  /*15c0*/  LDG.E R23, desc[UR36][R36.64] ;  /* 0x0000002424177981 */ /* 0x0006a4000c1e1900 */
[----:B------:R-:W-:-:S02]  /*15d0*/  IMAD.WIDE R30, R31, 0x4, R12 ;  /* 0x000000041f1e7825 */ /* 0x000fc400078e020c */
[----:B------:R3:W2:Y:S02]  /*15e0*/  LDG.E R25, desc[UR36][R40.64] ;  /* 0x0000002428197981 */ /* 0x0006a4000c1e1900 */
[----:B-1----:R-:W-:Y:S02]  /*15f0*/  IMAD R43, R6, 0x3ea, R7 ;  /* 0x000003ea062b7824 */ /* 0x002fe400078e0207 */
[----:B------:R-:W-:Y:S01]  /*1600*/  IMAD.WIDE R34, R35, 0x4, R12 ;  /* 0x0000000423227825 */ /* 0x000fe200078e020c */
[----:B------:R1:W2:Y:S03]  /*1610*/  LDG.E R42, desc[UR36][R30.64] ;  /* 0x000000241e2a7981 */ /* 0x0002a6000c1e1900 */
[----:B---3--:R-:W-:Y:S02]  /*1620*/  IMAD R37, R7, 0x3ea, R10 ;  /* 0x000003ea07257824 */ /* 0x008fe400078e020a */
[----:B------:R-:W-:Y:S01]  /*1630*/  IMAD R41, R10, 0x3ea, R11 ;  /* 0x000003ea0a297824 */ /* 0x000fe200078e020b */
[----:B------:R-:W3:Y:S01]  /*1640*/  LDG.E R34, desc[UR36][R34.64] ;  /* 0x0000002422227981 */ /* 0x000ee2000c1e1900 */
[----:B------:R-:W-:-:S04]  /*1650*/  IMAD.WIDE R6, R43, 0x4, R12 ;  /* 0x000000042b067825 */ /* 0x000fc800078e020c */
[--C-:B------:R-:W-:Y:S01]  /*1660*/  IMAD.WIDE R36, R37, 0x4, R12.reuse ;  /* 0x0000000425247825 */ /* 0x100fe200078e020c */
[----:B------:R-:W3:Y:S03]  /*1670*/  LDG.E R39, desc[UR36][R6.64] ;  /* 0x0000002406277981 */ /* 0x000ee6000c1e1900 */
[----:B------:R-:W-:Y:S02]  /*1680*/  IMAD.WIDE R40, R41, 0x4, R12 ;  /* 0x0000000429287825 */ /* 0x000fe400078e020c */
[----:B------:R0:W3:Y:S02]  /*1690*/  LDG.E R36, desc[UR36][R36.64] ;  /* 0x0000002424247981 */ /* 0x0000e4000c1e1900 */
[----:B-1----:R-:W-:Y:S02]  /*16a0*/  IMAD R31, R28, 0x3ea, R29 ;  /* 0x000003ea1c1f7824 */ /* 0x002fe400078e021d */
[----:B------:R-:W-:Y:S01]  /*16b0*/  IMAD R11, R11, 0x3ea, R28 ;  /* 0x000003ea0b0b7824 */ /* 0x000fe200078e021c */
[----:B------:R-:W3:Y:S01]  /*16c0*/  LDG.E R41, desc[UR36][R40.64] ;  /* 0x0000002428297981 */ /* 0x000ee2000c1e1900 */
[----:B------:R-:W-:-:S04]  /*16d0*/  IMAD.WIDE R30, R31, 0x4, R12 ;  /* 0x000000041f1e7825 */ /* 0x000fc800078e020c */
[----:B------:R-:W-:Y:S02]  /*16e0*/  IMAD.WIDE R10, R11, 0x4, R12 ;  /* 0x000000040b0a7825 */ /* 0x000fe400078e020c */
[----:B------:R-:W3:Y:S02]  /*16f0*/  LDG.E R31, desc[UR36][R30.64] ;  /* 0x000000241e1f7981 */ /* 0x000ee4000c1e1900 */
[----:B----4-:R-:W-:Y:S02]  /*1700*/  IMAD R29, R29, 0x3ea, R26 ;  /* 0x000003ea1d1d7824 */ /* 0x010fe400078e021a */
[----:B------:R2:W4:Y:S01]  /*1710*/  LDG.E R0, desc[UR36][R10.64] ;  /* 0x000000240a007981 */ /* 0x000522000c1e1900 */
[----:B0-----:R-:W-:Y:S02]  /*1720*/  IMAD R37, R26, 0x3ea, R27 ;  /* 0x000003ea1a257824 */ /* 0x001fe400078e021b */
[----:B------:R-:W-:-:S04]  /*1730*/  IMAD.WIDE R6, R29, 0x4, R12 ;  /* 0x000000041d067825 */ /* 0x000fc800078e020c */
[----:B------:R-:W-:Y:S01]  /*1740*/  IMAD R29, R27, 0x3ea, R20 ;  /* 0x000003ea1b1d7824 */ /* 0x000fe200078e0214 */
[----:B------:R0:W4:Y:S01]  /*1750*/  LDG.E R35, desc[UR36][R6.64] ;  /* 0x0000002406237981 */ /* 0x000122000c1e1900 */
[----:B------:R-:W-:-:S04]  /*1760*/  IMAD.WIDE R26, R37, 0x4, R12 ;  /* 0x00000004251a7825 */ /* 0x000fc800078e020c */
[----:B------:R-:W-:Y:S02]  /*1770*/  IMAD R45, R20, 0x3ea, R21 ;  /* 0x000003ea142d7824 */ /* 0x000fe400078e0215 */
[----:B--2---:R-:W-:Y:S01]  /*1780*/  IMAD R11, R21, 0x3ea, R8 ;  /* 0x000003ea150b7824 */ /* 0x004fe200078e0208 */
[----:B------:R-:W2:Y:S01]  /*1790*/  LDG.E R26, desc[UR36][R26.64] ;  /* 0x000000241a1a7981 */ /* 0x000ea2000c1e1900 */
[----:B------:R-:W-:-:S04]  /*17a0*/  IMAD.WIDE R28, R29, 0x4, R12 ;  /* 0x000000041d1c7825 */ /* 0x000fc800078e020c */
[----:B------:R-:W-:Y:S02]  /*17b0*/  IMAD.WIDE R44, R45, 0x4, R12 ;  /* 0x000000042d2c7825 */ /* 0x000fe400078e020c */
[----:B------:R-:W2:Y:S02]  /*17c0*/  LDG.E R28, desc[UR36][R28.64] ;  /* 0x000000241c1c7981 */ /* 0x000ea4000c1e1900 */
[----:B------:R-:W-:Y:S02]  /*17d0*/  IMAD R21, R8, 0x3ea, R9 ;  /* 0x000003ea08157824 */ /* 0x000fe400078e0209 */
[--C-:B------:R-:W-:Y:S01]  /*17e0*/  IMAD.WIDE R10, R11, 0x4, R12.reuse ;  /* 0x000000040b0a7825 */ /* 0x100fe200078e020c */
[----:B------:R-:W2:Y:S03]  /*17f0*/  LDG.E R45, desc[UR36][R44.64] ;  /* 0x000000242c2d7981 */ /* 0x000ea6000c1e1900 */
[----:B0-----:R-:W-:-:S02]  /*1800*/  IMAD.WIDE R6, R21, 0x4, R12 ;  /* 0x0000000415067825 */ /* 0x001fc400078e020c */
[----:B------:R-:W2:Y:S04]  /*1810*/  LDG.E R10, desc[UR36][R10.64] ;  /* 0x000000240a0a7981 */ /* 0x000ea8000c1e1900 */
[----:B------:R-:W2:Y:S01]  /*1820*/  LDG.E R6, desc[UR36][R6.64] ;  /* 0x0000002406067981 */ /* 0x000ea2000c1e1900 */
[----:B------:R-:W-:-:S04]  /*1830*/  IADD3 R5, PT, PT, R14, R5, R33 ;  /* 0x000000050e057210 */ /* 0x000fc80007ffe021 */
[----:B------:R-:W-:-:S04]  /*1840*/  IADD3 R5, PT, PT, R38, R15, R5 ;  /* 0x0000000f26057210 */ /* 0x000fc80007ffe005 */
[----:B------:R-:W-:-:S04]  /*1850*/  IADD3 R5, PT, PT, R23, R32, R5 ;  /* 0x0000002017057210 */ /* 0x000fc80007ffe005 */
[----:B------:R-:W-:-:S04]  /*1860*/  IADD3 R5, PT, PT, R42, R25, R5 ;  /* 0x000000192a057210 */ /* 0x000fc80007ffe005 */
[----:B---3--:R-:W-:-:S04]  /*1870*/  IADD3 R5, PT, PT, R39, R34, R5 ;  /* 0x0000002227057210 */ /* 0x008fc80007ffe005 */
[----:B------:R-:W-:-:S04]  /*1880*/  IADD3 R5, PT, PT, R41, R36, R5 ;  /* 0x0000002429057210 */ /* 0x000fc80007ffe005 */
[----:B----4-:R-:W-:Y:S02]  /*1890*/  IADD3 R0, PT, PT, R31, R0, R5 ;  /* 0x000000001f007210 */ /* 0x010fe40007ffe005 */
[C---:B------:R-:W-:Y:S01]  /*18a0*/  IADD3 R5, PT, PT, R3.reuse, 0x4, RZ ;  /* 0x0000000403057810 */ /* 0x040fe20007ffe0ff */
[----:B------:R-:W-:-:S05]  /*18b0*/  VIADD R3, R3, 0x28 ;  /* 0x0000002803037836 */ /* 0x000fca0000000000 */
[----:B------:R-:W-:Y:S02]  /*18c0*/  ISETP.NE.AND P0, PT, R3, 0x3e8, PT ;  /* 0x000003e80300780c */ /* 0x000fe40003f05270 */
[----:B------:R-:W-:Y:S02]  /*18d0*/  LEA R5, R5, R24, 0x2 ;  /* 0x0000001805057211 */ /* 0x000fe400078e10ff */
[----:B--2---:R-:W-:Y:S02]  /*18e0*/  IADD3 R0, PT, PT, R26, R35, R0 ;  /* 0x000000231a007210 */ /* 0x004fe40007ffe000 */
[----:B------:R-:W-:Y:S02]  /*18f0*/  IADD3 R5, PT, PT, R5, 0x90, RZ ;  /* 0x0000009005057810 */ /* 0x000fe40007ffe0ff */
[----:B------:R-:W-:-:S04]  /*1900*/  IADD3 R45, PT, PT, R45, R28, R0 ;  /* 0x0000001c2d2d7210 */ /* 0x000fc80007ffe000 */
[----:B------:R-:W-:Y:S01]  /*1910*/  IADD3 R37, PT, PT, R6, R10, R45 ;  /* 0x0000000a06257210 */ /* 0x000fe20007ffe02d */
[----:B------:R-:W-:Y:S06]  /*1920*/  @P0 BRA `(.L_x_5) ;  /* 0xfffffff400600947 */ /* 0x000fec000383ffff */
[----:B------:R-:W-:Y:S05]  /*1930*/  BSYNC.RECONVERGENT B0 ;  /* 0x0000000000007941 */ /* 0x000fea0003800200 */
.L_x_4:
[----:B------:R-:W0:Y:S02]  /*1940*/  LDS R3, [R24+0xfa4] ;  /* 0x000fa40018037984 */ /* 0x000e240000000800 */
[----:B0-----:R-:W-:-:S04]  /*1950*/  IMAD R3, R3, 0x3ea, R4 ;  /* 0x000003ea03037824 */ /* 0x001fc800078e0204 */
[----:B------:R-:W-:-:S06]  /*1960*/  IMAD.WIDE R12, R3, 0x4, R12 ;  /* 0x00000004030c7825 */ /* 0x000fcc00078e020c */
[----:B------:R-:W2:Y:S01]  /*1970*/  LDG.E R12, desc[UR36][R12.64] ;  /* 0x000000240c0c7981 */ /* 0x000ea2000c1e1900 */
[----:B------:R-:W-:Y:S01]  /*1980*/  MOV R11, 0x400 ;  /* 0x00000400000b7802 */ /* 0x000fe20000000f00 */
[----:B------:R-:W0:Y:S01]  /*1990*/  LDC.64 R8, c[0x4][0x60] ;  /* 0x01001800ff087b82 */ /* 0x000e220000000a00 */
[----:B------:R-:W-:Y:S01]  /*19a0*/  VOTEU.ANY UR4, UPT, PT ;  /* 0x0000000000047886 */ /* 0x000fe200038e0100 */
[----:B------:R-:W1:Y:S01]  /*19b0*/  S2R R14, SR_CgaCtaId ;  /* 0x00000000000e7919 */ /* 0x000e620000008800 */
[C---:B------:R-:W-:Y:S01]  /*19c0*/  IADD3 R3, PT, PT, R11.reuse, 0x5e00, RZ ;  /* 0x00005e000b037810 */ /* 0x040fe20007ffe0ff */
[----:B------:R-:W-:Y:S01]  /*19d0*/  VIADD R0, R11, 0x3ea0 ;  /* 0x00003ea00b007836 */ /* 0x000fe20000000000 */
[----:B------:R-:W-:-:S03]  /*19e0*/  UFLO.U32 UR4, UR4 ;  /* 0x00000004000472bd */ /* 0x000fc600080e0000 */
[----:B------:R-:W3:Y:S01]  /*19f0*/  LDC.64 R4, c[0x4][0x68] ;  /* 0x01001a00ff047b82 */ /* 0x000ee20000000a00 */
[C---:B-1----:R-:W-:Y:S02]  /*1a00*/  LEA R0, R14.reuse, R0, 0x18 ;  /* 0x000000000e007211 */ /* 0x042fe400078ec0ff */
[C---:B------:R-:W-:Y:S02]  /*1a10*/  LEA R10, R14.reuse, R3, 0x18 ;  /* 0x000000030e0a7211 */ /* 0x040fe400078ec0ff */
[----:B------:R-:W-:Y:S02]  /*1a20*/  LEA R6, R19, R0, 0x2 ;  /* 0x0000000013067211 */ /* 0x000fe400078e10ff */
[----:B------:R-:W-:Y:S01]  /*1a30*/  LEA R15, R14, R11, 0x18 ;  /* 0x0000000b0e0f7211 */ /* 0x000fe200078ec0ff */
[----:B------:R-:W1:Y:S01]  /*1a40*/  S2R R0, SR_LANEID ;  /* 0x0000000000007919 */ /* 0x000e620000000000 */
[----:B------:R-:W-:Y:S01]  /*1a50*/  BSSY.RECONVERGENT B0, `(.L_x_6) ;  /* 0x000007b000007945 */ /* 0x000fe20003800200 */
[----:B-1----:R-:W-:Y:S01]  /*1a60*/  ISETP.EQ.U32.AND P1, PT, R0, UR4, PT ;  /* 0x0000000400007c0c */ /* 0x002fe2000bf22070 */
[----:B--2---:R-:W-:-:S05]  /*1a70*/  IMAD.IADD R37, R37, 0x1, R12 ;  /* 0x0000000125257824 */ /* 0x004fca00078e020c */
[----:B------:R-:W-:Y:S01]  /*1a80*/  STS [R6], R37 ;  /* 0x0000002506007388 */ /* 0x000fe20000000800 */
[----:B------:R-:W-:-:S03]  /*1a90*/  CREDUX.MIN.S32 UR5, R37 ;  /* 0x00000000250572cc */ /* 0x000fc60000008200 */
[----:B------:R-:W-:Y:S04]  /*1aa0*/  ATOMS.MIN.S32 R10, [R10], R37 ;  /* 0x000000250a0a738c */ /* 0x000fe80000800200 */
[----:B------:R-:W1:Y:S06]  /*1ab0*/  LDS R23, [R15+0x5e00] ;  /* 0x005e00000f177984 */ /* 0x000e6c0000000800 */
[----:B------:R-:W-:-:S05]  /*1ac0*/  MOV R3, UR5 ;  /* 0x0000000500037c02 */ /* 0x000fca0008000f00 */
[----:B0-----:R0:W-:Y:S01]  /*1ad0*/  @P1 REDG.E.MIN.S32.STRONG.GPU desc[UR36][R8.64], R3 ;  /* 0x000000030800198e */ /* 0x0011e2000c92e324 */
[----:B-1----:R-:W-:-:S13]  /*1ae0*/  ISETP.NE.AND P0, PT, R10, R23, PT ;  /* 0x000000170a00720c */ /* 0x002fda0003f05270 */
[----:B0--3--:R-:W-:Y:S05]  /*1af0*/  @!P0 BRA `(.L_x_7) ;  /* 0x0000000400c08947 */ /* 0x009fea0003800000 */
[----:B------:R-:W0:Y:S01]  /*1b00*/  LDS R7, [R24] ;  /* 0x0000000018077984 */ /* 0x000e220000000800 */
[----:B------:R-:W-:Y:S01]  /*1b10*/  IADD3 R6, PT, PT, R11, 0x4e58, RZ ;  /* 0x00004e580b067810 */ /* 0x000fe20007ffe0ff */
[----:B------:R-:W-:-:S03]  /*1b20*/  IMAD.MOV.U32 R3, RZ, RZ, 0x2 ;  /* 0x00000002ff037424 */ /* 0x000fc600078e00ff */
[----:B------:R-:W-:Y:S01]  /*1b30*/  LEA R6, R14, R6, 0x18 ;  /* 0x000000060e067211 */ /* 0x000fe200078ec0ff */
[----:B0-----:R-:W-:Y:S04]  /*1b40*/  STS [R15+0x4e58], R7 ;  /* 0x004e58070f007388 */ /* 0x001fe80000000800 */
[----:B------:R-:W0:Y:S04]  /*1b50*/  LDS R10, [R24+0x4] ;  /* 0x00000400180a7984 */ /* 0x000e280000000800 */
[----:B0-----:R0:W-:Y:S02]  /*1b60*/  STS [R15+0x4e5c], R10 ;  /* 0x004e5c0a0f007388 */ /* 0x0011e40000000800 */
.L_x_8:
[C---:B0-----:R-:W-:Y:S02]  /*1b70*/  LEA R10, R3.reuse, R24, 0x2 ;  /* 0x00000018030a7211 */ /* 0x041fe400078e10ff */
[C---:B-1----:R-:W-:Y:S01]  /*1b80*/  LEA R7, R3.reuse, R6, 0x2 ;  /* 0x0000000603077211 */ /* 0x042fe200078e10ff */
[----:B------:R-:W-:Y:S02]  /*1b90*/  VIADD R3, R3, 0x32 ;  /* 0x0000003203037836 */ /* 0x000fe40000000000 */
[----:B------:R-:W0:Y:S03]  /*1ba0*/  LDS R12, [R10] ;  /* 0x000000000a0c7984 */ /* 0x000e260000000800 */
[----:B------:R-:W-:Y:S01]  /*1bb0*/  ISETP.NE.AND P0, PT, R3, 0x3ea, PT ;  /* 0x000003ea0300780c */ /* 0x000fe20003f05270 */
[----:B0-----:R-:W-:Y:S04]  /*1bc0*/  STS [R7], R12 ;  /* 0x0000000c07007388 */ /* 0x001fe80000000800 */
[----:B------:R-:W0:Y:S04]  /*1bd0*/  LDS R14, [R10+0x4] ;  /* 0x000004000a0e7984 */ /* 0x000e280000000800 */
[----:B0-----:R-:W-:Y:S04]  /*1be0*/  STS [R7+0x4], R14 ;  /* 0x0000040e07007388 */ /* 0x001fe80000000800 */
        /* <DEDUP_REMOVED lines=95> */
[----:B0-----:R1:W-:Y:S01]  /*21e0*/  STS [R7+0xc4], R14 ;  /* 0x0000c40e07007388 */ /* 0x0013e20000000800 */
[----:B------:R-:W-:Y:S05]  /*21f0*/  @P0 BRA `(.L_x_8) ;  /* 0xfffffff8005c0947 */ /* 0x000fea000383ffff */
.L_x_7:
[----:B------:R-:W-:Y:S05]  /*2200*/  BSYNC.RECONVERGENT B0 ;  /* 0x0000000000007941 */ /* 0x000fea0003800200 */
.L_x_6:
[----:B------:R-:W-:Y:S02]  /*2210*/  VOTEU.ANY UR4, UPT, PT ;  /* 0x0000000000047886 */ /* 0x000fe400038e0100 */
[----:B------:R-:W-:Y:S02]  /*2220*/  UFLO.U32 UR5, UR4 ;  /* 0x00000004000572bd */ /* 0x000fe400080e0000 */
[----:B------:R-:W-:-:S04]  /*2230*/  UPOPC UR4, UR4 ;  /* 0x00000004000472bf */ /* 0x000fc80008000000 */
[----:B------:R-:W-:Y:S02]  /*2240*/  ISETP.EQ.U32.AND P0, PT, R0, UR5, PT ;  /* 0x0000000500007c0c */ /* 0x000fe4000bf02070 */
[----:B------:R-:W-:-:S11]  /*2250*/  IADD3 R3, PT, PT, RZ, -UR4, RZ ;  /* 0x80000004ff037c10 */ /* 0x000fd6000fffe0ff */
[----:B------:R0:W-:Y:S02]  /*2260*/  @P0 REDG.E.ADD.STRONG.GPU desc[UR36][R4.64], R3 ;  /* 0x000000030400098e */ /* 0x0001e4000c12e124 */
.L_x_9:
[----:B------:R-:W2:Y:S01]  /*2270*/  LDG.E.STRONG.SYS R0, desc[UR36][R4.64] ;  /* 0x0000002404007981 */ /* 0x000ea2000c1f5900 */
[----:B------:R-:W-:Y:S05]  /*2280*/  YIELD ;  /* 0x0000000000007946 */ /* 0x000fea0003800000 */
[----:B--2---:R-:W-:-:S13]  /*2290*/  ISETP.NE.AND P0, PT, R0, RZ, PT ;  /* 0x000000ff0000720c */ /* 0x004fda0003f05270 */
[----:B------:R-:W-:Y:S05]  /*22a0*/  @P0 BRA `(.L_x_9) ;  /* 0xfffffffc00f00947 */ /* 0x000fea000383ffff */
[----:B------:R-:W-:Y:S01]  /*22b0*/  ISETP.NE.AND P1, PT, R19, RZ, PT ;  /* 0x000000ff1300720c */ /* 0x000fe20003f25270 */
[----:B------:R-:W-:-:S12]  /*22c0*/  BSSY.RECONVERGENT B6, `(.L_x_10) ;  /* 0x00000e7000067945 */ /* 0x000fd80003800200 */
[----:B------:R-:W-:Y:S05]  /*22d0*/  @P1 BRA `(.L_x_11) ;  /* 0x0000000c00941947 */ /* 0x000fea0003800000 */
[----:B------:R-:W2:Y:S02]  /*22e0*/  LDG.E.STRONG.SYS R0, desc[UR36][R8.64] ;  /* 0x0000002408007981 */ /* 0x000ea4000c1f5900 */
[----:B--2---:R-:W-:-:S13]  /*22f0*/  ISETP.NE.AND P0, PT, R0, R23, PT ;  /* 0x000000170000720c */ /* 0x004fda0003f05270 */
[----:B------:R-:W-:Y:S05]  /*2300*/  @P0 BRA `(.L_x_12) ;  /* 0x0000000c00540947 */ /* 0x000fea0003800000 */
[----:B------:R-:W2:Y:S01]  /*2310*/  LDG.E.STRONG.SYS R8, desc[UR36][R8.64] ;  /* 0x0000002408087981 */ /* 0x000ea2000c1f5900 */
[----:B------:R-:W-:Y:S01]  /*2320*/  MOV R0, 0x8 ;  /* 0x0000000800007802 */ /* 0x000fe20000000f00 */
[----:B------:R-:W0:Y:S01]  /*2330*/  LDCU.64 UR4, c[0x4][0x78] ;  /* 0x01000f00ff0477ac */ /* 0x000e220008000a00 */
[----:B------:R-:W-:Y:S02]  /*2340*/  IADD3 R6, P0, PT, R17, 0x4e48, RZ ;  /* 0x00004e4811067810 */ /* 0x000fe40007f1e0ff */
[----:B------:R3:W4:Y:S02]  /*2350*/  LDC.64 R10, c[0x4][R0] ;  /* 0x01000000000a7b82 */ /* 0x0007240000000a00 */
[----:B-1----:R-:W-:Y:S02]  /*2360*/  IADD3.X R7, PT, PT, RZ, R16, RZ, P0, !PT ;  /* 0x00000010ff077210 */ /* 0x002fe400007fe4ff */
[----:B0-----:R-:W-:Y:S01]  /*2370*/  MOV R4, UR4 ;  /* 0x0000000400047c02 */ /* 0x001fe20008000f00 */
[----:B------:R-:W-:Y:S01]  /*2380*/  IMAD.U32 R5, RZ, RZ, UR5 ;  /* 0x00000005ff057e24 */ /* 0x000fe2000f8e00ff */
[----:B--2-4-:R3:W-:Y:S06]  /*2390*/  STL [R1+0x4e48], R8 ;  /* 0x004e480801007387 */ /* 0x0147ec0000100800 */
[----:B------:R-:W-:-:S07]  /*23a0*/  LEPC R20, `(.L_x_13) ;  /* 0x000000001014794e */ /* 0x000fce0000000000 */
[----:B---3--:R-:W-:Y:S05]  /*23b0*/  CALL.ABS.NOINC R10 ;  /* 0x000000000a007343 */ /* 0x008fea0003c00000 */
.L_x_13:
[----:B------:R-:W0:Y:S02]  /*23c0*/  LDC.64 R4, c[0x4][0x58] ;  /* 0x01001600ff047b82 */ /* 0x000e240000000a00 */
[----:B0-----:R-:W2:Y:S01]  /*23d0*/  LDG.E.64 R6, desc[UR36][R4.64] ;  /* 0x0000002404067981 */ /* 0x001ea2000c1e1b00 */
[----:B------:R-:W-:Y:S01]  /*23e0*/  MOV R0, 0x400 ;  /* 0x0000040000007802 */ /* 0x000fe20000000f00 */
[----:B------:R-:W0:Y:S03]  /*23f0*/  S2R R15, SR_CgaCtaId ;  /* 0x00000000000f7919 */ /* 0x000e260000008800 */
[----:B0-----:R-:W-:-:S05]  /*2400*/  LEA R23, R15, R0, 0x18 ;  /* 0x000000000f177211 */ /* 0x001fca00078ec0ff */
[----:B------:R-:W2:Y:S04]  /*2410*/  LDS R11, [R23+0x4e58] ;  /* 0x004e5800170b7984 */ /* 0x000ea80000000800 */
[----:B--2---:R-:W-:Y:S04]  /*2420*/  ST.E.STRONG.SYS desc[UR36][R6.64], R11 ;  /* 0x0000000b06007985 */ /* 0x004fe8000c115924 */
[----:B------:R-:W2:Y:S01]  /*2430*/  LDG.E.64 R8, desc[UR36][R4.64] ;  /* 0x0000002404087981 */ /* 0x000ea2000c1e1b00 */
[----:B------:R-:W-:Y:S01]  /*2440*/  IADD3 R0, PT, PT, R0, 0x4e58, RZ ;  /* 0x00004e5800007810 */ /* 0x000fe20007ffe0ff */
[----:B------:R-:W-:Y:S01]  /*2450*/  BSSY.RECONVERGENT B0, `(.L_x_14) ;  /* 0x00000bc000007945 */ /* 0x000fe20003800200 */
[----:B------:R-:W-:Y:S01]  /*2460*/  IMAD.MOV.U32 R3, RZ, RZ, 0x2 ;  /* 0x00000002ff037424 */ /* 0x000fe200078e00ff */
[----:B------:R-:W2:Y:S01]  /*2470*/  LDS R13, [R23+0x4e5c] ;  /* 0x004e5c00170d7984 */ /* 0x000ea20000000800 */
[----:B------:R-:W-:-:S03]  /*2480*/  LEA R0, R15, R0, 0x18 ;  /* 0x000000000f007211 */ /* 0x000fc600078ec0ff */
[----:B--2---:R0:W-:Y:S04]  /*2490*/  ST.E.STRONG.SYS desc[UR36][R8.64+0x4], R13 ;  /* 0x0000040d08007985 */ /* 0x0041e8000c115924 */
.L_x_15:
[----:B0-----:R-:W2:Y:S01]  /*24a0*/  LDG.E.64 R8, desc[UR36][R4.64] ;  /* 0x0000002404087981 */ /* 0x001ea2000c1e1b00 */
[----:B------:R-:W-:-:S05]  /*24b0*/  LEA R6, R3, R0, 0x2 ;  /* 0x0000000003067211 */ /* 0x000fca00078e10ff */
[----:B------:R-:W0:Y:S01]  /*24c0*/  LDS R7, [R6] ;  /* 0x0000000006077984 */ /* 0x000e220000000800 */
[----:B--2---:R-:W-:-:S05]  /*24d0*/  IMAD.WIDE.U32 R8, R3, 0x4, R8 ;  /* 0x0000000403087825 */ /* 0x004fca00078e0008 */
[----:B0-----:R-:W-:Y:S04]  /*24e0*/  ST.E.STRONG.SYS desc[UR36][R8.64], R7 ;  /* 0x0000000708007985 */ /* 0x001fe8000c115924 */
[----:B-1----:R-:W2:Y:S04]  /*24f0*/  LDG.E.64 R10, desc[UR36][R4.64] ;  /* 0x00000024040a7981 */ /* 0x002ea8000c1e1b00 */
[----:B------:R-:W0:Y:S01]  /*2500*/  LDS R21, [R6+0x4] ;  /* 0x0000040006157984 */ /* 0x000e220000000800 */
[----:B--2---:R-:W-:-:S05]  /*2510*/  IMAD.WIDE.U32 R10, R3, 0x4, R10 ;  /* 0x00000004030a7825 */ /* 0x004fca00078e000a */
[----:B0-----:R-:W-:Y:S04]  /*2520*/  ST.E.STRONG.SYS desc[UR36][R10.64+0x4], R21 ;  /* 0x000004150a007985 */ /* 0x001fe8000c115924 */
[----:B------:R-:W2:Y:S01]  /*2530*/  LDG.E.64 R12, desc[UR36][R4.64] ;  /* 0x00000024040c7981 */ /* 0x000ea2000c1e1b00 */
[----:B------:R-:W-:-:S03]  /*2540*/  IADD3 R25, PT, PT, R3, 0x2, RZ ;  /* 0x0000000203197810 */ /* 0x000fc60007ffe0ff */
[----:B------:R-:W0:Y:S02]  /*2550*/  LDS R27, [R6+0x8] ;  /* 0x00000800061b7984 */ /* 0x000e240000000800 */
[----:B--2---:R-:W-:-:S05]  /*2560*/  IMAD.WIDE.U32 R12, R25, 0x4, R12 ;  /* 0x00000004190c7825 */ /* 0x004fca00078e000c */
[----:B0-----:R-:W-:Y:S04]  /*2570*/  ST.E.STRONG.SYS desc[UR36][R12.64], R27 ;  /* 0x0000001b0c007985 */ /* 0x001fe8000c115924 */
[----:B------:R-:W2:Y:S04]  /*2580*/  LDG.E.64 R14, desc[UR36][R4.64] ;  /* 0x00000024040e7981 */ /* 0x000ea8000c1e1b00 */
[----:B------:R-:W0:Y:S01]  /*2590*/  LDS R7, [R6+0xc] ;  /* 0x00000c0006077984 */ /* 0x000e220000000800 */
[----:B--2---:R-:W-:-:S05]  /*25a0*/  IMAD.WIDE.U32 R14, R25, 0x4, R14 ;  /* 0x00000004190e7825 */ /* 0x004fca00078e000e */
[----:B0-----:R-:W-:Y:S04]  /*25b0*/  ST.E.STRONG.SYS desc[UR36][R14.64+0x4], R7 ;  /* 0x000004070e007985 */ /* 0x001fe8000c115924 */
[----:B------:R-:W2:Y:S01]  /*25c0*/  LDG.E.64 R8, desc[UR36][R4.64] ;  /* 0x0000002404087981 */ /* 0x000ea2000c1e1b00 */
[----:B------:R-:W-:-:S03]  /*25d0*/  VIADD R21, R3, 0x4 ;  /* 0x0000000403157836 */ /* 0x000fc60000000000 */
[----:B------:R-:W0:Y:S01]  /*25e0*/  LDS R25, [R6+0x10] ;  /* 0x0000100006197984 */ /* 0x000e220000000800 */
[----:B--2---:R-:W-:-:S05]  /*25f0*/  IMAD.WIDE.U32 R8, R21, 0x4, R8 ;  /* 0x0000000415087825 */ /* 0x004fca00078e0008 */
[----:B0-----:R-:W-:Y:S04]  /*2600*/  ST.E.STRONG.SYS desc[UR36][R8.64], R25 ;  /* 0x0000001908007985 */ /* 0x001fe8000c115924 */
[----:B------:R-:W2:Y:S04]  /*2610*/  LDG.E.64 R10, desc[UR36][R4.64] ;  /* 0x00000024040a7981 */ /* 0x000ea8000c1e1b00 */
        /* <DEDUP_REMOVED lines=152> */
[----:B------:R-:W2:Y:S01]  /*2fa0*/  LDG.E.64 R10, desc[UR36][R4.64] ;  /* 0x00000024040a7981 */ /* 0x000ea2000c1e1b00 */
[----:B------:R-:W-:-:S03]  /*2fb0*/  VIADD R3, R3, 0x28 ;  /* 0x0000002803037836 */ /* 0x000fc60000000000 */
[----:B------:R-:W0:Y:S02]  /*2fc0*/  LDS R15, [R6+0x9c] ;  /* 0x00009c00060f7984 */ /* 0x000e240000000800 */
[----:B------:R-:W-:Y:S01]  /*2fd0*/  ISETP.NE.AND P0, PT, R3, 0x3ea, PT ;  /* 0x000003ea0300780c */ /* 0x000fe20003f05270 */
[----:B--2---:R-:W-:-:S05]  /*2fe0*/  IMAD.WIDE.U32 R10, R27, 0x4, R10 ;  /* 0x000000041b0a7825 */ /* 0x004fca00078e000a */
[----:B0-----:R1:W-:Y:S07]  /*2ff0*/  ST.E.STRONG.SYS desc[UR36][R10.64+0x4], R15 ;  /* 0x0000040f0a007985 */ /* 0x0013ee000c115924 */
[----:B------:R-:W-:Y:S05]  /*3000*/  @P0 BRA `(.L_x_15) ;  /* 0xfffffff400240947 */ /* 0x000fea000383ffff */
[----:B------:R-:W-:Y:S05]  /*3010*/  BSYNC.RECONVERGENT B0 ;  /* 0x0000000000007941 */ /* 0x000fea0003800200 */
.L_x_14:
[----:B------:R-:W0:Y:S01]  /*3020*/  LDC.64 R4, c[0x4][0x68] ;  /* 0x01001a00ff047b82 */ /* 0x000e220000000a00 */
[----:B------:R-:W2:Y:S01]  /*3030*/  LDS R23, [R23+0x5e00] ;  /* 0x005e000017177984 */ /* 0x000ea20000000800 */
[----:B------:R-:W-:-:S05]  /*3040*/  HFMA2 R3, -RZ, RZ, 0, 5.9604644775390625e-06 ;  /* 0x00000064ff037431 */ /* 0x000fca00000001ff */
[----:B0-2---:R3:W-:Y:S02]  /*3050*/  STG.E.STRONG.SYS desc[UR36][R4.64], R3 ;  /* 0x0000000304007986 */ /* 0x0057e4000c115924 */
.L_x_12:
[----:B------:R-:W2:Y:S01]  /*3060*/  LDC.64 R8, c[0x4][0x60] ;  /* 0x01001800ff087b82 */ /* 0x000ea20000000a00 */
[----:B0--3--:R-:W-:Y:S01]  /*3070*/  MOV R3, 0x8 ;  /* 0x0000000800037802 */ /* 0x009fe20000000f00 */
[----:B------:R-:W0:Y:S01]  /*3080*/  LDCU.64 UR4, c[0x4][0x80] ;  /* 0x01001000ff0477ac */ /* 0x000e220008000a00 */
[----:B--2---:R-:W2:Y:S05]  /*3090*/  LDG.E.STRONG.SYS R0, desc[UR36][R8.64] ;  /* 0x0000002408007981 */ /* 0x004eaa000c1f5900 */
[----:B-1----:R1:W3:Y:S01]  /*30a0*/  LDC.64 R10, c[0x4][R3] ;  /* 0x01000000030a7b82 */ /* 0x0022e20000000a00 */
[----:B------:R-:W-:Y:S01]  /*30b0*/  IADD3 R6, P0, PT, R17, 0x4e48, RZ ;  /* 0x00004e4811067810 */ /* 0x000fe20007f1e0ff */
[----:B0-----:R-:W-:Y:S01]  /*30c0*/  IMAD.U32 R5, RZ, RZ, UR5 ;  /* 0x00000005ff057e24 */ /* 0x001fe2000f8e00ff */
[----:B------:R1:W-:Y:S01]  /*30d0*/  STL.64 [R1+0x4e48], R22 ;  /* 0x004e481601007387 */ /* 0x0003e20000100a00 */
[----:B------:R-:W-:-:S02]  /*30e0*/  MOV R4, UR4 ;  /* 0x0000000400047c02 */ /* 0x000fc40008000f00 */
[----:B------:R-:W-:Y:S01]  /*30f0*/  IADD3.X R7, PT, PT, RZ, R16, RZ, P0, !PT ;  /* 0x00000010ff077210 */ /* 0x000fe200007fe4ff */
[----:B--23--:R1:W-:Y:S07]  /*3100*/  STL [R1+0x4e50], R0 ;  /* 0x004e500001007387 */ /* 0x00c3ee0000100800 */
[----:B------:R-:W-:-:S07]  /*3110*/  LEPC R20, `(.L_x_11) ;  /* 0x000000001014794e */ /* 0x000fce0000000000 */
[----:B-1----:R-:W-:Y:S05]  /*3120*/  CALL.ABS.NOINC R10 ;  /* 0x000000000a007343 */ /* 0x002fea0003c00000 */
.L_x_11:
[----:B------:R-:W-:Y:S05]  /*3130*/  BSYNC.RECONVERGENT B6 ;  /* 0x0000000000067941 */ /* 0x000fea0003800200 */
.L_x_10:
[----:B------:R-:W2:Y:S01]  /*3140*/  S2UR UR5, SR_CgaCtaId ;  /* 0x00000000000579c3 */ /* 0x000ea20000008800 */
[----:B------:R-:W-:Y:S01]  /*3150*/  UMOV UR4, 0x400 ;  /* 0x0000040000047882 */ /* 0x000fe20000000000 */
[----:B------:R-:W-:Y:S01]  /*3160*/  MOV R31, RZ ;  /* 0x000000ff001f7202 */ /* 0x000fe20000000f00 */
[C---:B------:R-:W-:Y:S01]  /*3170*/  VIADD R28, R1.reuse, 0x1f50 ;  /* 0x00001f50011c7836 */ /* 0x040fe20000000000 */
[C---:B------:R-:W-:Y:S01]  /*3180*/  IADD3 R27, PT, PT, R1.reuse, 0x2ef8, RZ ;  /* 0x00002ef8011b7810 */ /* 0x040fe20007ffe0ff */
[C---:B------:R-:W-:Y:S01]  /*3190*/  VIADD R25, R1.reuse, 0xfa8 ;  /* 0x00000fa801197836 */ /* 0x040fe20000000000 */
[C---:B------:R-:W-:Y:S01]  /*31a0*/  IADD3 R26, PT, PT, R1.reuse, 0x3ea0, RZ ;  /* 0x00003ea0011a7810 */ /* 0x040fe20007ffe0ff */
[C---:B------:R-:W-:Y:S01]  /*31b0*/  VIADD R22, R1.reuse, 0x7d50 ;  /* 0x00007d5001167836 */ /* 0x040fe20000000000 */
[C---:B------:R-:W-:Y:S01]  /*31c0*/  IADD3 R24, PT, PT, R1.reuse, 0x5e00, RZ ;  /* 0x00005e0001187810 */ /* 0x040fe20007ffe0ff */
[----:B------:R-:W-:Y:S01]  /*31d0*/  IMAD.U32 R35, RZ, RZ, UR4 ;  /* 0x00000004ff237e24 */ /* 0x000fe2000f8e00ff */
[----:B------:R-:W-:-:S02]  /*31e0*/  IADD3 R23, PT, PT, R1, 0x6da8, RZ ;  /* 0x00006da801177810 */ /* 0x000fc40007ffe0ff */
[C---:B------:R-:W-:Y:S02]  /*31f0*/  IADD3 R29, PT, PT, R1.reuse, 0x8cf8, RZ ;  /* 0x00008cf8011d7810 */ /* 0x040fe40007ffe0ff */
[----:B------:R-:W-:Y:S02]  /*3200*/  IADD3 R30, PT, PT, R1, 0x9ca0, RZ ;  /* 0x00009ca0011e7810 */ /* 0x000fe40007ffe0ff */
[----:B--2---:R-:W-:-:S07]  /*3210*/  MOV R34, UR5 ;  /* 0x0000000500227c02 */ /* 0x004fce0008000f00 */
.L_x_253:
[----:B0-----:R-:W0:Y:S01]  /*3220*/  LDC.64 R4, c[0x4][0x70] ;  /* 0x01001c00ff047b82 */ /* 0x001e220000000a00 */
[----:B------:R-:W-:Y:S01]  /*3230*/  ISETP.NE.AND P0, PT, R18, RZ, PT ;  /* 0x000000ff1200720c */ /* 0x000fe20003f05270 */
[----:B------:R-:W-:Y:S01]  /*3240*/  VIADD R31, R31, 0x1 ;  /* 0x000000011f1f7836 */ /* 0x000fe20000000000 */
[----:B------:R-:W-:Y:S11]  /*3250*/  YIELD ;  /* 0x0000000000007946 */ /* 0x000ff60003800000 */
[----:B------:R-:W-:-:S05]  /*3260*/  @!P0 MOV R3, 0x64 ;  /* 0x0000006400038802 */ /* 0x000fca0000000f00 */
[----:B0-----:R0:W-:Y:S01]  /*3270*/  @!P0 STG.E.STRONG.SYS desc[UR36][R4.64], R3 ;  /* 0x0000000304008986 */ /* 0x0011e2000c115924 */
[----:B------:R-:W-:-:S04]  /*3280*/  ISETP.NE.AND P0, PT, R31, 0x7d0, PT ;  /* 0x000007d01f00780c */ /* 0x000fc80003f05270 */
[----:B------:R-:W-:-:S09]  /*3290*/  P2R R32, PR, RZ, 0x1 ;  /* 0x00000001ff207803 */ /* 0x000fd20000000000 */
.L_x_16:
[----:B------:R-:W2:Y:S01]  /*32a0*/  LDG.E.STRONG.SYS R0, desc[UR36][R4.64] ;  /* 0x0000002404007981 */ /* 0x000ea2000c1f5900 */
[----:B------:R-:W-:Y:S05]  /*32b0*/  YIELD ;  /* 0x0000000000007946 */ /* 0x000fea0003800000 */
[----:B--2---:R-:W-:-:S13]  /*32c0*/  ISETP.NE.AND P0, PT, R0, 0x64, PT ;  /* 0x000000640000780c */ /* 0x004fda0003f05270 */
[----:B------:R-:W-:Y:S05]  /*32d0*/  @P0 BRA `(.L_x_16) ;  /* 0xfffffffc00f00947 */ /* 0x000fea000383ffff */
[----:B------:R-:W0:Y:S01]  /*32e0*/  S2R R0, SR_CgaCtaId ;  /* 0x0000000000007919 */ /* 0x000e220000008800 */
[----:B------:R-:W-:Y:S01]  /*32f0*/  LEA R12, R34, R35, 0x18 ;  /* 0x00000023220c7211 */ /* 0x000fe200078ec0ff */
[----:B------:R-:W-:Y:S01]  /*3300*/  VOTEU.ANY UR4, UPT, PT ;  /* 0x0000000000047886 */ /* 0x000fe200038e0100 */
[----:B------:R-:W-:Y:S01]  /*3310*/  MOV R33, 0x400 ;  /* 0x0000040000217802 */ /* 0x000fe20000000f00 */
[----:B------:R-:W2:Y:S01]  /*3320*/  S2R R34, SR_TID.X ;  /* 0x0000000000227919 */ /* 0x000ea20000002100 */
[----:B------:R-:W-:Y:S01]  /*3330*/  UFLO.U32 UR4, UR4 ;  /* 0x00000004000472bd */ /* 0x000fe200080e0000 */
[----:B------:R-:W-:Y:S04]  /*3340*/  STS.128 [R12+0x3eb0], RZ ;  /* 0x003eb0ff0c007388 */ /* 0x000fe80000000c00 */
[----:B------:R-:W-:Y:S04]  /*3350*/  STS.128 [R12+0x3ec0], RZ ;  /* 0x003ec0ff0c007388 */ /* 0x000fe80000000c00 */
[----:B------:R-:W-:Y:S04]  /*3360*/  STS.128 [R12+0x3ed0], RZ ;  /* 0x003ed0ff0c007388 */ /* 0x000fe80000000c00 */
[----:B------:R-:W-:Y:S04]  /*3370*/  STS.128 [R12+0x3ee0], RZ ;  /* 0x003ee0ff0c007388 */ /* 0x000fe80000000c00 */
[----:B------:R-:W-:Y:S04]  /*3380*/  STS.128 [R12+0x3ef0], RZ ;  /* 0x003ef0ff0c007388 */ /* 0x000fe80000000c00 */
[----:B------:R-:W-:Y:S01]  /*3390*/  STS.128 [R12+0x3f00], RZ ;  /* 0x003f00ff0c007388 */ /* 0x000fe20000000c00 */
[----:B0-----:R-:W-:-:S03]  /*33a0*/  LEA R3, R0, R33, 0x18 ;  /* 0x0000002100037211 */ /* 0x001fc600078ec0ff */
[----:B------:R-:W-:Y:S02]  /*33b0*/  STS.128 [R12+0x3f10], RZ ;  /* 0x003f10ff0c007388 */ /* 0x000fe40000000c00 */
[----:B--2---:R-:W-:Y:S02]  /*33c0*/  IMAD R3, R34, 0xfa8, R3 ;  /* 0x00000fa822037824 */ /* 0x004fe400078e0203 */
[----:B------:R-:W-:Y:S04]  /*33d0*/  STS.128 [R12+0x3f20], RZ ;  /* 0x003f20ff0c007388 */ /* 0x000fe80000000c00 */
        /* <DEDUP_REMOVED lines=242> */
[----:B------:R-:W-:Y:S04]  /*4300*/  STS.64 [R12+0x4e50], RZ ;  /* 0x004e50ff0c007388 */ /* 0x000fe80000000a00 */
[----:B------:R-:W0:Y:S01]  /*4310*/  LDS R4, [R3] ;  /* 0x0000000003047984 */ /* 0x000e220000000800 */
[----:B------:R-:W2:Y:S01]  /*4320*/  S2R R0, SR_LANEID ;  /* 0x0000000000007919 */ /* 0x000ea20000000000 */
[----:B------:R-:W3:Y:S01]  /*4330*/  S2R R5, SR_CgaCtaId ;  /* 0x0000000000057919 */ /* 0x000ee20000008800 */
[----:B--2---:R-:W-:-:S02]  /*4340*/  ISETP.EQ.U32.AND P0, PT, R0, UR4, PT ;  /* 0x0000000400007c0c */ /* 0x004fc4000bf02070 */
[----:B------:R-:W-:Y:S01]  /*4350*/  IADD3 R0, PT, PT, R35, 0x3eb0, RZ ;  /* 0x00003eb023007810 */ /* 0x000fe20007ffe0ff */
[----:B0-----:R0:W1:Y:S03]  /*4360*/  REDUX.SUM UR5, R4 ;  /* 0x00000000040573c4 */ /* 0x001066000000c000 */
[----:B---3--:R-:W-:Y:S01]  /*4370*/  LEA R0, R5, R0, 0x18 ;  /* 0x0000000005007211 */ /* 0x008fe200078ec0ff */
[----:B0-----:R-:W-:Y:S01]  /*4380*/  HFMA2 R4, -RZ, RZ, 0, 1.1920928955078125e-07 ;  /* 0x00000002ff047431 */ /* 0x001fe200000001ff */
[----:B-1----:R-:W-:-:S05]  /*4390*/  MOV R7, UR5 ;  /* 0x0000000500077c02 */ /* 0x002fca0008000f00 */
[----:B------:R-:W-:Y:S04]  /*43a0*/  @P0 ATOMS.ADD RZ, [R0], R7 ;  /* 0x0000000700ff038c */ /* 0x000fe80000000000 */
[----:B------:R-:W0:Y:S02]  /*43b0*/  LDS R5, [R3+0x4] ;  /* 0x0000040003057984 */ /* 0x000e240000000800 */
[----:B0-----:R-:W0:Y:S02]  /*43c0*/  REDUX.SUM UR4, R5 ;  /* 0x00000000050473c4 */ /* 0x001e24000000c000 */
[----:B0-----:R-:W-:-:S05]  /*43d0*/  IMAD.U32 R9, RZ, RZ, UR4 ;  /* 0x00000004ff097e24 */ /* 0x001fca000f8e00ff */
[----:B------:R0:W-:Y:S02]  /*43e0*/  @P0 ATOMS.ADD RZ, [R0+0x4], R9 ;  /* 0x0000040900ff038c */ /* 0x0001e40000000000 */
.L_x_17:
[C---:B------:R-:W-:Y:S01]  /*43f0*/  LEA R5, R4.reuse, R3, 0x2 ;  /* 0x0000000304057211 */ /* 0x040fe200078e10ff */
[C---:B-1----:R-:W-:Y:S01]  /*4400*/  IMAD R6, R4.reuse, 0x4, R0 ;  /* 0x0000000404067824 */ /* 0x042fe200078e0200 */
[----:B------:R-:W-:Y:S05]  /*4410*/  YIELD ;  /* 0x0000000000007946 */ /* 0x000fea0003800000 */
[----:B------:R-:W1:Y:S01]  /*4420*/  LDS R7, [R5] ;  /* 0x0000000005077984 */ /* 0x000e620000000800 */
[C---:B------:R-:W-:Y:S01]  /*4430*/  IADD3 R11, PT, PT, R4.reuse, 0x2, RZ ;  /* 0x00000002040b7810 */ /* 0x040fe20007ffe0ff */
[----:B------:R-:W-:-:S03]  /*4440*/  VIADD R13, R4, 0x4 ;  /* 0x00000004040d7836 */ /* 0x000fc60000000000 */
[-C--:B------:R-:W-:Y:S02]  /*4450*/  LEA R11, R11, R0.reuse, 0x2 ;  /* 0x000000000b0b7211 */ /* 0x080fe400078e10ff */
[----:B------:R-:W-:Y:S01]  /*4460*/  LEA R13, R13, R0, 0x2 ;  /* 0x000000000d0d7211 */ /* 0x000fe200078e10ff */
[----:B-1----:R1:W-:Y:S04]  /*4470*/  ATOMS.ADD RZ, [R6], R7 ;  /* 0x0000000706ff738c */ /* 0x0023e80000000000 */
[----:B0-----:R-:W0:Y:S01]  /*4480*/  LDS R9, [R5+0x4] ;  /* 0x0000040005097984 */ /* 0x001e220000000800 */
[----:B-1----:R-:W-:-:S05]  /*4490*/  IADD3 R7, PT, PT, R4, 0x6, RZ ;  /* 0x0000000604077810 */ /* 0x002fca0007ffe0ff */
[----:B------:R-:W-:Y:S01]  /*44a0*/  IMAD R7, R7, 0x4, R0 ;  /* 0x0000000407077824 */ /* 0x000fe200078e0200 */
[----:B0-----:R0:W-:Y:S04]  /*44b0*/  ATOMS.ADD RZ, [R6+0x4], R9 ;  /* 0x0000040906ff738c */ /* 0x0011e80000000000 */
[----:B------:R-:W1:Y:S01]  /*44c0*/  LDS R8, [R5+0x8] ;  /* 0x0000080005087984 */ /* 0x000e620000000800 */
[----:B0-----:R-:W-:-:S04]  /*44d0*/  IADD3 R9, PT, PT, R4, 0x8, RZ ;  /* 0x0000000804097810 */ /* 0x001fc80007ffe0ff */
[----:B------:R-:W-:Y:S01]  /*44e0*/  LEA R9, R9, R0, 0x2 ;  /* 0x0000000009097211 */ /* 0x000fe200078e10ff */
[----:B-1----:R-:W-:Y:S04]  /*44f0*/  ATOMS.ADD RZ, [R11], R8 ;  /* 0x000000080bff738c */ /* 0x002fe80000000000 */
[----:B------:R-:W0:Y:S04]  /*4500*/  LDS R10, [R5+0xc] ;  /* 0x00000c00050a7984 */ /* 0x000e280000000800 */
[----:B0-----:R0:W-:Y:S04]  /*4510*/  ATOMS.ADD RZ, [R11+0x4], R10 ;  /* 0x0000040a0bff738c */ /* 0x0011e80000000000 */
[----:B------:R-:W1:Y:S01]  /*4520*/  LDS R14, [R5+0x10] ;  /* 0x00001000050e7984 */ /* 0x000e620000000800 */
[----:B0-----:R-:W-:-:S05]  /*4530*/  VIADD R11, R4, 0xa ;  /* 0x0000000a040b7836 */ /* 0x001fca0000000000 */
[----:B------:R-:W-:Y:S01]  /*4540*/  LEA R11, R11, R0, 0x2 ;  /* 0x000000000b0b7211 */ /* 0x000fe200078e10ff */
[----:B-1----:R-:W-:Y:S04]  /*4550*/  ATOMS.ADD RZ, [R13], R14 ;  /* 0x0000000e0dff738c */ /* 0x002fe80000000000 */
[----:B------:R-:W0:Y:S04]  /*4560*/  LDS R6, [R5+0x14] ;  /* 0x0000140005067984 */ /* 0x000e280000000800 */
[----:B0-----:R0:W-:Y:S04]  /*4570*/  ATOMS.ADD RZ, [R13+0x4], R6 ;  /* 0x000004060dff738c */ /* 0x0011e80000000000 */
[----:B------:R-:W1:Y:S01]  /*4580*/  LDS R20, [R5+0x18] ;  /* 0x0000180005147984 */ /* 0x000e620000000800 */
[----:B0-----:R-:W-:-:S03]  /*4590*/  IADD3 R13, PT, PT, R4, 0x12, RZ ;  /* 0x00000012040d7810 */ /* 0x001fc60007ffe0ff */
[----:B-1----:R-:W-:Y:S04]  /*45a0*/  ATOMS.ADD RZ, [R7], R20 ;  /* 0x0000001407ff738c */ /* 0x002fe80000000000 */
[----:B------:R-:W0:Y:S04]  /*45b0*/  LDS R8, [R5+0x1c] ;  /* 0x00001c0005087984 */ /* 0x000e280000000800 */
[----:B0-----:R0:W-:Y:S04]  /*45c0*/  ATOMS.ADD RZ, [R7+0x4], R8 ;  /* 0x0000040807ff738c */ /* 0x0011e80000000000 */
[----:B------:R-:W1:Y:S01]  /*45d0*/  LDS R10, [R5+0x20] ;  /* 0x00002000050a7984 */ /* 0x000e620000000800 */
[----:B0-----:R-:W-:-:S05]  /*45e0*/  IADD3 R7, PT, PT, R4, 0xc, RZ ;  /* 0x0000000c04077810 */ /* 0x001fca0007ffe0ff */
[----:B------:R-:W-:Y:S01]  /*45f0*/  IMAD R7, R7, 0x4, R0 ;  /* 0x0000000407077824 */ /* 0x000fe200078e0200 */
[----:B-1----:R-:W-:Y:S04]  /*4600*/  ATOMS.ADD RZ, [R9], R10 ;  /* 0x0000000a09ff738c */ /* 0x002fe80000000000 */
[----:B------:R-:W0:Y:S04]  /*4610*/  LDS R6, [R5+0x24] ;  /* 0x0000240005067984 */ /* 0x000e280000000800 */
        /* <DEDUP_REMOVED lines=8> */
[C---:B0-----:R-:W-:Y:S01]  /*46a0*/  VIADD R11, R4.reuse, 0x10 ;  /* 0x00000010040b7836 */ /* 0x041fe20000000000 */
[----:B------:R-:W-:-:S04]  /*46b0*/  IADD3 R4, PT, PT, R4, 0x14, RZ ;  /* 0x0000001404047810 */ /* 0x000fc80007ffe0ff */
[----:B------:R-:W-:Y:S02]  /*46c0*/  LEA R11, R11, R0, 0x2 ;  /* 0x000000000b0b7211 */ /* 0x000fe400078e10ff */
[----:B------:R-:W-:Y:S01]  /*46d0*/  ISETP.NE.AND P0, PT, R4, 0x3ea, PT ;  /* 0x000003ea0400780c */ /* 0x000fe20003f05270 */
[----:B-1----:R-:W-:Y:S04]  /*46e0*/  ATOMS.ADD RZ, [R7], R20 ;  /* 0x0000001407ff738c */ /* 0x002fe80000000000 */
[----:B------:R-:W0:Y:S04]  /*46f0*/  LDS R6, [R5+0x34] ;  /* 0x0000340005067984 */ /* 0x000e280000000800 */
[----:B0-----:R0:W-:Y:S04]  /*4700*/  ATOMS.ADD RZ, [R7+0x4], R6 ;  /* 0x0000040607ff738c */ /* 0x0011e80000000000 */
[----:B------:R-:W1:Y:S01]  /*4710*/  LDS R10, [R5+0x38] ;  /* 0x00003800050a7984 */ /* 0x000e620000000800 */
[----:B0-----:R-:W-:-:S03]  /*4720*/  IMAD R6, R13, 0x4, R0 ;  /* 0x000000040d067824 */ /* 0x001fc600078e0200 */
[----:B-1----:R-:W-:Y:S04]  /*4730*/  ATOMS.ADD RZ, [R9], R10 ;  /* 0x0000000a09ff738c */ /* 0x002fe80000000000 */
[----:B------:R-:W0:Y:S04]  /*4740*/  LDS R8, [R5+0x3c] ;  /* 0x00003c0005087984 */ /* 0x000e280000000800 */
[----:B0-----:R-:W-:Y:S04]  /*4750*/  ATOMS.ADD RZ, [R9+0x4], R8 ;  /* 0x0000040809ff738c */ /* 0x001fe80000000000 */
[----:B------:R-:W0:Y:S04]  /*4760*/  LDS R14, [R5+0x40] ;  /* 0x00004000050e7984 */ /* 0x000e280000000800 */
[----:B0-----:R-:W-:Y:S04]  /*4770*/  ATOMS.ADD RZ, [R11], R14 ;  /* 0x0000000e0bff738c */ /* 0x001fe80000000000 */
[----:B------:R-:W0:Y:S04]  /*4780*/  LDS R20, [R5+0x44] ;  /* 0x0000440005147984 */ /* 0x000e280000000800 */
[----:B0-----:R-:W-:Y:S04]  /*4790*/  ATOMS.ADD RZ, [R11+0x4], R20 ;  /* 0x000004140bff738c */ /* 0x001fe80000000000 */
[----:B------:R-:W0:Y:S04]  /*47a0*/  LDS R7, [R5+0x48] ;  /* 0x0000480005077984 */ /* 0x000e280000000800 */
[----:B0-----:R-:W-:Y:S04]  /*47b0*/  ATOMS.ADD RZ, [R6], R7 ;  /* 0x0000000706ff738c */ /* 0x001fe80000000000 */
[----:B------:R-:W0:Y:S04]  /*47c0*/  LDS R9, [R5+0x4c] ;  /* 0x00004c0005097984 */ /* 0x000e280000000800 */
[----:B0-----:R1:W-:Y:S01]  /*47d0*/  ATOMS.ADD RZ, [R6+0x4], R9 ;  /* 0x0000040906ff738c */ /* 0x0013e20000000000 */
[----:B------:R-:W-:Y:S05]  /*47e0*/  @P0 BRA `(.L_x_17) ;  /* 0xfffffffc00000947 */ /* 0x000fea000383ffff */
[----:B------:R-:W-:Y:S01]  /*47f0*/  ISETP.NE.AND P1, PT, R19, RZ, PT ;  /* 0x000000ff1300720c */ /* 0x000fe20003f25270 */
[----:B------:R-:W-:Y:S05]  /*4800*/  WARPSYNC.ALL ;  /* 0x0000000000007948 */ /* 0x000fea0003800000 */
[----:B------:R-:W-:Y:S06]  /*4810*/  BAR.SYNC.DEFER_BLOCKING 0x0 ;  /* 0x0000000000007b1d */ /* 0x000fec0000010000 */
[----:B------:R-:W-:Y:S04]  /*4820*/  BSSY.RECONVERGENT B0, `(.L_x_18) ;  /* 0x00009e3000007945 */ /* 0x000fe80003800200 */
[----:B------:R-:W-:Y:S05]  /*4830*/  @P1 BRA `(.L_x_19) ;  /* 0x0000009c00841947 */ /* 0x000fea0003800000 */
[----:B------:R-:W0:Y:S04]  /*4840*/  LDS R7, [R12+0x3eb0] ;  /* 0x003eb0000c077984 */ /* 0x000e280000000800 */
[----:B------:R-:W2:Y:S04]  /*4850*/  LDS R10, [R12+0x3eb4] ;  /* 0x003eb4000c0a7984 */ /* 0x000ea80000000800 */
[----:B------:R-:W3:Y:S04]  /*4860*/  LDS R11, [R12+0x3eb8] ;  /* 0x003eb8000c0b7984 */ /* 0x000ee80000000800 */
[----:B------:R-:W4:Y:S04]  /*4870*/  LDS R3, [R12+0x3ec4] ;  /* 0x003ec4000c037984 */ /* 0x000f280000000800 */
[----:B-1----:R-:W1:Y:S04]  /*4880*/  LDS R6, [R12+0x3ebc] ;  /* 0x003ebc000c067984 */ /* 0x002e680000000800 */
[----:B------:R-:W5:Y:S04]  /*4890*/  LDS R4, [R12+0x3ec8] ;  /* 0x003ec8000c047984 */ /* 0x000f680000000800 */
[----:B------:R-:W5:Y:S01]  /*48a0*/  LDS R5, [R12+0x3ec0] ;  /* 0x003ec0000c057984 */ /* 0x000f620000000800 */
[----:B0-----:R-:W-:-:S04]  /*48b0*/  SHF.R.S32.HI R8, RZ, 0x1f, R7 ;  /* 0x0000001fff087819 */ /* 0x001fc80000011407 */
[----:B------:R-:W-:Y:S02]  /*48c0*/  LEA.HI R8, R8, R7, RZ, 0x2 ;  /* 0x0000000708087211 */ /* 0x000fe400078f10ff */
[----:B--2---:R-:W-:Y:S01]  /*48d0*/  SHF.R.S32.HI R9, RZ, 0x1f, R10 ;  /* 0x0000001fff097819 */ /* 0x004fe2000001140a */
[----:B------:R-:W0:Y:S01]  /*48e0*/  LDS R7, [R12+0x3ecc] ;  /* 0x003ecc000c077984 */ /* 0x000e220000000800 */
[----:B------:R-:W-:Y:S02]  /*48f0*/  SHF.R.S32.HI R13, RZ, 0x2, R8 ;  /* 0x00000002ff0d7819 */ /* 0x000fe40000011408 */
[----:B---3--:R-:W-:Y:S02]  /*4900*/  SHF.R.S32.HI R8, RZ, 0x1f, R11 ;  /* 0x0000001fff087819 */ /* 0x008fe4000001140b */
[----:B------:R-:W-:Y:S01]  /*4910*/  LEA.HI R9, R9, R10, RZ, 0x2 ;  /* 0x0000000a09097211 */ /* 0x000fe200078f10ff */
[----:B------:R2:W-:Y:S01]  /*4920*/  STS [R12+0x3eb0], R13 ;  /* 0x003eb00d0c007388 */ /* 0x0005e20000000800 */
[----:B------:R-:W-:-:S02]  /*4930*/  LEA.HI R10, R8, R11, RZ, 0x2 ;  /* 0x0000000b080a7211 */ /* 0x000fc400078f10ff */
[----:B------:R-:W-:Y:S01]  /*4940*/  SHF.R.S32.HI R15, RZ, 0x2, R9 ;  /* 0x00000002ff0f7819 */ /* 0x000fe20000011409 */
[----:B------:R-:W3:Y:S01]  /*4950*/  LDS R8, [R12+0x3ed4] ;  /* 0x003ed4000c087984 */ /* 0x000ee20000000800 */
[----:B------:R-:W-:Y:S02]  /*4960*/  SHF.R.S32.HI R21, RZ, 0x2, R10 ;  /* 0x00000002ff157819 */ /* 0x000fe4000001140a */
[----:B----4-:R-:W-:Y:S01]  /*4970*/  SHF.R.S32.HI R14, RZ, 0x1f, R3 ;  /* 0x0000001fff0e7819 */ /* 0x010fe20000011403 */
[----:B------:R-:W4:Y:S01]  /*4980*/  LDS R9, [R12+0x3ed0] ;  /* 0x003ed0000c097984 */ /* 0x000f220000000800 */
[----:B-1----:R-:W-:Y:S02]  /*4990*/  SHF.R.S32.HI R35, RZ, 0x1f, R6 ;  /* 0x0000001fff237819 */ /* 0x002fe40000011406 */
[----:B------:R-:W-:Y:S01]  /*49a0*/  LEA.HI R14, R14, R3, RZ, 0x2 ;  /* 0x000000030e0e7211 */ /* 0x000fe200078f10ff */
[----:B------:R-:W1:Y:S01]  /*49b0*/  LDS R11, [R12+0x3ed8] ;  /* 0x003ed8000c0b7984 */ /* 0x000e620000000800 */
[----:B-----5:R-:W-:-:S02]  /*49c0*/  SHF.R.S32.HI R3, RZ, 0x1f, R4 ;  /* 0x0000001fff037819 */ /* 0x020fc40000011404 */
[----:B------:R-:W-:Y:S01]  /*49d0*/  LEA.HI R35, R35, R6, RZ, 0x2 ;  /* 0x0000000623237211 */ /* 0x000fe200078f10ff */
[----:B------:R-:W5:Y:S01]  /*49e0*/  LDS R10, [R12+0x3edc] ;  /* 0x003edc000c0a7984 */ /* 0x000f620000000800 */
[----:B------:R-:W-:Y:S02]  /*49f0*/  LEA.HI R4, R3, R4, RZ, 0x2 ;  /* 0x0000000403047211 */ /* 0x000fe400078f10ff */
[----:B------:R-:W-:Y:S01]  /*4a00*/  SHF.R.S32.HI R6, RZ, 0x1f, R5 ;  /* 0x0000001fff067819 */ /* 0x000fe20000011405 */
[----:B------:R-:W-:Y:S01]  /*4a10*/  STS [R12+0x3eb4], R15 ;  /* 0x003eb40f0c007388 */ /* 0x000fe20000000800 */
[----:B--2---:R-:W-:Y:S02]  /*4a20*/  SHF.R.S32.HI R13, RZ, 0x2, R4 ;  /* 0x00000002ff0d7819 */ /* 0x004fe40000011404 */
[----:B------:R-:W-:Y:S01]  /*4a30*/  LEA.HI R6, R6, R5, RZ, 0x2 ;  /* 0x0000000506067211 */ /* 0x000fe200078f10ff */
[----:B------:R-:W-:Y:S01]  /*4a40*/  STS [R12+0x3eb8], R21 ;  /* 0x003eb8150c007388 */ /* 0x000fe20000000800 */
[----:B------:R-:W-:-:S02]  /*4a50*/  SHF.R.S32.HI R5, RZ, 0x2, R14 ;  /* 0x00000002ff057819 */ /* 0x000fc4000001140e */
[----:B------:R-:W-:Y:S01]  /*4a60*/  SHF.R.S32.HI R3, RZ, 0x2, R6 ;  /* 0x00000002ff037819 */ /* 0x000fe20000011406 */
[----:B------:R-:W-:Y:S01]  /*4a70*/  STS [R12+0x3ec8], R13 ;  /* 0x003ec80d0c007388 */ /* 0x000fe20000000800 */
[----:B------:R-:W-:-:S03]  /*4a80*/  SHF.R.S32.HI R35, RZ, 0x2, R35 ;  /* 0x00000002ff237819 */ /* 0x000fc60000011423 */
[----:B------:R2:W-:Y:S01]  /*4a90*/  STS [R12+0x3ec4], R5 ;  /* 0x003ec4050c007388 */ /* 0x0005e20000000800 */
[----:B0-----:R-:W-:-:S03]  /*4aa0*/  SHF.R.S32.HI R4, RZ, 0x1f, R7 ;  /* 0x0000001fff047819 */ /* 0x001fc60000011407 */
[----:B------:R-:W-:Y:S01]  /*4ab0*/  STS [R12+0x3ebc], R35 ;  /* 0x003ebc230c007388 */ /* 0x000fe20000000800 */
[----:B------:R-:W-:-:S03]  /*4ac0*/  LEA.HI R4, R4, R7, RZ, 0x2 ;  /* 0x0000000704047211 */ /* 0x000fc600078f10ff */
[----:B------:R0:W-:Y:S01]  /*4ad0*/  STS [R12+0x3ec0], R3 ;  /* 0x003ec0030c007388 */ /* 0x0001e20000000800 */
[----:B--2---:R-:W-:Y:S02]  /*4ae0*/  SHF.R.S32.HI R5, RZ, 0x2, R4 ;  /* 0x00000002ff057819 */ /* 0x004fe40000011404 */
[----:B---3--:R-:W-:-:S03]  /*4af0*/  SHF.R.S32.HI R7, RZ, 0x1f, R8 ;  /* 0x0000001fff077819 */ /* 0x008fc60000011408 */
[----:B------:R2:W-:Y:S01]  /*4b00*/  STS [R12+0x3ecc], R5 ;  /* 0x003ecc050c007388 */ /* 0x0005e20000000800 */
[----:B----4-:R-:W-:Y:S02]  /*4b10*/  SHF.R.S32.HI R6, RZ, 0x1f, R9 ;  /* 0x0000001fff067819 */ /* 0x010fe40000011409 */
[----:B------:R-:W-:Y:S02]  /*4b20*/  LEA.HI R8, R7, R8, RZ, 0x2 ;  /* 0x0000000807087211 */ /* 0x000fe400078f10ff */
[----:B-1----:R-:W-:Y:S02]  /*4b30*/  SHF.R.S32.HI R14, RZ, 0x1f, R11 ;  /* 0x0000001fff0e7819 */ /* 0x002fe4000001140b */
[----:B------:R-:W-:Y:S02]  /*4b40*/  LEA.HI R6, R6, R9, RZ, 0x2 ;  /* 0x0000000906067211 */ /* 0x000fe400078f10ff */
[----:B-----5:R-:W-:Y:S02]  /*4b50*/  SHF.R.S32.HI R15, RZ, 0x1f, R10 ;  /* 0x0000001fff0f7819 */ /* 0x020fe4000001140a */
[----:B------:R-:W-:-:S02]  /*4b60*/  LEA.HI R14, R14, R11, RZ, 0x2 ;  /* 0x0000000b0e0e7211 */ /* 0x000fc400078f10ff */
[----:B------:R-:W-:Y:S02]  /*4b70*/  LEA.HI R15, R15, R10, RZ, 0x2 ;  /* 0x0000000a0f0f7211 */ /* 0x000fe400078f10ff */
[----:B------:R-:W-:Y:S02]  /*4b80*/  SHF.R.S32.HI R7, RZ, 0x2, R6 ;  /* 0x00000002ff077819 */ /* 0x000fe40000011406 */
[----:B------:R-:W-:Y:S02]  /*4b90*/  SHF.R.S32.HI R9, RZ, 0x2, R8 ;  /* 0x00000002ff097819 */ /* 0x000fe40000011408 */
[----:B------:R-:W-:Y:S01]  /*4ba0*/  SHF.R.S32.HI R11, RZ, 0x2, R14 ;  /* 0x00000002ff0b7819 */ /* 0x000fe2000001140e */
[----:B------:R2:W-:Y:S01]  /*4bb0*/  STS [R12+0x3ed0], R7 ;  /* 0x003ed0070c007388 */ /* 0x0005e20000000800 */
[----:B------:R-:W-:Y:S02]  /*4bc0*/  SHF.R.S32.HI R15, RZ, 0x2, R15 ;  /* 0x00000002ff0f7819 */ /* 0x000fe4000001140f */
[----:B0-----:R-:W-:Y:S01]  /*4bd0*/  MOV R3, 0xc ;  /* 0x0000000c00037802 */ /* 0x001fe20000000f00 */
[----:B------:R2:W-:Y:S04]  /*4be0*/  STS [R12+0x3ed4], R9 ;  /* 0x003ed4090c007388 */ /* 0x0005e80000000800 */
[----:B------:R2:W-:Y:S04]  /*4bf0*/  STS [R12+0x3ed8], R11 ;  /* 0x003ed80b0c007388 */ /* 0x0005e80000000800 */
[----:B------:R2:W-:Y:S02]  /*4c00*/  STS [R12+0x3edc], R15 ;  /* 0x003edc0f0c007388 */ /* 0x0005e40000000800 */
.L_x_20:
[C---:B0-----:R-:W-:Y:S01]  /*4c10*/  IMAD R4, R3.reuse, 0x4, R0 ;  /* 0x0000000403047824 */ /* 0x041fe200078e0200 */
[----:B------:R-:W-:-:S04]  /*4c20*/  IADD3 R3, PT, PT, R3, 0x16, RZ ;  /* 0x0000001603037810 */ /* 0x000fc80007ffe0ff */
[----:B--2---:R-:W0:Y:S01]  /*4c30*/  LDS R7, [R4] ;  /* 0x0000000004077984 */ /* 0x004e220000000800 */
[----:B------:R-:W-:-:S03]  /*4c40*/  ISETP.NE.AND P0, PT, R3, 0x3ea, PT ;  /* 0x000003ea0300780c */ /* 0x000fc60003f05270 */
[----:B------:R-:W1:Y:S04]  /*4c50*/  LDS R13, [R4+0x4] ;  /* 0x00000400040d7984 */ /* 0x000e680000000800 */
[----:B------:R-:W2:Y:S04]  /*4c60*/  LDS R9, [R4+0x8] ;  /* 0x0000080004097984 */ /* 0x000ea80000000800 */
[----:B------:R-:W3:Y:S04]  /*4c70*/  LDS R20, [R4+0xc] ;  /* 0x00000c0004147984 */ /* 0x000ee80000000800 */
[----:B------:R-:W4:Y:S04]  /*4c80*/  LDS R6, [R4+0x10] ;  /* 0x0000100004067984 */ /* 0x000f280000000800 */
[----:B------:R-:W5:Y:S01]  /*4c90*/  LDS R5, [R4+0x14] ;  /* 0x0000140004057984 */ /* 0x000f620000000800 */
[----:B0-----:R-:W-:-:S04]  /*4ca0*/  SHF.R.S32.HI R8, RZ, 0x1f, R7 ;  /* 0x0000001fff087819 */ /* 0x001fc80000011407 */
[----:B------:R-:W-:Y:S02]  /*4cb0*/  LEA.HI R8, R8, R7, RZ, 0x2 ;  /* 0x0000000708087211 */ /* 0x000fe400078f10ff */
[----:B------:R-:W0:Y:S02]  /*4cc0*/  LDS R7, [R4+0x18] ;  /* 0x0000180004077984 */ /* 0x000e240000000800 */
[----:B------:R-:W-:Y:S02]  /*4cd0*/  SHF.R.S32.HI R11, RZ, 0x2, R8 ;  /* 0x00000002ff0b7819 */ /* 0x000fe40000011408 */
[----:B-1----:R-:W-:Y:S02]  /*4ce0*/  SHF.R.S32.HI R8, RZ, 0x1f, R13 ;  /* 0x0000001fff087819 */ /* 0x002fe4000001140d */
[----:B--2---:R-:W-:Y:S01]  /*4cf0*/  SHF.R.S32.HI R14, RZ, 0x1f, R9 ;  /* 0x0000001fff0e7819 */ /* 0x004fe20000011409 */
[----:B------:R1:W-:Y:S01]  /*4d00*/  STS [R4], R11 ;  /* 0x0000000b04007388 */ /* 0x0003e20000000800 */
[----:B------:R-:W-:-:S02]  /*4d10*/  LEA.HI R10, R8, R13, RZ, 0x2 ;  /* 0x0000000d080a7211 */ /* 0x000fc400078f10ff */
[----:B------:R-:W-:Y:S01]  /*4d20*/  LEA.HI R14, R14, R9, RZ, 0x2 ;  /* 0x000000090e0e7211 */ /* 0x000fe200078f10ff */
[----:B------:R-:W2:Y:S01]  /*4d30*/  LDS R8, [R4+0x1c] ;  /* 0x00001c0004087984 */ /* 0x000ea20000000800 */
[----:B---3--:R-:W-:Y:S02]  /*4d40*/  SHF.R.S32.HI R9, RZ, 0x1f, R20 ;  /* 0x0000001fff097819 */ /* 0x008fe40000011414 */
[----:B------:R-:W-:Y:S02]  /*4d50*/  SHF.R.S32.HI R13, RZ, 0x2, R10 ;  /* 0x00000002ff0d7819 */ /* 0x000fe4000001140a */
[----:B------:R-:W-:Y:S02]  /*4d60*/  LEA.HI R20, R9, R20, RZ, 0x2 ;  /* 0x0000001409147211 */ /* 0x000fe400078f10ff */
[----:B------:R-:W3:Y:S01]  /*4d70*/  LDS R9, [R4+0x20] ;  /* 0x0000200004097984 */ /* 0x000ee20000000800 */
[----:B----4-:R-:W-:Y:S02]  /*4d80*/  SHF.R.S32.HI R21, RZ, 0x1f, R6 ;  /* 0x0000001fff157819 */ /* 0x010fe40000011406 */
[----:B-----5:R-:W-:Y:S01]  /*4d90*/  SHF.R.S32.HI R10, RZ, 0x1f, R5 ;  /* 0x0000001fff0a7819 */ /* 0x020fe20000011405 */
[----:B------:R-:W-:Y:S01]  /*4da0*/  STS [R4+0x4], R13 ;  /* 0x0000040d04007388 */ /* 0x000fe20000000800 */
[----:B------:R-:W-:-:S02]  /*4db0*/  LEA.HI R21, R21, R6, RZ, 0x2 ;  /* 0x0000000615157211 */ /* 0x000fc400078f10ff */
[----:B------:R-:W-:Y:S02]  /*4dc0*/  LEA.HI R10, R10, R5, RZ, 0x2 ;  /* 0x000000050a0a7211 */ /* 0x000fe400078f10ff */
[----:B------:R-:W4:Y:S01]  /*4dd0*/  LDS R5, [R4+0x24] ;  /* 0x0000240004057984 */ /* 0x000f220000000800 */
[----:B------:R-:W-:Y:S02]  /*4de0*/  SHF.R.S32.HI R15, RZ, 0x2, R14 ;  /* 0x00000002ff0f7819 */ /* 0x000fe4000001140e */
[----:B-1----:R-:W-:Y:S02]  /*4df0*/  SHF.R.S32.HI R11, RZ, 0x2, R20 ;  /* 0x00000002ff0b7819 */ /* 0x002fe40000011414 */
[----:B------:R-:W-:Y:S01]  /*4e00*/  SHF.R.S32.HI R21, RZ, 0x2, R21 ;  /* 0x00000002ff157819 */ /* 0x000fe20000011415 */
[----:B------:R-:W-:Y:S04]  /*4e10*/  STS [R4+0x8], R15 ;  /* 0x0000080f04007388 */ /* 0x000fe80000000800 */
[----:B------:R1:W-:Y:S01]  /*4e20*/  STS [R4+0xc], R11 ;  /* 0x00000c0b04007388 */ /* 0x0003e20000000800 */
[----:B0-----:R-:W-:-:S03]  /*4e30*/  SHF.R.S32.HI R6, RZ, 0x1f, R7 ;  /* 0x0000001fff067819 */ /* 0x001fc60000011407 */
[----:B------:R0:W-:Y:S01]  /*4e40*/  STS [R4+0x10], R21 ;  /* 0x0000101504007388 */ /* 0x0001e20000000800 */
[----:B------:R-:W-:-:S03]  /*4e50*/  LEA.HI R7, R6, R7, RZ, 0x2 ;  /* 0x0000000706077211 */ /* 0x000fc600078f10ff */
[----:B------:R-:W5:Y:S01]  /*4e60*/  LDS R6, [R4+0x28] ;  /* 0x0000280004067984 */ /* 0x000f620000000800 */
[----:B-1----:R-:W-:Y:S02]  /*4e70*/  SHF.R.S32.HI R11, RZ, 0x2, R10 ;  /* 0x00000002ff0b7819 */ /* 0x002fe4000001140a */
[----:B------:R-:W-:Y:S01]  /*4e80*/  SHF.R.S32.HI R15, RZ, 0x2, R7 ;  /* 0x00000002ff0f7819 */ /* 0x000fe20000011407 */
[----:B------:R-:W-:Y:S01]  /*4e90*/  LDS R10, [R4+0x30] ;  /* 0x00003000040a7984 */ /* 0x000fe20000000800 */
[----:B--2---:R-:W-:-:S03]  /*4ea0*/  SHF.R.S32.HI R13, RZ, 0x1f, R8 ;  /* 0x0000001fff0d7819 */ /* 0x004fc60000011408 */
[----:B------:R-:W1:Y:S01]  /*4eb0*/  LDS R7, [R4+0x2c] ;  /* 0x00002c0004077984 */ /* 0x000e620000000800 */
[----:B------:R-:W-:Y:S02]  /*4ec0*/  LEA.HI R13, R13, R8, RZ, 0x2 ;  /* 0x000000080d0d7211 */ /* 0x000fe400078f10ff */
[----:B---3--:R-:W-:Y:S01]  /*4ed0*/  SHF.R.S32.HI R8, RZ, 0x1f, R9 ;  /* 0x0000001fff087819 */ /* 0x008fe20000011409 */
[----:B------:R-:W-:Y:S01]  /*4ee0*/  STS [R4+0x14], R11 ;  /* 0x0000140b04007388 */ /* 0x000fe20000000800 */
[----:B------:R-:W-:Y:S02]  /*4ef0*/  SHF.R.S32.HI R35, RZ, 0x2, R13 ;  /* 0x00000002ff237819 */ /* 0x000fe4000001140d */
[----:B------:R-:W-:Y:S01]  /*4f00*/  LEA.HI R8, R8, R9, RZ, 0x2 ;  /* 0x0000000908087211 */ /* 0x000fe200078f10ff */
[----:B------:R-:W-:Y:S03]  /*4f10*/  LDS R11, [R4+0x3c] ;  /* 0x00003c00040b7984 */ /* 0x000fe60000000800 */
[----:B0-----:R-:W-:Y:S01]  /*4f20*/  SHF.R.S32.HI R21, RZ, 0x2, R8 ;  /* 0x00000002ff157819 */ /* 0x001fe20000011408 */
[----:B------:R-:W0:Y:S01]  /*4f30*/  LDS R9, [R4+0x34] ;  /* 0x0000340004097984 */ /* 0x000e220000000800 */
[----:B----4-:R-:W-:-:S03]  /*4f40*/  SHF.R.S32.HI R14, RZ, 0x1f, R5 ;  /* 0x0000001fff0e7819 */ /* 0x010fc60000011405 */
[----:B------:R-:W2:Y:S01]  /*4f50*/  LDS R13, [R4+0x38] ;  /* 0x00003800040d7984 */ /* 0x000ea20000000800 */
[----:B------:R-:W-:-:S03]  /*4f60*/  LEA.HI R14, R14, R5, RZ, 0x2 ;  /* 0x000000050e0e7211 */ /* 0x000fc600078f10ff */
[----:B------:R-:W3:Y:S04]  /*4f70*/  LDS R8, [R4+0x40] ;  /* 0x0000400004087984 */ /* 0x000ee80000000800 */
[----:B------:R4:W-:Y:S04]  /*4f80*/  STS [R4+0x18], R15 ;  /* 0x0000180f04007388 */ /* 0x0009e80000000800 */
[----:B------:R4:W-:Y:S01]  /*4f90*/  STS [R4+0x20], R21 ;  /* 0x0000201504007388 */ /* 0x0009e20000000800 */
[----:B-----5:R-:W-:-:S03]  /*4fa0*/  SHF.R.S32.HI R5, RZ, 0x1f, R6 ;  /* 0x0000001fff057819 */ /* 0x020fc60000011406 */
[----:B------:R5:W-:Y:S01]  /*4fb0*/  STS [R4+0x1c], R35 ;  /* 0x00001c2304007388 */ /* 0x000be20000000800 */
[----:B------:R-:W-:Y:S02]  /*4fc0*/  LEA.HI R5, R5, R6, RZ, 0x2 ;  /* 0x0000000605057211 */ /* 0x000fe400078f10ff */
[----:B-1----:R-:W-:Y:S02]  /*4fd0*/  SHF.R.S32.HI R6, RZ, 0x1f, R7 ;  /* 0x0000001fff067819 */ /* 0x002fe40000011407 */
[----:B----4-:R-:W-:Y:S02]  /*4fe0*/  SHF.R.S32.HI R15, RZ, 0x2, R5 ;  /* 0x00000002ff0f7819 */ /* 0x010fe40000011405 */
[----:B------:R-:W-:Y:S02]  /*4ff0*/  LEA.HI R6, R6, R7, RZ, 0x2 ;  /* 0x0000000706067211 */ /* 0x000fe400078f10ff */
[----:B------:R-:W-:Y:S01]  /*5000*/  SHF.R.S32.HI R5, RZ, 0x1f, R10 ;  /* 0x0000001fff057819 */ /* 0x000fe2000001140a */
[----:B------:R-:W-:Y:S01]  /*5010*/  STS [R4+0x28], R15 ;  /* 0x0000280f04007388 */ /* 0x000fe20000000800 */
[----:B------:R-:W-:-:S02]  /*5020*/  SHF.R.S32.HI R21, RZ, 0x2, R6 ;  /* 0x00000002ff157819 */ /* 0x000fc40000011406 */
[----:B------:R-:W-:Y:S02]  /*5030*/  SHF.R.S32.HI R7, RZ, 0x2, R14 ;  /* 0x00000002ff077819 */ /* 0x000fe4000001140e */
[----:B------:R-:W-:Y:S01]  /*5040*/  LEA.HI R5, R5, R10, RZ, 0x2 ;  /* 0x0000000a05057211 */ /* 0x000fe200078f10ff */
[----:B------:R1:W-:Y:S01]  /*5050*/  STS [R4+0x2c], R21 ;  /* 0x00002c1504007388 */ /* 0x0003e20000000800 */
[----:B0-----:R-:W-:Y:S02]  /*5060*/  SHF.R.S32.HI R6, RZ, 0x1f, R9 ;  /* 0x0000001fff067819 */ /* 0x001fe40000011409 */
[----:B------:R-:W-:Y:S01]  /*5070*/  SHF.R.S32.HI R14, RZ, 0x1f, R11 ;  /* 0x0000001fff0e7819 */ /* 0x000fe2000001140b */
[----:B------:R-:W-:Y:S01]  /*5080*/  STS [R4+0x24], R7 ;  /* 0x0000240704007388 */ /* 0x000fe20000000800 */
[----:B------:R-:W-:Y:S02]  /*5090*/  LEA.HI R10, R6, R9, RZ, 0x2 ;  /* 0x00000009060a7211 */ /* 0x000fe400078f10ff */
[----:B-----5:R-:W-:Y:S01]  /*50a0*/  SHF.R.S32.HI R35, RZ, 0x2, R5 ;  /* 0x00000002ff237819 */ /* 0x020fe20000011405 */
[----:B------:R-:W0:Y:S01]  /*50b0*/  LDS R7, [R4+0x4c] ;  /* 0x00004c0004077984 */ /* 0x000e220000000800 */
[----:B--2---:R-:W-:-:S02]  /*50c0*/  SHF.R.S32.HI R6, RZ, 0x1f, R13 ;  /* 0x0000001fff067819 */ /* 0x004fc4000001140d */
[----:B------:R-:W-:Y:S01]  /*50d0*/  LEA.HI R14, R14, R11, RZ, 0x2 ;  /* 0x0000000b0e0e7211 */ /* 0x000fe200078f10ff */
[----:B------:R-:W2:Y:S01]  /*50e0*/  LDS R5, [R4+0x44] ;  /* 0x0000440004057984 */ /* 0x000ea20000000800 */
[----:B---3--:R-:W-:Y:S02]  /*50f0*/  SHF.R.S32.HI R11, RZ, 0x1f, R8 ;  /* 0x0000001fff0b7819 */ /* 0x008fe40000011408 */
[----:B------:R-:W-:Y:S01]  /*5100*/  LEA.HI R13, R6, R13, RZ, 0x2 ;  /* 0x0000000d060d7211 */ /* 0x000fe200078f10ff */
[----:B------:R-:W3:Y:S01]  /*5110*/  LDS R9, [R4+0x48] ;  /* 0x0000480004097984 */ /* 0x000ee20000000800 */
[----:B------:R-:W-:Y:S02]  /*5120*/  LEA.HI R20, R11, R8, RZ, 0x2 ;  /* 0x000000080b147211 */ /* 0x000fe400078f10ff */
[----:B------:R-:W-:Y:S01]  /*5130*/  SHF.R.S32.HI R11, RZ, 0x2, R10 ;  /* 0x00000002ff0b7819 */ /* 0x000fe2000001140a */
[----:B------:R-:W4:Y:S01]  /*5140*/  LDS R8, [R4+0x50] ;  /* 0x0000500004087984 */ /* 0x000f220000000800 */
[----:B-1----:R-:W-:-:S02]  /*5150*/  SHF.R.S32.HI R21, RZ, 0x2, R20 ;  /* 0x00000002ff157819 */ /* 0x002fc40000011414 */
[----:B------:R-:W-:Y:S01]  /*5160*/  SHF.R.S32.HI R15, RZ, 0x2, R14 ;  /* 0x00000002ff0f7819 */ /* 0x000fe2000001140e */
[----:B------:R-:W1:Y:S01]  /*5170*/  LDS R6, [R4+0x54] ;  /* 0x0000540004067984 */ /* 0x000e620000000800 */
[----:B------:R-:W-:-:S03]  /*5180*/  SHF.R.S32.HI R13, RZ, 0x2, R13 ;  /* 0x00000002ff0d7819 */ /* 0x000fc6000001140d */
[----:B------:R5:W-:Y:S04]  /*5190*/  STS [R4+0x34], R11 ;  /* 0x0000340b04007388 */ /* 0x000be80000000800 */
[----:B------:R5:W-:Y:S04]  /*51a0*/  STS [R4+0x38], R13 ;  /* 0x0000380d04007388 */ /* 0x000be80000000800 */
[----:B------:R0:W-:Y:S04]  /*51b0*/  STS [R4+0x30], R35 ;  /* 0x0000302304007388 */ /* 0x0001e80000000800 */
[----:B------:R1:W-:Y:S04]  /*51c0*/  STS [R4+0x3c], R15 ;  /* 0x00003c0f04007388 */ /* 0x0003e80000000800 */
[----:B------:R1:W-:Y:S01]  /*51d0*/  STS [R4+0x40], R21 ;  /* 0x0000401504007388 */ /* 0x0003e20000000800 */
[----:B0-----:R-:W-:-:S02]  /*51e0*/  SHF.R.S32.HI R20, RZ, 0x1f, R7 ;  /* 0x0000001fff147819 */ /* 0x001fc40000011407 */
[----:B--2---:R-:W-:Y:S02]  /*51f0*/  SHF.R.S32.HI R10, RZ, 0x1f, R5 ;  /* 0x0000001fff0a7819 */ /* 0x004fe40000011405 */
[----:B------:R-:W-:Y:S02]  /*5200*/  LEA.HI R20, R20, R7, RZ, 0x2 ;  /* 0x0000000714147211 */ /* 0x000fe400078f10ff */
[----:B------:R-:W-:Y:S02]  /*5210*/  LEA.HI R10, R10, R5, RZ, 0x2 ;  /* 0x000000050a0a7211 */ /* 0x000fe400078f10ff */
[----:B---3--:R-:W-:Y:S02]  /*5220*/  SHF.R.S32.HI R14, RZ, 0x1f, R9 ;  /* 0x0000001fff0e7819 */ /* 0x008fe40000011409 */
[----:B----4-:R-:W-:Y:S02]  /*5230*/  SHF.R.S32.HI R5, RZ, 0x1f, R8 ;  /* 0x0000001fff057819 */ /* 0x010fe40000011408 */
[----:B------:R-:W-:-:S02]  /*5240*/  LEA.HI R14, R14, R9, RZ, 0x2 ;  /* 0x000000090e0e7211 */ /* 0x000fc400078f10ff */
[----:B-1----:R-:W-:Y:S02]  /*5250*/  SHF.R.S32.HI R7, RZ, 0x1f, R6 ;  /* 0x0000001fff077819 */ /* 0x002fe40000011406 */
[----:B------:R-:W-:Y:S02]  /*5260*/  LEA.HI R5, R5, R8, RZ, 0x2 ;  /* 0x0000000805057211 */ /* 0x000fe400078f10ff */
[----:B------:R-:W-:Y:S02]  /*5270*/  LEA.HI R7, R7, R6, RZ, 0x2 ;  /* 0x0000000607077211 */ /* 0x000fe400078f10ff */
[----:B------:R-:W-:Y:S02]  /*5280*/  SHF.R.S32.HI R9, RZ, 0x2, R10 ;  /* 0x00000002ff097819 */ /* 0x000fe4000001140a */
[----:B-----5:R-:W-:Y:S02]  /*5290*/  SHF.R.S32.HI R11, RZ, 0x2, R14 ;  /* 0x00000002ff0b7819 */ /* 0x020fe4000001140e */
[----:B------:R-:W-:Y:S01]  /*52a0*/  SHF.R.S32.HI R13, RZ, 0x2, R20 ;  /* 0x00000002ff0d7819 */ /* 0x000fe20000011414 */
[----:B------:R0:W-:Y:S01]  /*52b0*/  STS [R4+0x44], R9 ;  /* 0x0000440904007388 */ /* 0x0001e20000000800 */
[----:B------:R-:W-:-:S02]  /*52c0*/  SHF.R.S32.HI R5, RZ, 0x2, R5 ;  /* 0x00000002ff057819 */ /* 0x000fc40000011405 */
[----:B------:R-:W-:Y:S01]  /*52d0*/  SHF.R.S32.HI R7, RZ, 0x2, R7 ;  /* 0x00000002ff077819 */ /* 0x000fe20000011407 */
[----:B------:R0:W-:Y:S04]  /*52e0*/  STS [R4+0x48], R11 ;  /* 0x0000480b04007388 */ /* 0x0001e80000000800 */
[----:B------:R0:W-:Y:S04]  /*52f0*/  STS [R4+0x4c], R13 ;  /* 0x00004c0d04007388 */ /* 0x0001e80000000800 */
[----:B------:R0:W-:Y:S04]  /*5300*/  STS [R4+0x50], R5 ;  /* 0x0000500504007388 */ /* 0x0001e80000000800 */
[----:B------:R0:W-:Y:S01]  /*5310*/  STS [R4+0x54], R7 ;  /* 0x0000540704007388 */ /* 0x0001e20000000800 */
[----:B------:R-:W-:Y:S05]  /*5320*/  @P0 BRA `(.L_x_20) ;  /* 0xfffffff800380947 */ /* 0x000fea000383ffff */
[----:B------:R-:W-:Y:S01]  /*5330*/  MOV R6, 0xffffffff ;  /* 0xffffffff00067802 */ /* 0x000fe20000000f00 */
[----:B0-----:R-:W-:-:S05]  /*5340*/  IMAD.MOV.U32 R7, RZ, RZ, -0x1 ;  /* 0xffffffffff077424 */ /* 0x001fca00078e00ff */
[----:B------:R-:W-:Y:S04]  /*5350*/  STL.64 [R1], R6 ;  /* 0x0000000601007387 */ /* 0x000fe80000100a00 */
[----:B------:R-:W-:Y:S04]  /*5360*/  STL.64 [R1+0x8], R6 ;  /* 0x0000080601007387 */ /* 0x000fe80000100a00 */
        /* <DEDUP_REMOVED lines=1501> */
[----:B------:R-:W-:Y:S04]  /*b140*/  STL.64 [R1+0x2ef8], RZ ;  /* 0x002ef8ff01007387 */ /* 0x000fe80000100a00 */
        /* <DEDUP_REMOVED lines=305> */
[----:B------:R-:W0:Y:S04]  /*c460*/  LDS.128 R8, [R12+0x3eb0] ;  /* 0x003eb0000c087984 */ /* 0x000e280000000c00 */
        /* <DEDUP_REMOVED lines=8> */
[----:B------:R-:W-:Y:S01]  /*c4f0*/  STL.64 [R1+0x38c8], RZ ;  /* 0x0038c8ff01007387 */ /* 0x000fe20000100a00 */
[----:B0-----:R-:W-:-:S03]  /*c500*/  LEA R3, R8, R27, 0x2 ;  /* 0x0000001b08037211 */ /* 0x001fc600078e10ff */
        /* <DEDUP_REMOVED lines=186> */
[----:B------:R-:W2:Y:S01]  /*d0b0*/  LDL R4, [R3] ;  /* 0x0000000003047983 */ /* 0x000ea20000100800 */
[----:B------:R-:W-:Y:S01]  /*d0c0*/  IMAD R5, R9, 0x4, R27 ;  /* 0x0000000409057824 */ /* 0x000fe200078e021b */
[----:B--2---:R-:W-:-:S05]  /*d0d0*/  IADD3 R4, PT, PT, R4, 0x1, RZ ;  /* 0x0000000104047810 */ /* 0x004fca0007ffe0ff */
[----:B------:R-:W-:Y:S04]  /*d0e0*/  STL [R3], R4 ;  /* 0x0000000403007387 */ /* 0x000fe80000100800 */
[----:B------:R-:W2:Y:S01]  /*d0f0*/  LDL R6, [R5] ;  /* 0x0000000005067983 */ /* 0x000ea20000100800 */
[----:B------:R-:W-:Y:S02]  /*d100*/  LEA R7, R10, R27, 0x2 ;  /* 0x0000001b0a077211 */ /* 0x000fe400078e10ff */
[----:B--2---:R-:W-:-:S05]  /*d110*/  IADD3 R6, PT, PT, R6, 0x1, RZ ;  /* 0x0000000106067810 */ /* 0x004fca0007ffe0ff */
[----:B------:R-:W-:Y:S04]  /*d120*/  STL [R5], R6 ;  /* 0x0000000605007387 */ /* 0x000fe80000100800 */
[----:B------:R-:W2:Y:S01]  /*d130*/  LDL R8, [R7] ;  /* 0x0000000007087983 */ /* 0x000ea20000100800 */
[----:B------:R-:W-:Y:S01]  /*d140*/  LEA R13, R11, R27, 0x2 ;  /* 0x0000001b0b0d7211 */ /* 0x000fe200078e10ff */
[----:B--2---:R-:W-:Y:S02]  /*d150*/  VIADD R14, R8, 0x1 ;  /* 0x00000001080e7836 */ /* 0x004fe40000000000 */
[----:B------:R-:W0:Y:S04]  /*d160*/  LDS.128 R8, [R12+0x3ec0] ;  /* 0x003ec0000c087984 */ /* 0x000e280000000c00 */
[----:B------:R1:W-:Y:S04]  /*d170*/  STL [R7], R14 ;  /* 0x0000000e07007387 */ /* 0x0003e80000100800 */
[----:B------:R-:W2:Y:S01]  /*d180*/  LDL R15, [R13] ;  /* 0x000000000d0f7983 */ /* 0x000ea20000100800 */
[----:B0-----:R-:W-:Y:S01]  /*d190*/  IMAD R3, R8, 0x4, R27 ;  /* 0x0000000408037824 */ /* 0x001fe200078e021b */
[----:B--2---:R-:W-:-:S05]  /*d1a0*/  IADD3 R4, PT, PT, R15, 0x1, RZ ;  /* 0x000000010f047810 */ /* 0x004fca0007ffe0ff */
[----:B------:R0:W-:Y:S04]  /*d1b0*/  STL [R13], R4 ;  /* 0x000000040d007387 */ /* 0x0001e80000100800 */
[----:B------:R-:W2:Y:S01]  /*d1c0*/  LDL R8, [R3] ;  /* 0x0000000003087983 */ /* 0x000ea20000100800 */
[----:B------:R-:W-:Y:S02]  /*d1d0*/  LEA R5, R9, R27, 0x2 ;  /* 0x0000001b09057211 */ /* 0x000fe400078e10ff */
[----:B--2---:R-:W-:-:S05]  /*d1e0*/  IADD3 R6, PT, PT, R8, 0x1, RZ ;  /* 0x0000000108067810 */ /* 0x004fca0007ffe0ff */
[----:B------:R-:W-:Y:S04]  /*d1f0*/  STL [R3], R6 ;  /* 0x0000000603007387 */ /* 0x000fe80000100800 */
[----:B------:R-:W2:Y:S01]  /*d200*/  LDL R8, [R5] ;  /* 0x0000000005087983 */ /* 0x000ea20000100800 */
[----:B-1----:R-:W-:Y:S01]  /*d210*/  LEA R7, R10, R27, 0x2 ;  /* 0x0000001b0a077211 */ /* 0x002fe200078e10ff */
[----:B--2---:R-:W-:-:S05]  /*d220*/  VIADD R14, R8, 0x1 ;  /* 0x00000001080e7836 */ /* 0x004fca0000000000 */
[----:B------:R-:W-:Y:S04]  /*d230*/  STL [R5], R14 ;  /* 0x0000000e05007387 */ /* 0x000fe80000100800 */
[----:B------:R-:W2:Y:S01]  /*d240*/  LDL R8, [R7] ;  /* 0x0000000007087983 */ /* 0x000ea20000100800 */
[----:B0-----:R-:W-:Y:S01]  /*d250*/  IMAD R4, R11, 0x4, R27 ;  /* 0x000000040b047824 */ /* 0x001fe200078e021b */
[----:B--2---:R-:W-:Y:S02]  /*d260*/  IADD3 R20, PT, PT, R8, 0x1, RZ ;  /* 0x0000000108147810 */ /* 0x004fe40007ffe0ff */
[----:B------:R-:W0:Y:S04]  /*d270*/  LDS.128 R8, [R12+0x3ed0] ;  /* 0x003ed0000c087984 */ /* 0x000e280000000c00 */
[----:B------:R-:W-:Y:S04]  /*d280*/  STL [R7], R20 ;  /* 0x0000001407007387 */ /* 0x000fe80000100800 */
[----:B------:R-:W2:Y:S01]  /*d290*/  LDL R13, [R4] ;  /* 0x00000000040d7983 */ /* 0x000ea20000100800 */
[----:B0-----:R-:W-:-:S02]  /*d2a0*/  LEA R8, R8, R27, 0x2 ;  /* 0x0000001b08087211 */ /* 0x001fc400078e10ff */
[----:B--2---:R-:W-:-:S05]  /*d2b0*/  IADD3 R13, PT, PT, R13, 0x1, RZ ;  /* 0x000000010d0d7810 */ /* 0x004fca0007ffe0ff */
[----:B------:R0:W-:Y:S04]  /*d2c0*/  STL [R4], R13 ;  /* 0x0000000d04007387 */ /* 0x0001e80000100800 */
[----:B------:R-:W2:Y:S01]  /*d2d0*/  LDL R3, [R8] ;  /* 0x0000000008037983 */ /* 0x000ea20000100800 */
[----:B------:R-:W-:Y:S01]  /*d2e0*/  LEA R9, R9, R27, 0x2 ;  /* 0x0000001b09097211 */ /* 0x000fe200078e10ff */
[----:B--2---:R-:W-:-:S05]  /*d2f0*/  VIADD R3, R3, 0x1 ;  /* 0x0000000103037836 */ /* 0x004fca0000000000 */
[----:B------:R1:W-:Y:S04]  /*d300*/  STL [R8], R3 ;  /* 0x0000000308007387 */ /* 0x0003e80000100800 */
[----:B------:R-:W2:Y:S01]  /*d310*/  LDL R5, [R9] ;  /* 0x0000000009057983 */ /* 0x000ea20000100800 */
[----:B------:R-:W-:Y:S01]  /*d320*/  IMAD R10, R10, 0x4, R27 ;  /* 0x000000040a0a7824 */ /* 0x000fe200078e021b */
[----:B--2---:R-:W-:-:S05]  /*d330*/  IADD3 R6, PT, PT, R5, 0x1, RZ ;  /* 0x0000000105067810 */ /* 0x004fca0007ffe0ff */
[----:B------:R2:W-:Y:S04]  /*d340*/  STL [R9], R6 ;  /* 0x0000000609007387 */ /* 0x0005e80000100800 */
[----:B------:R-:W3:Y:S01]  /*d350*/  LDL R5, [R10] ;  /* 0x000000000a057983 */ /* 0x000ee20000100800 */
[----:B------:R-:W-:Y:S02]  /*d360*/  LEA R11, R11, R27, 0x2 ;  /* 0x0000001b0b0b7211 */ /* 0x000fe400078e10ff */
[----:B---3--:R-:W-:-:S05]  /*d370*/  IADD3 R5, PT, PT, R5, 0x1, RZ ;  /* 0x0000000105057810 */ /* 0x008fca0007ffe0ff */
[----:B------:R2:W-:Y:S04]  /*d380*/  STL [R10], R5 ;  /* 0x000000050a007387 */ /* 0x0005e80000100800 */
[----:B0-----:R-:W3:Y:S01]  /*d390*/  LDL R4, [R11] ;  /* 0x000000000b047983 */ /* 0x001ee20000100800 */
[----:B-1----:R-:W-:Y:S02]  /*d3a0*/  HFMA2 R3, -RZ, RZ, 0, 7.152557373046875e-07 ;  /* 0x0000000cff037431 */ /* 0x002fe400000001ff */
[----:B---3--:R-:W-:-:S05]  /*d3b0*/  VIADD R4, R4, 0x1 ;  /* 0x0000000104047836 */ /* 0x008fca0000000000 */
[----:B------:R2:W-:Y:S02]  /*d3c0*/  STL [R11], R4 ;  /* 0x000000040b007387 */ /* 0x0005e40000100800 */
.L_x_21:
[----:B--2---:R-:W-:-:S05]  /*d3d0*/  LEA R4, R3, R0, 0x2 ;  /* 0x0000000003047211 */ /* 0x004fca00078e10ff */
[----:B-1----:R-:W0:Y:S02]  /*d3e0*/  LDS.64 R6, [R4] ;  /* 0x0000000004067984 */ /* 0x002e240000000a00 */
[----:B0-----:R-:W-:-:S05]  /*d3f0*/  IMAD R5, R6, 0x4, R27 ;  /* 0x0000000406057824 */ /* 0x001fca00078e021b */
[----:B------:R-:W2:Y:S01]  /*d400*/  LDL R6, [R5] ;  /* 0x0000000005067983 */ /* 0x000ea20000100800 */
[-C--:B------:R-:W-:Y:S02]  /*d410*/  LEA R9, R7, R27.reuse, 0x2 ;  /* 0x0000001b07097211 */ /* 0x080fe400078e10ff */
[----:B--2---:R-:W-:Y:S02]  /*d420*/  IADD3 R8, PT, PT, R6, 0x1, RZ ;  /* 0x0000000106087810 */ /* 0x004fe40007ffe0ff */
[----:B------:R-:W0:Y:S04]  /*d430*/  LDS.64 R6, [R4+0x8] ;  /* 0x0000080004067984 */ /* 0x000e280000000a00 */
[----:B------:R-:W-:Y:S04]  /*d440*/  STL [R5], R8 ;  /* 0x0000000805007387 */ /* 0x000fe80000100800 */
[----:B------:R-:W2:Y:S01]  /*d450*/  LDL R10, [R9] ;  /* 0x00000000090a7983 */ /* 0x000ea20000100800 */
[----:B0-----:R-:W-:Y:S01]  /*d460*/  LEA R11, R6, R27, 0x2 ;  /* 0x0000001b060b7211 */ /* 0x001fe200078e10ff */
[----:B--2---:R-:W-:-:S05]  /*d470*/  VIADD R10, R10, 0x1 ;  /* 0x000000010a0a7836 */ /* 0x004fca0000000000 */
[----:B------:R-:W-:Y:S04]  /*d480*/  STL [R9], R10 ;  /* 0x0000000a09007387 */ /* 0x000fe80000100800 */
[----:B------:R-:W2:Y:S01]  /*d490*/  LDL R6, [R11] ;  /* 0x000000000b067983 */ /* 0x000ea20000100800 */
[----:B------:R-:W-:Y:S01]  /*d4a0*/  IMAD R13, R7, 0x4, R27 ;  /* 0x00000004070d7824 */ /* 0x000fe200078e021b */
[----:B--2---:R-:W-:Y:S02]  /*d4b0*/  IADD3 R12, PT, PT, R6, 0x1, RZ ;  /* 0x00000001060c7810 */ /* 0x004fe40007ffe0ff */
[----:B------:R-:W0:Y:S04]  /*d4c0*/  LDS.64 R6, [R4+0x10] ;  /* 0x0000100004067984 */ /* 0x000e280000000a00 */
[----:B------:R-:W-:Y:S04]  /*d4d0*/  STL [R11], R12 ;  /* 0x0000000c0b007387 */ /* 0x000fe80000100800 */
[----:B------:R-:W2:Y:S01]  /*d4e0*/  LDL R14, [R13] ;  /* 0x000000000d0e7983 */ /* 0x000ea20000100800 */
[----:B0-----:R-:W-:-:S02]  /*d4f0*/  LEA R5, R6, R27, 0x2 ;  /* 0x0000001b06057211 */ /* 0x001fc400078e10ff */
[----:B--2---:R-:W-:-:S05]  /*d500*/  IADD3 R14, PT, PT, R14, 0x1, RZ ;  /* 0x000000010e0e7810 */ /* 0x004fca0007ffe0ff */
[----:B------:R-:W-:Y:S04]  /*d510*/  STL [R13], R14 ;  /* 0x0000000e0d007387 */ /* 0x000fe80000100800 */
[----:B------:R-:W2:Y:S01]  /*d520*/  LDL R6, [R5] ;  /* 0x0000000005067983 */ /* 0x000ea20000100800 */
[----:B------:R-:W-:Y:S01]  /*d530*/  LEA R9, R7, R27, 0x2 ;  /* 0x0000001b07097211 */ /* 0x000fe200078e10ff */
[----:B--2---:R-:W-:Y:S02]  /*d540*/  VIADD R8, R6, 0x1 ;  /* 0x0000000106087836 */ /* 0x004fe40000000000 */
[----:B------:R-:W0:Y:S04]  /*d550*/  LDS.64 R6, [R4+0x18] ;  /* 0x0000180004067984 */ /* 0x000e280000000a00 */
[----:B------:R-:W-:Y:S04]  /*d560*/  STL [R5], R8 ;  /* 0x0000000805007387 */ /* 0x000fe80000100800 */
[----:B------:R-:W2:Y:S01]  /*d570*/  LDL R10, [R9] ;  /* 0x00000000090a7983 */ /* 0x000ea20000100800 */
[----:B0-----:R-:W-:Y:S01]  /*d580*/  IMAD R11, R6, 0x4, R27 ;  /* 0x00000004060b7824 */ /* 0x001fe200078e021b */
[----:B--2---:R-:W-:-:S05]  /*d590*/  IADD3 R10, PT, PT, R10, 0x1, RZ ;  /* 0x000000010a0a7810 */ /* 0x004fca0007ffe0ff */
[----:B------:R-:W-:Y:S04]  /*d5a0*/  STL [R9], R10 ;  /* 0x0000000a09007387 */ /* 0x000fe80000100800 */
        /* <DEDUP_REMOVED lines=58> */
[----:B------:R1:W-:Y:S04]  /*d950*/  STL [R11], R12 ;  /* 0x0000000c0b007387 */ /* 0x0003e80000100800 */
[----:B------:R-:W2:Y:S01]  /*d960*/  LDL R14, [R13] ;  /* 0x000000000d0e7983 */ /* 0x000ea20000100800 */
[----:B0-----:R-:W-:Y:S01]  /*d970*/  LEA R6, R6, R27, 0x2 ;  /* 0x0000001b06067211 */ /* 0x001fe200078e10ff */
[----:B--2---:R-:W-:-:S05]  /*d980*/  VIADD R14, R14, 0x1 ;  /* 0x000000010e0e7836 */ /* 0x004fca0000000000 */
[----:B------:R1:W-:Y:S04]  /*d990*/  STL [R13], R14 ;  /* 0x0000000e0d007387 */ /* 0x0003e80000100800 */
[----:B------:R-:W2:Y:S01]  /*d9a0*/  LDL R5, [R6] ;  /* 0x0000000006057983 */ /* 0x000ea20000100800 */
[----:B------:R-:W-:Y:S01]  /*d9b0*/  IMAD R7, R7, 0x4, R27 ;  /* 0x0000000407077824 */ /* 0x000fe200078e021b */
[----:B--2---:R-:W-:-:S05]  /*d9c0*/  IADD3 R5, PT, PT, R5, 0x1, RZ ;  /* 0x0000000105057810 */ /* 0x004fca0007ffe0ff */
[----:B------:R1:W-:Y:S04]  /*d9d0*/  STL [R6], R5 ;  /* 0x0000000506007387 */ /* 0x0003e80000100800 */
[----:B------:R-:W2:Y:S01]  /*d9e0*/  LDL R8, [R7] ;  /* 0x0000000007087983 */ /* 0x000ea20000100800 */
[----:B------:R-:W-:-:S04]  /*d9f0*/  IADD3 R3, PT, PT, R3, 0x16, RZ ;  /* 0x0000001603037810 */ /* 0x000fc80007ffe0ff */
[----:B------:R-:W-:Y:S02]  /*da00*/  ISETP.NE.AND P0, PT, R3, 0x3ea, PT ;  /* 0x000003ea0300780c */ /* 0x000fe40003f05270 */
[----:B--2---:R-:W-:-:S05]  /*da10*/  IADD3 R8, PT, PT, R8, 0x1, RZ ;  /* 0x0000000108087810 */ /* 0x004fca0007ffe0ff */
[----:B------:R1:W-:Y:S06]  /*da20*/  STL [R7], R8 ;  /* 0x0000000807007387 */ /* 0x0003ec0000100800 */
[----:B------:R-:W-:Y:S05]  /*da30*/  @P0 BRA `(.L_x_21) ;  /* 0xfffffff800640947 */ /* 0x000fea000383ffff */
[----:B------:R-:W-:-:S07]  /*da40*/  IMAD.MOV.U32 R3, RZ, RZ, 0x3e9 ;  /* 0x000003e9ff037424 */ /* 0x000fce00078e00ff */
.L_x_22:
[----:B01----:R-:W-:-:S05]  /*da50*/  LEA R8, R3, R0, 0x2 ;  /* 0x0000000003087211 */ /* 0x003fca00078e10ff */
[----:B------:R-:W0:Y:S04]  /*da60*/  LDS R10, [R8] ;  /* 0x00000000080a7984 */ /* 0x000e280000000800 */
[----:B------:R-:W1:Y:S01]  /*da70*/  LDS R12, [R8+-0x4] ;  /* 0xfffffc00080c7984 */ /* 0x000e620000000800 */
[----:B0-----:R-:W-:-:S05]  /*da80*/  LEA R4, R10, R27, 0x2 ;  /* 0x0000001b0a047211 */ /* 0x001fca00078e10ff */
[----:B------:R-:W2:Y:S01]  /*da90*/  LDL R5, [R4] ;  /* 0x0000000004057983 */ /* 0x000ea20000100800 */
[----:B------:R-:W-:Y:S01]  /*daa0*/  IMAD R6, R3, 0x4, R28 ;  /* 0x0000000403067824 */ /* 0x000fe200078e021c */
[----:B-1----:R-:W-:Y:S02]  /*dab0*/  LEA R7, R12, R27, 0x2 ;  /* 0x0000001b0c077211 */ /* 0x002fe400078e10ff */
[----:B--2---:R-:W-:-:S13]  /*dac0*/  ISETP.GE.AND P0, PT, R5, 0x2, PT ;  /* 0x000000020500780c */ /* 0x004fda0003f06270 */
[----:B------:R-:W-:Y:S01]  /*dad0*/  @P0 IMAD.MOV.U32 R5, RZ, RZ, -0x1 ;  /* 0xffffffffff050424 */ /* 0x000fe200078e00ff */
[----:B------:R-:W-:-:S04]  /*dae0*/  @P0 MOV R9, 0xffffffff ;  /* 0xffffffff00090802 */ /* 0x000fc80000000f00 */
[----:B------:R-:W-:Y:S02]  /*daf0*/  ISETP.NE.AND P1, PT, R5, 0x1, PT ;  /* 0x000000010500780c */ /* 0x000fe40003f25270 */
[----:B------:R-:W-:-:S05]  /*db00*/  LEA R5, R3, R1, 0x2 ;  /* 0x0000000103057211 */ /* 0x000fca00078e10ff */
[----:B------:R0:W-:Y:S04]  /*db10*/  @P0 STL [R5], R10 ;  /* 0x0000000a05000387 */ /* 0x0001e80000100800 */
[----:B------:R0:W-:Y:S02]  /*db20*/  @P0 STL [R4], R9 ;  /* 0x0000000904000387 */ /* 0x0001e40000100800 */
[----:B------:R-:W-:Y:S02]  /*db30*/  @!P1 MOV R11, 0xffffffff ;  /* 0xffffffff000b9802 */ /* 0x000fe40000000f00 */
[----:B------:R0:W-:Y:S04]  /*db40*/  @!P1 STL [R6], R10 ;  /* 0x0000000a06009387 */ /* 0x0001e80000100800 */
[----:B------:R0:W-:Y:S04]  /*db50*/  @!P1 STL [R4], R11 ;  /* 0x0000000b04009387 */ /* 0x0001e80000100800 */
[----:B------:R-:W2:Y:S01]  /*db60*/  LDL R8, [R7] ;  /* 0x0000000007087983 */ /* 0x000ea20000100800 */
[----:B------:R-:W-:Y:S01]  /*db70*/  VIADD R3, R3, 0xfffffffe ;  /* 0xfffffffe03037836 */ /* 0x000fe20000000000 */
[----:B--2---:R-:W-:-:S13]  /*db80*/  ISETP.GE.AND P0, PT, R8, 0x2, PT ;  /* 0x000000020800780c */ /* 0x004fda0003f06270 */
[----:B------:R-:W-:Y:S01]  /*db90*/  @P0 IMAD.MOV.U32 R8, RZ, RZ, -0x1 ;  /* 0xffffffffff080424 */ /* 0x000fe200078e00ff */
[----:B------:R0:W-:Y:S04]  /*dba0*/  @P0 STL [R5+-0x4], R12 ;  /* 0xfffffc0c05000387 */ /* 0x0001e80000100800 */
[----:B------:R-:W-:Y:S02]  /*dbb0*/  ISETP.NE.AND P1, PT, R8, 0x1, PT ;  /* 0x000000010800780c */ /* 0x000fe40003f25270 */
[----:B------:R-:W-:-:S05]  /*dbc0*/  @P0 MOV R8, 0xffffffff ;  /* 0xffffffff00080802 */ /* 0x000fca0000000f00 */
[----:B------:R0:W-:Y:S01]  /*dbd0*/  @P0 STL [R7], R8 ;  /* 0x0000000807000387 */ /* 0x0001e20000100800 */
[----:B------:R-:W-:-:S05]  /*dbe0*/  ISETP.NE.AND P0, PT, R3, -0x1, PT ;  /* 0xffffffff0300780c */ /* 0x000fca0003f05270 */
[----:B------:R-:W-:Y:S01]  /*dbf0*/  @!P1 MOV R14, 0xffffffff ;  /* 0xffffffff000e9802 */ /* 0x000fe20000000f00 */
[----:B------:R0:W-:Y:S04]  /*dc00*/  @!P1 STL [R6+-0x4], R12 ;  /* 0xfffffc0c06009387 */ /* 0x0001e80000100800 */
[----:B------:R0:W-:Y:S03]  /*dc10*/  @!P1 STL [R7], R14 ;  /* 0x0000000e07009387 */ /* 0x0001e60000100800 */
[----:B------:R-:W-:Y:S05]  /*dc20*/  @P0 BRA `(.L_x_22) ;  /* 0xfffffffc00880947 */ /* 0x000fea000383ffff */
[----:B------:R-:W-:-:S07]  /*dc30*/  HFMA2 R0, -RZ, RZ, 0, 0 ;  /* 0x00000000ff007431 */ /* 0x000fce00000001ff */
.L_x_23:
[----:B0-----:R-:W-:-:S05]  /*dc40*/  LEA R4, R0, R1, 0x2 ;  /* 0x0000000100047211 */ /* 0x001fca00078e10ff */
[----:B------:R-:W2:Y:S04]  /*dc50*/  LDL R5, [R4+0x2efc] ;  /* 0x002efc0004057983 */ /* 0x000ea80000100800 */
[----:B------:R-:W3:Y:S01]  /*dc60*/  LDL R3, [R4+0x2ef8] ;  /* 0x002ef80004037983 */ /* 0x000ee20000100800 */
[----:B--2---:R-:W-:Y:S02]  /*dc70*/  ISETP.NE.AND P1, PT, R5, RZ, PT ;  /* 0x000000ff0500720c */ /* 0x004fe40003f25270 */
[----:B---3--:R-:W-:-:S11]  /*dc80*/  ISETP.NE.AND P0, PT, R3, RZ, PT ;  /* 0x000000ff0300720c */ /* 0x008fd60003f05270 */
[C---:B------:R-:W-:Y:S02]  /*dc90*/  @!P1 VIADD R3, R0.reuse, 0x1 ;  /* 0x0000000100039836 */ /* 0x040fe40000000000 */
[----:B------:R0:W-:Y:S04]  /*dca0*/  @!P0 STL [R4+0xfa8], R0 ;  /* 0x000fa80004008387 */ /* 0x0001e80000100800 */
[----:B------:R1:W-:Y:S01]  /*dcb0*/  @!P1 STL [R4+0xfac], R3 ;  /* 0x000fac0304009387 */ /* 0x0003e20000100800 */
[----:B0-----:R-:W-:-:S04]  /*dcc0*/  IADD3 R0, PT, PT, R0, 0x2, RZ ;  /* 0x0000000200007810 */ /* 0x001fc80007ffe0ff */
[----:B------:R-:W-:-:S13]  /*dcd0*/  ISETP.NE.AND P0, PT, R0, 0x3ea, PT ;  /* 0x000003ea0000780c */ /* 0x000fda0003f05270 */
[----:B-1----:R-:W-:Y:S05]  /*dce0*/  @P0 BRA `(.L_x_23) ;  /* 0xfffffffc00d40947 */ /* 0x002fea000383ffff */
[----:B------:R-:W-:-:S07]  /*dcf0*/  MOV R0, RZ ;  /* 0x000000ff00007202 */ /* 0x000fce0000000f00 */
.L_x_26:
[----:B0-----:R-:W-:-:S05]  /*dd00*/  IMAD R3, R0, 0x4, R1 ;  /* 0x0000000400037824 */ /* 0x001fca00078e0201 */
[----:B------:R-:W2:Y:S04]  /*dd10*/  LDL R4, [R3] ;  /* 0x0000000003047983 */ /* 0x000ea80000100800 */
[----:B------:R-:W3:Y:S01]  /*dd20*/  LDL R8, [R3+0x4] ;  /* 0x0000040003087983 */ /* 0x000ee20000100800 */
[----:B--2---:R-:W-:-:S13]  /*dd30*/  ISETP.NE.AND P0, PT, R4, -0x1, PT ;  /* 0xffffffff0400780c */ /* 0x004fda0003f05270 */
[----:B------:R-:W2:Y:S04]  /*dd40*/  @!P0 LDL R6, [R3+0x1f50] ;  /* 0x001f500003068983 */ /* 0x000ea80000100800 */
[----:B---3--:R0:W-:Y:S04]  /*dd50*/  STL [R3+0x3ea4], R8 ;  /* 0x003ea40803007387 */ /* 0x0081e80000100800 */
[----:B------:R0:W-:Y:S01]  /*dd60*/  STL [R3+0x3ea0], R4 ;  /* 0x003ea00403007387 */ /* 0x0001e20000100800 */
[----:B------:R-:W-:Y:S01]  /*dd70*/  IADD3 R0, PT, PT, R0, 0x2, RZ ;  /* 0x0000000200007810 */ /* 0x000fe20007ffe0ff */
[----:B------:R-:W-:Y:S03]  /*dd80*/  BSSY.RECONVERGENT B1, `(.L_x_24) ;  /* 0x0000007000017945 */ /* 0x000fe60003800200 */
[----:B------:R-:W-:Y:S01]  /*dd90*/  ISETP.NE.AND P1, PT, R0, 0x3ea, PT ;  /* 0x000003ea0000780c */ /* 0x000fe20003f25270 */
[----:B--2---:R0:W-:Y:S01]  /*dda0*/  @!P0 STL [R3+0x3ea0], R6 ;  /* 0x003ea00603008387 */ /* 0x0041e20000100800 */
[----:B------:R-:W-:-:S13]  /*ddb0*/  ISETP.NE.AND P0, PT, R8, -0x1, PT ;  /* 0xffffffff0800780c */ /* 0x000fda0003f05270 */
[----:B0-----:R-:W-:Y:S05]  /*ddc0*/  @P0 BRA `(.L_x_25) ;  /* 0x0000000000080947 */ /* 0x001fea0003800000 */
[----:B------:R-:W2:Y:S04]  /*ddd0*/  LDL R4, [R3+0x1f54] ;  /* 0x001f540003047983 */ /* 0x000ea80000100800 */
[----:B--2---:R0:W-:Y:S02]  /*dde0*/  STL [R3+0x3ea4], R4 ;  /* 0x003ea40403007387 */ /* 0x0041e40000100800 */
.L_x_25:
[----:B------:R-:W-:Y:S05]  /*ddf0*/  BSYNC.RECONVERGENT B1 ;  /* 0x0000000000017941 */ /* 0x000fea0003800200 */
.L_x_24:
[----:B------:R-:W-:Y:S05]  /*de00*/  @P1 BRA `(.L_x_26) ;  /* 0xfffffffc00bc1947 */ /* 0x000fea000383ffff */
[----:B------:R-:W-:Y:S01]  /*de10*/  HFMA2 R0, -RZ, RZ, 0, 0 ;  /* 0x00000000ff007431 */ /* 0x000fe200000001ff */
[----:B------:R-:W-:Y:S01]  /*de20*/  BSSY.RECONVERGENT B1, `(.L_x_27) ;  /* 0x0000012000017945 */ /* 0x000fe20003800200 */
[----:B0-----:R-:W-:-:S07]  /*de30*/  IMAD.MOV.U32 R3, RZ, RZ, RZ ;  /* 0x000000ffff037224 */ /* 0x001fce00078e00ff */
.L_x_30:
[----:B0-----:R-:W-:-:S05]  /*de40*/  LEA R4, R0, R25, 0x2 ;  /* 0x0000001900047211 */ /* 0x001fca00078e10ff */
[----:B------:R-:W2:Y:S01]  /*de50*/  LDL R5, [R4] ;  /* 0x0000000004057983 */ /* 0x000ea20000100800 */
[----:B------:R-:W-:Y:S01]  /*de60*/  BSSY.RECONVERGENT B2, `(.L_x_28) ;  /* 0x000000b000027945 */ /* 0x000fe20003800200 */
[----:B--2---:R-:W-:-:S13]  /*de70*/  ISETP.NE.AND P0, PT, R5, -0x1, PT ;  /* 0xffffffff0500780c */ /* 0x004fda0003f05270 */
[----:B------:R-:W-:Y:S01]  /*de80*/  @!P0 IADD3 R0, PT, PT, R0, 0x1, RZ ;  /* 0x0000000100008810 */ /* 0x000fe20007ffe0ff */
[----:B------:R-:W-:Y:S06]  /*de90*/  @!P0 BRA `(.L_x_29) ;  /* 0x00000000001c8947 */ /* 0x000fec0003800000 */
[----:B------:R-:W-:-:S05]  /*dea0*/  IMAD R4, R3, 0x4, R26 ;  /* 0x0000000403047824 */ /* 0x000fca00078e021a */
[----:B------:R-:W2:Y:S02]  /*deb0*/  LDL R6, [R4] ;  /* 0x0000000004067983 */ /* 0x000ea40000100800 */
[----:B--2---:R-:W-:-:S13]  /*dec0*/  ISETP.NE.AND P0, PT, R6, -0x1, PT ;  /* 0xffffffff0600780c */ /* 0x004fda0003f05270 */
[----:B------:R0:W-:Y:S01]  /*ded0*/  @!P0 STL [R4], R5 ;  /* 0x0000000504008387 */ /* 0x0001e20000100800 */
[----:B------:R-:W-:Y:S02]  /*dee0*/  @!P0 IADD3 R3, PT, PT, R3, 0x1, RZ ;  /* 0x0000000103038810 */ /* 0x000fe40007ffe0ff */
[----:B------:R-:W-:-:S03]  /*def0*/  @!P0 IADD3 R0, PT, PT, R0, 0x1, RZ ;  /* 0x0000000100008810 */ /* 0x000fc60007ffe0ff */
[----:B------:R-:W-:-:S07]  /*df00*/  @P0 VIADD R3, R3, 0x1 ;  /* 0x0000000103030836 */ /* 0x000fce0000000000 */
.L_x_29:
[----:B------:R-:W-:Y:S05]  /*df10*/  BSYNC.RECONVERGENT B2 ;  /* 0x0000000000027941 */ /* 0x000fea0003800200 */
.L_x_28:
[----:B------:R-:W-:-:S13]  /*df20*/  ISETP.GE.AND P0, PT, R0, 0x3ea, PT ;  /* 0x000003ea0000780c */ /* 0x000fda0003f06270 */
[----:B------:R-:W-:Y:S05]  /*df30*/  @!P0 BRA `(.L_x_30) ;  /* 0xfffffffc00c08947 */ /* 0x000fea000383ffff */
[----:B------:R-:W-:Y:S05]  /*df40*/  BSYNC.RECONVERGENT B1 ;  /* 0x0000000000017941 */ /* 0x000fea0003800200 */
.L_x_27:
[----:B------:R-:W2:Y:S01]  /*df50*/  LDL.64 R6, [R1+0x3ea0] ;  /* 0x003ea00001067983 */ /* 0x000ea20000100a00 */
[----:B------:R-:W-:Y:S01]  /*df60*/  UMOV UR4, 0x400 ;  /* 0x0000040000047882 */ /* 0x000fe20000000000 */
[----:B0-----:R-:W-:Y:S01]  /*df70*/  MOV R5, 0x2 ;  /* 0x0000000200057802 */ /* 0x001fe20000000f00 */
[----:B------:R-:W0:Y:S01]  /*df80*/  S2R R0, SR_CgaCtaId ;  /* 0x0000000000007919 */ /* 0x000e220000008800 */
[----:B------:R-:W-:-:S04]  /*df90*/  MOV R35, UR4 ;  /* 0x0000000400237c02 */ /* 0x000fc80008000f00 */
[----:B0-----:R-:W-:-:S05]  /*dfa0*/  LEA R3, R0, R35, 0x18 ;  /* 0x0000002300037211 */ /* 0x001fca00078ec0ff */
[----:B--2---:R0:W-:Y:S02]  /*dfb0*/  STS.64 [R3+0x3eb0], R6 ;  /* 0x003eb00603007388 */ /* 0x0041e40000000a00 */
.L_x_31:
[C---:B0-----:R-:W-:Y:S01]  /*dfc0*/  IMAD R14, R5.reuse, 0x4, R26 ;  /* 0x00000004050e7824 */ /* 0x041fe200078e021a */
[C---:B0-----:R-:W-:Y:S01]  /*dfd0*/  IADD3 R7, PT, PT, R5.reuse, 0x2, RZ ;  /* 0x0000000205077810 */ /* 0x041fe20007ffe0ff */
[C---:B------:R-:W-:Y:S01]  /*dfe0*/  VIADD R9, R5.reuse, 0x4 ;  /* 0x0000000405097836 */ /* 0x040fe20000000000 */
[----:B------:R-:W-:-:S03]  /*dff0*/  IADD3 R11, PT, PT, R5, 0x6, RZ ;  /* 0x00000006050b7810 */ /* 0x000fc60007ffe0ff */
[----:B------:R-:W2:Y:S01]  /*e000*/  LDL.64 R14, [R14] ;  /* 0x000000000e0e7983 */ /* 0x000ea20000100a00 */
[----:B------:R-:W-:Y:S01]  /*e010*/  IMAD R7, R7, 0x4, R26 ;  /* 0x0000000407077824 */ /* 0x000fe200078e021a */
[-C--:B------:R-:W-:Y:S01]  /*e020*/  LEA R9, R9, R26.reuse, 0x2 ;  /* 0x0000001a09097211 */ /* 0x080fe200078e10ff */
[----:B------:R-:W-:Y:S01]  /*e030*/  VIADD R13, R5, 0x8 ;  /* 0x00000008050d7836 */ /* 0x000fe20000000000 */
[-C--:B------:R-:W-:Y:S02]  /*e040*/  LEA R11, R11, R26.reuse, 0x2 ;  /* 0x0000001a0b0b7211 */ /* 0x080fe400078e10ff */
[----:B------:R-:W-:Y:S01]  /*e050*/  IADD3 R3, PT, PT, R35, 0x3eb0, RZ ;  /* 0x00003eb023037810 */ /* 0x000fe20007ffe0ff */
[----:B------:R-:W3:Y:S03]  /*e060*/  LDL.64 R6, [R7] ;  /* 0x0000000007067983 */ /* 0x000ee60000100a00 */
[----:B------:R-:W-:Y:S01]  /*e070*/  LEA R4, R0, R3, 0x18 ;  /* 0x0000000300047211 */ /* 0x000fe200078ec0ff */
[----:B------:R-:W4:Y:S01]  /*e080*/  LDL.64 R8, [R9] ;  /* 0x0000000009087983 */ /* 0x000f220000100a00 */
[----:B------:R-:W-:-:S02]  /*e090*/  LEA R13, R13, R26, 0x2 ;  /* 0x0000001a0d0d7211 */ /* 0x000fc400078e10ff */
[C---:B------:R-:W-:Y:S01]  /*e0a0*/  LEA R3, R5.reuse, R4, 0x2 ;  /* 0x0000000405037211 */ /* 0x040fe200078e10ff */
[----:B------:R-:W5:Y:S01]  /*e0b0*/  LDL.64 R10, [R11] ;  /* 0x000000000b0a7983 */ /* 0x000f620000100a00 */
[C---:B------:R-:W-:Y:S02]  /*e0c0*/  IADD3 R21, PT, PT, R5.reuse, 0xa, RZ ;  /* 0x0000000a05157810 */ /* 0x040fe40007ffe0ff */
[----:B------:R-:W-:Y:S01]  /*e0d0*/  IADD3 R37, PT, PT, R5, 0xe, RZ ;  /* 0x0000000e05257810 */ /* 0x000fe20007ffe0ff */
[----:B------:R-:W5:Y:S01]  /*e0e0*/  LDL.64 R12, [R13] ;  /* 0x000000000d0c7983 */ /* 0x000f620000100a00 */
[-C--:B------:R-:W-:Y:S02]  /*e0f0*/  LEA R21, R21, R26.reuse, 0x2 ;  /* 0x0000001a15157211 */ /* 0x080fe400078e10ff */
[----:B------:R-:W-:Y:S01]  /*e100*/  LEA R37, R37, R26, 0x2 ;  /* 0x0000001a25257211 */ /* 0x000fe200078e10ff */
[----:B--2---:R0:W-:Y:S02]  /*e110*/  STS.64 [R3], R14 ;  /* 0x0000000e03007388 */ /* 0x0041e40000000a00 */
[----:B0-----:R-:W-:-:S04]  /*e120*/  VIADD R15, R5, 0xc ;  /* 0x0000000c050f7836 */ /* 0x001fc80000000000 */
[----:B------:R-:W-:Y:S01]  /*e130*/  IMAD R4, R15, 0x4, R26 ;  /* 0x000000040f047824 */ /* 0x000fe200078e021a */
[----:B---3--:R0:W-:Y:S04]  /*e140*/  STS.64 [R3+0x8], R6 ;  /* 0x0000080603007388 */ /* 0x0081e80000000a00 */
[----:B----4-:R1:W-:Y:S04]  /*e150*/  STS.64 [R3+0x10], R8 ;  /* 0x0000100803007388 */ /* 0x0103e80000000a00 */
[----:B-----5:R2:W-:Y:S04]  /*e160*/  STS.64 [R3+0x18], R10 ;  /* 0x0000180a03007388 */ /* 0x0205e80000000a00 */
[----:B0-----:R-:W3:Y:S04]  /*e170*/  LDL.64 R6, [R21] ;  /* 0x0000000015067983 */ /* 0x001ee80000100a00 */
[----:B-1----:R0:W4:Y:S04]  /*e180*/  LDL.64 R8, [R4] ;  /* 0x0000000004087983 */ /* 0x0021280000100a00 */
[----:B--2---:R-:W2:Y:S01]  /*e190*/  LDL.64 R10, [R37] ;  /* 0x00000000250a7983 */ /* 0x004ea20000100a00 */
[----:B------:R-:W-:-:S05]  /*e1a0*/  IADD3 R15, PT, PT, R5, 0x10, RZ ;  /* 0x00000010050f7810 */ /* 0x000fca0007ffe0ff */
[----:B------:R-:W-:Y:S01]  /*e1b0*/  IMAD R15, R15, 0x4, R26 ;  /* 0x000000040f0f7824 */ /* 0x000fe200078e021a */
[----:B------:R1:W-:Y:S01]  /*e1c0*/  STS.64 [R3+0x20], R12 ;  /* 0x0000200c03007388 */ /* 0x0003e20000000a00 */
[C---:B------:R-:W-:Y:S01]  /*e1d0*/  IADD3 R43, PT, PT, R5.reuse, 0x12, RZ ;  /* 0x00000012052b7810 */ /* 0x040fe20007ffe0ff */
[----:B------:R-:W-:-:S03]  /*e1e0*/  VIADD R45, R5, 0x16 ;  /* 0x00000016052d7836 */ /* 0x000fc60000000000 */
[----:B------:R-:W5:Y:S01]  /*e1f0*/  LDL.64 R14, [R15] ;  /* 0x000000000f0e7983 */ /* 0x000f620000100a00 */
[----:B------:R-:W-:Y:S01]  /*e200*/  LEA R43, R43, R26, 0x2 ;  /* 0x0000001a2b2b7211 */ /* 0x000fe200078e10ff */
[----:B------:R-:W-:Y:S01]  /*e210*/  IMAD R45, R45, 0x4, R26 ;  /* 0x000000042d2d7824 */ /* 0x000fe200078e021a */
[----:B-1----:R-:W-:-:S04]  /*e220*/  IADD3 R13, PT, PT, R5, 0x14, RZ ;  /* 0x00000014050d7810 */ /* 0x002fc80007ffe0ff */
[----:B0-----:R-:W-:Y:S01]  /*e230*/  LEA R4, R13, R26, 0x2 ;  /* 0x0000001a0d047211 */ /* 0x001fe200078e10ff */
[----:B---3--:R0:W-:Y:S04]  /*e240*/  STS.64 [R3+0x28], R6 ;  /* 0x0000280603007388 */ /* 0x0081e80000000a00 */
[----:B----4-:R1:W-:Y:S04]  /*e250*/  STS.64 [R3+0x30], R8 ;  /* 0x0000300803007388 */ /* 0x0103e80000000a00 */
[----:B--2---:R2:W-:Y:S04]  /*e260*/  STS.64 [R3+0x38], R10 ;  /* 0x0000380a03007388 */ /* 0x0045e80000000a00 */
[----:B0-----:R-:W3:Y:S04]  /*e270*/  LDL.64 R6, [R43] ;  /* 0x000000002b067983 */ /* 0x001ee80000100a00 */
[----:B-1----:R0:W4:Y:S04]  /*e280*/  LDL.64 R8, [R4] ;  /* 0x0000000004087983 */ /* 0x0021280000100a00 */
[----:B--2---:R-:W2:Y:S01]  /*e290*/  LDL.64 R10, [R45] ;  /* 0x000000002d0a7983 */ /* 0x004ea20000100a00 */
[----:B------:R-:W-:-:S04]  /*e2a0*/  IADD3 R13, PT, PT, R5, 0x18, RZ ;  /* 0x00000018050d7810 */ /* 0x000fc80007ffe0ff */
[----:B------:R-:W-:Y:S01]  /*e2b0*/  LEA R13, R13, R26, 0x2 ;  /* 0x0000001a0d0d7211 */ /* 0x000fe200078e10ff */
[----:B-----5:R1:W-:Y:S01]  /*e2c0*/  STS.64 [R3+0x40], R14 ;  /* 0x0000400e03007388 */ /* 0x0203e20000000a00 */
[C---:B------:R-:W-:Y:S01]  /*e2d0*/  VIADD R21, R5.reuse, 0x1a ;  /* 0x0000001a05157836 */ /* 0x040fe20000000000 */
[----:B------:R-:W-:-:S03]  /*e2e0*/  IADD3 R37, PT, PT, R5, 0x1e, RZ ;  /* 0x0000001e05257810 */ /* 0x000fc60007ffe0ff */
[----:B------:R-:W5:Y:S01]  /*e2f0*/  LDL.64 R12, [R13] ;  /* 0x000000000d0c7983 */ /* 0x000f620000100a00 */
[----:B------:R-:W-:Y:S01]  /*e300*/  IMAD R21, R21, 0x4, R26 ;  /* 0x0000000415157824 */ /* 0x000fe200078e021a */
[----:B------:R-:W-:Y:S02]  /*e310*/  LEA R37, R37, R26, 0x2 ;  /* 0x0000001a25257211 */ /* 0x000fe400078e10ff */
        /* <DEDUP_REMOVED lines=8> */
[----:B------:R-:W-:-:S05]  /*e3a0*/  VIADD R15, R5, 0x20 ;  /* 0x00000020050f7836 */ /* 0x000fca0000000000 */
[-C--:B------:R-:W-:Y:S01]  /*e3b0*/  LEA R15, R15, R26.reuse, 0x2 ;  /* 0x0000001a0f0f7211 */ /* 0x080fe200078e10ff */
[----:B-----5:R1:W-:Y:S01]  /*e3c0*/  STS.64 [R3+0x60], R12 ;  /* 0x0000600c03007388 */ /* 0x0203e20000000a00 */
[C---:B------:R-:W-:Y:S02]  /*e3d0*/  IADD3 R43, PT, PT, R5.reuse, 0x22, RZ ;  /* 0x00000022052b7810 */ /* 0x040fe40007ffe0ff */
[----:B------:R-:W-:Y:S02]  /*e3e0*/  IADD3 R45, PT, PT, R5, 0x26, RZ ;  /* 0x00000026052d7810 */ /* 0x000fe40007ffe0ff */
[----:B------:R-:W5:Y:S01]  /*e3f0*/  LDL.64 R14, [R15] ;  /* 0x000000000f0e7983 */ /* 0x000f620000100a00 */
[-C--:B------:R-:W-:Y:S02]  /*e400*/  LEA R43, R43, R26.reuse, 0x2 ;  /* 0x0000001a2b2b7211 */ /* 0x080fe400078e10ff */
[----:B------:R-:W-:Y:S01]  /*e410*/  LEA R45, R45, R26, 0x2 ;  /* 0x0000001a2d2d7211 */ /* 0x000fe200078e10ff */
[----:B-1----:R-:W-:-:S04]  /*e420*/  VIADD R13, R5, 0x24 ;  /* 0x00000024050d7836 */ /* 0x002fc80000000000 */
[--C-:B0-----:R-:W-:Y:S01]  /*e430*/  IMAD R4, R13, 0x4, R26.reuse ;  /* 0x000000040d047824 */ /* 0x101fe200078e021a */
[----:B---3--:R0:W-:Y:S04]  /*e440*/  STS.64 [R3+0x68], R6 ;  /* 0x0000680603007388 */ /* 0x0081e80000000a00 */
[----:B----4-:R1:W-:Y:S04]  /*e450*/  STS.64 [R3+0x70], R8 ;  /* 0x0000700803007388 */ /* 0x0103e80000000a00 */
[----:B--2---:R2:W-:Y:S04]  /*e460*/  STS.64 [R3+0x78], R10 ;  /* 0x0000780a03007388 */ /* 0x0045e80000000a00 */
[----:B0-----:R0:W3:Y:S04]  /*e470*/  LDL.64 R6, [R43] ;  /* 0x000000002b067983 */ /* 0x0010e80000100a00 */
[----:B-1----:R1:W4:Y:S04]  /*e480*/  LDL.64 R8, [R4] ;  /* 0x0000000004087983 */ /* 0x0023280000100a00 */
[----:B--2---:R-:W2:Y:S01]  /*e490*/  LDL.64 R10, [R45] ;  /* 0x000000002d0a7983 */ /* 0x004ea20000100a00 */
[C---:B------:R-:W-:Y:S01]  /*e4a0*/  IADD3 R13, PT, PT, R5.reuse, 0x28, RZ ;  /* 0x00000028050d7810 */ /* 0x040fe20007ffe0ff */
[C---:B------:R-:W-:Y:S01]  /*e4b0*/  VIADD R37, R5.reuse, 0x2e ;  /* 0x0000002e05257836 */ /* 0x040fe20000000000 */
[C---:B0-----:R-:W-:Y:S01]  /*e4c0*/  IADD3 R43, PT, PT, R5.reuse, 0x30, RZ ;  /* 0x00000030052b7810 */ /* 0x041fe20007ffe0ff */
[----:B-----5:R0:W-:Y:S01]  /*e4d0*/  STS.64 [R3+0x80], R14 ;  /* 0x0000800e03007388 */ /* 0x0201e20000000a00 */
[----:B------:R-:W-:Y:S01]  /*e4e0*/  IADD3 R21, PT, PT, R5, 0x2a, RZ ;  /* 0x0000002a05157810 */ /* 0x000fe20007ffe0ff */
[----:B------:R-:W-:Y:S01]  /*e4f0*/  IMAD R13, R13, 0x4, R26 ;  /* 0x000000040d0d7824 */ /* 0x000fe200078e021a */
[----:B------:R-:W-:-:S02]  /*e500*/  LEA R37, R37, R26, 0x2 ;  /* 0x0000001a25257211 */ /* 0x000fc400078e10ff */
[----:B------:R-:W-:-:S03]  /*e510*/  LEA R21, R21, R26, 0x2 ;  /* 0x0000001a15157211 */ /* 0x000fc600078e10ff */
[----:B------:R-:W5:Y:S01]  /*e520*/  LDL.64 R12, [R13] ;  /* 0x000000000d0c7983 */ /* 0x000f620000100a00 */
[----:B0-----:R-:W-:Y:S02]  /*e530*/  IADD3 R15, PT, PT, R5, 0x2c, RZ ;  /* 0x0000002c050f7810 */ /* 0x001fe40007ffe0ff */
[----:B------:R-:W-:-:S03]  /*e540*/  LEA R14, R43, R26, 0x2 ;  /* 0x0000001a2b0e7211 */ /* 0x000fc600078e10ff */
[----:B-1----:R-:W-:-:S03]  /*e550*/  IMAD R4, R15, 0x4, R26 ;  /* 0x000000040f047824 */ /* 0x002fc600078e021a */
[----:B------:R-:W5:Y:S04]  /*e560*/  LDL.64 R14, [R14] ;  /* 0x000000000e0e7983 */ /* 0x000f680000100a00 */
[----:B---3--:R0:W-:Y:S04]  /*e570*/  STS.64 [R3+0x88], R6 ;  /* 0x0000880603007388 */ /* 0x0081e80000000a00 */
[----:B----4-:R1:W-:Y:S04]  /*e580*/  STS.64 [R3+0x90], R8 ;  /* 0x0000900803007388 */ /* 0x0103e80000000a00 */
[----:B--2---:R2:W-:Y:S04]  /*e590*/  STS.64 [R3+0x98], R10 ;  /* 0x0000980a03007388 */ /* 0x0045e80000000a00 */
[----:B0-----:R-:W3:Y:S04]  /*e5a0*/  LDL.64 R6, [R21] ;  /* 0x0000000015067983 */ /* 0x001ee80000100a00 */
[----:B-1----:R-:W4:Y:S04]  /*e5b0*/  LDL.64 R8, [R4] ;  /* 0x0000000004087983 */ /* 0x002f280000100a00 */
[----:B--2---:R-:W2:Y:S01]  /*e5c0*/  LDL.64 R10, [R37] ;  /* 0x00000000250a7983 */ /* 0x004ea20000100a00 */
[----:B------:R-:W-:-:S03]  /*e5d0*/  VIADD R5, R5, 0x32 ;  /* 0x0000003205057836 */ /* 0x000fc60000000000 */
[----:B-----5:R0:W-:Y:S02]  /*e5e0*/  STS.64 [R3+0xa0], R12 ;  /* 0x0000a00c03007388 */ /* 0x0201e40000000a00 */
[----:B------:R-:W-:Y:S02]  /*e5f0*/  ISETP.NE.AND P0, PT, R5, 0x3ea, PT ;  /* 0x000003ea0500780c */ /* 0x000fe40003f05270 */
[----:B------:R0:W-:Y:S04]  /*e600*/  STS.64 [R3+0xc0], R14 ;  /* 0x0000c00e03007388 */ /* 0x0001e80000000a00 */
[----:B---3--:R0:W-:Y:S04]  /*e610*/  STS.64 [R3+0xa8], R6 ;  /* 0x0000a80603007388 */ /* 0x0081e80000000a00 */
[----:B----4-:R0:W-:Y:S04]  /*e620*/  STS.64 [R3+0xb0], R8 ;  /* 0x0000b00803007388 */ /* 0x0101e80000000a00 */
[----:B--2---:R0:W-:Y:S01]  /*e630*/  STS.64 [R3+0xb8], R10 ;  /* 0x0000b80a03007388 */ /* 0x0041e20000000a00 */
[----:B------:R-:W-:Y:S05]  /*e640*/  @P0 BRA `(.L_x_31) ;  /* 0xfffffff8005c0947 */ /* 0x000fea000383ffff */
.L_x_19:
[----:B------:R-:W-:Y:S05]  /*e650*/  BSYNC.RECONVERGENT B0 ;  /* 0x0000000000007941 */ /* 0x000fea0003800200 */
.L_x_18:
[----:B------:R-:W2:Y:S02]  /*e660*/  LDC.64 R4, c[0x0][0x398] ;  /* 0x0000e600ff047b82 */ /* 0x000ea40000000a00 */
[----:B--2---:R-:W-:-:S05]  /*e670*/  IMAD.WIDE.U32 R4, R34, 0x30, R4 ;  /* 0x0000003022047825 */ /* 0x004fca00078e0004 */
[----:B01----:R-:W2:Y:S04]  /*e680*/  LDG.E.64 R8, desc[UR36][R4.64] ;  /* 0x0000002404087981 */ /* 0x003ea8000c1e1b00 */
[----:B------:R-:W3:Y:S04]  /*e690*/  LDG.E.64 R6, desc[UR36][R4.64+0x10] ;  /* 0x0000102404067981 */ /* 0x000ee8000c1e1b00 */
[----:B------:R-:W4:Y:S01]  /*e6a0*/  LDG.E.64 R12, desc[UR36][R4.64+0x8] ;  /* 0x00000824040c7981 */ /* 0x000f22000c1e1b00 */
[----:B------:R-:W-:Y:S01]  /*e6b0*/  ISETP.GT.AND P0, PT, R34, 0x1, PT ;  /* 0x000000012200780c */ /* 0x000fe20003f04270 */
[----:B------:R-:W-:Y:S01]  /*e6c0*/  IMAD.MOV.U32 R36, RZ, RZ, 0x2f800000 ;  /* 0x2f800000ff247424 */ /* 0x000fe200078e00ff */
[----:B------:R-:W-:Y:S01]  /*e6d0*/  BSSY B7, `(.L_x_32) ;  /* 0x000357e000077945 */ /* 0x000fe20003800000 */
[----:B--2---:R-:W-:Y:S01]  /*e6e0*/  SHF.R.U32.HI R0, RZ, 0x2, R9 ;  /* 0x00000002ff007819 */ /* 0x004fe20000011609 */
[----:B------:R-:W-:-:S03]  /*e6f0*/  VIADD R8, R8, 0x587c5 ;  /* 0x000587c508087836 */ /* 0x000fc60000000000 */
[----:B------:R-:W-:Y:S02]  /*e700*/  LOP3.LUT R0, R0, R9, RZ, 0x3c, !PT ;  /* 0x0000000900007212 */ /* 0x000fe400078e3cff */
[----:B---3--:R-:W-:Y:S02]  /*e710*/  SHF.L.U32 R3, R7, 0x4, RZ ;  /* 0x0000000407037819 */ /* 0x008fe400000006ff */
[C---:B------:R-:W-:Y:S02]  /*e720*/  SHF.L.U32 R9, R0.reuse, 0x1, RZ ;  /* 0x0000000100097819 */ /* 0x040fe400000006ff */
[----:B----4-:R-:W-:Y:S02]  /*e730*/  MOV R10, R13 ;  /* 0x0000000d000a7202 */ /* 0x010fe40000000f00 */
[----:B------:R-:W-:Y:S01]  /*e740*/  LOP3.LUT R0, R0, R9, R3, 0x96, !PT ;  /* 0x0000000900007212 */ /* 0x000fe200078e9603 */
[----:B------:R-:W-:Y:S01]  /*e750*/  IMAD.MOV.U32 R9, RZ, RZ, R12 ;  /* 0x000000ffff097224 */ /* 0x000fe200078e000c */
[----:B------:R-:W-:-:S02]  /*e760*/  MOV R11, R6 ;  /* 0x00000006000b7202 */ /* 0x000fc40000000f00 */
[-C--:B------:R-:W-:Y:S02]  /*e770*/  LOP3.LUT R13, R0, R7.reuse, RZ, 0x3c, !PT ;  /* 0x00000007000d7212 */ /* 0x080fe400078e3cff */
[----:B------:R-:W-:Y:S01]  /*e780*/  MOV R12, R7 ;  /* 0x00000007000c7202 */ /* 0x000fe20000000f00 */
[----:B------:R0:W-:Y:S01]  /*e790*/  STG.E.64 desc[UR36][R4.64+0x8], R10 ;  /* 0x0000080a04007986 */ /* 0x0001e2000c101b24 */
[----:B------:R-:W-:-:S03]  /*e7a0*/  IADD3 R0, PT, PT, R13, R8, RZ ;  /* 0x000000080d007210 */ /* 0x000fc60007ffe0ff */
[----:B------:R0:W-:Y:S01]  /*e7b0*/  STG.E.64 desc[UR36][R4.64], R8 ;  /* 0x0000000804007986 */ /* 0x0001e2000c101b24 */
[----:B------:R-:W-:-:S03]  /*e7c0*/  I2FP.F32.U32 R37, R0 ;  /* 0x0000000000257245 */ /* 0x000fc60000201000 */
[----:B------:R0:W-:Y:S02]  /*e7d0*/  STG.E.64 desc[UR36][R4.64+0x10], R12 ;  /* 0x0000100c04007986 */ /* 0x0001e4000c101b24 */
[----:B------:R-:W-:Y:S01]  /*e7e0*/  FFMA R37, R37, R36, 1.1641532182693481445e-10 ;  /* 0x2f00000025257423 */ /* 0x000fe20000000024 */
[----:B------:R-:W-:Y:S06]  /*e7f0*/  BAR.SYNC.DEFER_BLOCKING 0x0 ;  /* 0x0000000000007b1d */ /* 0x000fec0000010000 */
[----:B------:R-:W-:Y:S05]  /*e800*/  @P0 BRA `(.L_x_33) ;  /* 0x000001a800f00947 */ /* 0x000fea0003800000 */
[----:B------:R-:W-:Y:S01]  /*e810*/  VIMNMX.U32 R0, PT, PT, R34, 0x2, PT ;  /* 0x0000000222007848 */ /* 0x000fe20003fe0000 */
[----:B------:R-:W-:Y:S03]  /*e820*/  BSSY B6, `(.L_x_34) ;  /* 0x0001ab9000067945 */ /* 0x000fe60003800000 */
[----:B------:R-:W-:-:S04]  /*e830*/  SHF.L.U32 R0, R0, 0x2, RZ ;  /* 0x0000000200007819 */ /* 0x000fc800000006ff */
[----:B0-----:R-:W0:Y:S02]  /*e840*/  LDC R4, c[0x2][R0] ;  /* 0x0080000000047b82 */ /* 0x001e240000000800 */
[----:B0-----:R-:W-:-:S04]  /*e850*/  SHF.R.S32.HI R5, RZ, 0x1f, R4 ;  /* 0x0000001fff057819 */ /* 0x001fc80000011404 */
.L_x_270:
[----:B------:R-:W-:Y:S05]  /*e860*/  BRX R4 -0xe870                                        (*"BRANCH_TARGETS .L_x_271,.L_x_272,.L_x_73"*) ;  /* 0xffffff1404e47949 */ /* 0x000fea000383ffff */
.L_x_272:
[----:B------:R-:W-:Y:S01]  /*e870*/  MOV R6, 0x0 ;  /* 0x0000000000067802 */ /* 0x000fe20000000f00 */
[----:B------:R-:W-:Y:S02]  /*e880*/  HFMA2 R4, -RZ, RZ, 0, 0.0004673004150390625 ;  /* 0x00000fa8ff047431 */ /* 0x000fe400000001ff */
[----:B------:R-:W-:Y:S01]  /*e890*/  IMAD.MOV.U32 R5, RZ, RZ, RZ ;  /* 0x000000ffff057224 */ /* 0x000fe200078e00ff */
[----:B------:R-:W-:Y:S02]  /*e8a0*/  MOV R41, RZ ;  /* 0x000000ff00297202 */ /* 0x000fe40000000f00 */
[----:B------:R-:W0:Y:S05]  /*e8b0*/  LDC.64 R6, c[0x4][R6] ;  /* 0x0100000006067b82 */ /* 0x000e2a0000000a00 */
[----:B------:R-:W-:-:S07]  /*e8c0*/  LEPC R20, `(.L_x_35) ;  /* 0x000000001014794e */ /* 0x000fce0000000000 */
[----:B0-----:R-:W-:Y:S05]  /*e8d0*/  CALL.ABS.NOINC R6 ;  /* 0x0000000006007343 */ /* 0x001fea0003c00000 */
.L_x_35:
[----:B------:R-:W0:Y:S01]  /*e8e0*/  S2R R0, SR_CgaCtaId ;  /* 0x0000000000007919 */ /* 0x000e220000008800 */
[----:B------:R-:W-:Y:S01]  /*e8f0*/  UMOV UR4, 0x400 ;  /* 0x0000040000047882 */ /* 0x000fe20000000000 */
[----:B------:R-:W-:Y:S01]  /*e900*/  BSSY.RECONVERGENT B0, `(.L_x_36) ;  /* 0x000000e000007945 */ /* 0x000fe20003800200 */
[----:B------:R-:W-:Y:S01]  /*e910*/  MOV R35, UR4 ;  /* 0x0000000400237c02 */ /* 0x000fe20008000f00 */
[----:B------:R-:W-:Y:S01]  /*e920*/  IMAD.MOV.U32 R38, RZ, RZ, R4 ;  /* 0x000000ffff267224 */ /* 0x000fe200078e0004 */
[----:B------:R-:W-:Y:S02]  /*e930*/  MOV R39, R5 ;  /* 0x0000000500277202 */ /* 0x000fe40000000f00 */
[----:B0-----:R-:W-:-:S07]  /*e940*/  LEA R6, R0, R35, 0x18 ;  /* 0x0000002300067211 */ /* 0x001fce00078ec0ff */
.L_x_37:
[C---:B------:R-:W-:Y:S01]  /*e950*/  LEA R0, R41.reuse, R6, 0x2 ;  /* 0x0000000629007211 */ /* 0x040fe200078e10ff */
[----:B0-----:R-:W-:-:S04]  /*e960*/  IMAD.WIDE.U32 R4, R41, 0x4, R38 ;  /* 0x0000000429047825 */ /* 0x001fc800078e0026 */
[----:B------:R-:W0:Y:S01]  /*e970*/  LDS R3, [R0+0xfa8] ;  /* 0x000fa80000037984 */ /* 0x000e220000000800 */
[----:B------:R-:W-:-:S05]  /*e980*/  VIADD R41, R41, 0x2 ;  /* 0x0000000229297836 */ /* 0x000fca0000000000 */
[----:B------:R-:W-:Y:S01]  /*e990*/  ISETP.NE.AND P0, PT, R41, 0x3ea, PT ;  /* 0x000003ea2900780c */ /* 0x000fe20003f05270 */
[----:B0-----:R-:W-:Y:S04]  /*e9a0*/  ST.E desc[UR36][R4.64], R3 ;  /* 0x0000000304007985 */ /* 0x001fe8000c101924 */
[----:B------:R-:W0:Y:S04]  /*e9b0*/  LDS R7, [R0+0xfac] ;  /* 0x000fac0000077984 */ /* 0x000e280000000800 */
[----:B0-----:R0:W-:Y:S04]  /*e9c0*/  ST.E desc[UR36][R4.64+0x4], R7 ;  /* 0x0000040704007985 */ /* 0x0011e8000c101924 */
[----:B------:R-:W-:Y:S05]  /*e9d0*/  @P0 BRA `(.L_x_37) ;  /* 0xfffffffc00dc0947 */ /* 0x000fea000383ffff */
[----:B------:R-:W-:Y:S05]  /*e9e0*/  BSYNC.RECONVERGENT B0 ;  /* 0x0000000000007941 */ /* 0x000fea0003800200 */
.L_x_36:
[----:B0-----:R-:W0:Y:S02]  /*e9f0*/  LDC.64 R4, c[0x0][0x398] ;  /* 0x0000e600ff047b82 */ /* 0x001e240000000a00 */
[----:B0-----:R-:W2:Y:S04]  /*ea00*/  LDG.E.64 R14, desc[UR36][R4.64+0x30] ;  /* 0x00003024040e7981 */ /* 0x001ea8000c1e1b00 */
[----:B------:R-:W3:Y:S04]  /*ea10*/  LDG.E.64 R6, desc[UR36][R4.64+0x40] ;  /* 0x0000402404067981 */ /* 0x000ee8000c1e1b00 */
[----:B------:R-:W4:Y:S01]  /*ea20*/  LDG.E.64 R8, desc[UR36][R4.64+0x38] ;  /* 0x0000382404087981 */ /* 0x000f22000c1e1b00 */
[----:B------:R-:W-:Y:S01]  /*ea30*/  FMUL R37, R37, 100 ;  /* 0x42c8000025257820 */ /* 0x000fe20000400000 */
[----:B------:R-:W-:Y:S05]  /*ea40*/  BSSY.RECONVERGENT B0, `(.L_x_38) ;  /* 0x0000052000007945 */ /* 0x000fea0003800200 */
[----:B------:R-:W0:Y:S01]  /*ea50*/  F2I.TRUNC.NTZ R37, R37 ;  /* 0x0000002500257305 */ /* 0x000e22000020f100 */
[----:B--2---:R-:W-:-:S02]  /*ea60*/  SHF.R.U32.HI R0, RZ, 0x2, R15 ;  /* 0x00000002ff007819 */ /* 0x004fc4000001160f */
[----:B------:R-:W-:Y:S02]  /*ea70*/  IADD3 R14, PT, PT, R14, 0x587c5, RZ ;  /* 0x000587c50e0e7810 */ /* 0x000fe40007ffe0ff */
[----:B------:R-:W-:Y:S01]  /*ea80*/  LOP3.LUT R0, R0, R15, RZ, 0x3c, !PT ;  /* 0x0000000f00007212 */ /* 0x000fe200078e3cff */
[----:B---3--:R-:W-:Y:S01]  /*ea90*/  IMAD.MOV.U32 R11, RZ, RZ, R6 ;  /* 0x000000ffff0b7224 */ /* 0x008fe200078e0006 */
[----:B------:R-:W-:Y:S02]  /*eaa0*/  SHF.L.U32 R3, R7, 0x4, RZ ;  /* 0x0000000407037819 */ /* 0x000fe400000006ff */
[----:B------:R-:W-:Y:S01]  /*eab0*/  SHF.L.U32 R10, R0, 0x1, RZ ;  /* 0x00000001000a7819 */ /* 0x000fe200000006ff */
[----:B----4-:R-:W-:-:S03]  /*eac0*/  IMAD.MOV.U32 R15, RZ, RZ, R8 ;  /* 0x000000ffff0f7224 */ /* 0x010fc600078e0008 */
[----:B------:R-:W-:Y:S02]  /*ead0*/  LOP3.LUT R0, R0, R10, R3, 0x96, !PT ;  /* 0x0000000a00007212 */ /* 0x000fe400078e9603 */
[----:B------:R-:W-:Y:S01]  /*eae0*/  MOV R10, R9 ;  /* 0x00000009000a7202 */ /* 0x000fe20000000f00 */
[----:B------:R-:W-:Y:S01]  /*eaf0*/  STG.E.64 desc[UR36][R4.64+0x30], R14 ;  /* 0x0000300e04007986 */ /* 0x000fe2000c101b24 */
[----:B------:R-:W-:-:S03]  /*eb00*/  LOP3.LUT R13, R0, R7, RZ, 0x3c, !PT ;  /* 0x00000007000d7212 */ /* 0x000fc600078e3cff */
[----:B------:R1:W-:Y:S02]  /*eb10*/  STG.E.64 desc[UR36][R4.64+0x38], R10 ;  /* 0x0000380a04007986 */ /* 0x0003e4000c101b24 */
[----:B------:R-:W-:-:S05]  /*eb20*/  IMAD.IADD R0, R13, 0x1, R14 ;  /* 0x000000010d007824 */ /* 0x000fca00078e020e */
[----:B------:R-:W-:Y:S01]  /*eb30*/  I2FP.F32.U32 R3, R0 ;  /* 0x0000000000037245 */ /* 0x000fe20000201000 */
[----:B------:R-:W-:-:S05]  /*eb40*/  HFMA2 R0, -RZ, RZ, 0.1171875, 0 ;  /* 0x2f800000ff007431 */ /* 0x000fca00000001ff */
[----:B------:R-:W-:-:S04]  /*eb50*/  FFMA R3, R3, R0, 1.1641532182693481445e-10 ;  /* 0x2f00000003037423 */ /* 0x000fc80000000000 */
[----:B------:R-:W-:Y:S01]  /*eb60*/  FMUL R20, R3, 100 ;  /* 0x42c8000003147820 */ /* 0x000fe20000400000 */
[----:B0-----:R-:W-:-:S05]  /*eb70*/  IMAD.HI R3, R37, 0x20b3dd41, RZ ;  /* 0x20b3dd4125037827 */ /* 0x001fca00078e02ff */
[----:B------:R-:W0:Y:S01]  /*eb80*/  F2I.TRUNC.NTZ R20, R20 ;  /* 0x0000001400147305 */ /* 0x000e22000020f100 */
[----:B------:R-:W-:-:S04]  /*eb90*/  SHF.R.U32.HI R12, RZ, 0x1f, R3 ;  /* 0x0000001fff0c7819 */ /* 0x000fc80000011603 */
[----:B------:R-:W-:-:S05]  /*eba0*/  LEA.HI.SX32 R12, R3, R12, 0x19 ;  /* 0x0000000c030c7211 */ /* 0x000fca00078fcaff */
[----:B-1----:R-:W-:Y:S02]  /*ebb0*/  IMAD R10, R12, -0x3ea, R37 ;  /* 0xfffffc160c0a7824 */ /* 0x002fe400078e0225 */
[----:B0-----:R-:W-:-:S05]  /*ebc0*/  IMAD.HI R3, R20, 0x20b3dd41, RZ ;  /* 0x20b3dd4114037827 */ /* 0x001fca00078e02ff */
[----:B------:R-:W-:-:S04]  /*ebd0*/  SHF.R.U32.HI R12, RZ, 0x1f, R3 ;  /* 0x0000001fff0c7819 */ /* 0x000fc80000011603 */
[----:B------:R-:W-:Y:S02]  /*ebe0*/  LEA.HI.SX32 R3, R3, R12, 0x19 ;  /* 0x0000000c03037211 */ /* 0x000fe400078fcaff */
[----:B------:R-:W-:-:S03]  /*ebf0*/  MOV R12, R7 ;  /* 0x00000007000c7202 */ /* 0x000fc60000000f00 */
[----:B------:R-:W-:Y:S02]  /*ec00*/  IMAD R11, R3, -0x3ea, R20 ;  /* 0xfffffc16030b7824 */ /* 0x000fe400078e0214 */
[----:B------:R0:W-:Y:S03]  /*ec10*/  STG.E.64 desc[UR36][R4.64+0x40], R12 ;  /* 0x0000400c04007986 */ /* 0x0001e6000c101b24 */
[CC--:B------:R-:W-:Y:S02]  /*ec20*/  VIMNMX R3, PT, PT, R10.reuse, R11.reuse, !PT ;  /* 0x0000000b0a037248 */ /* 0x0c0fe40007fe0100 */
[----:B------:R-:W-:-:S04]  /*ec30*/  VIMNMX R10, PT, PT, R10, R11, PT ;  /* 0x0000000b0a0a7248 */ /* 0x000fc80003fe0100 */
[----:B------:R-:W-:-:S13]  /*ec40*/  ISETP.GE.AND P0, PT, R10, R3, PT ;  /* 0x000000030a00720c */ /* 0x000fda0003f06270 */
[----:B0-----:R-:W-:Y:S05]  /*ec50*/  @!P0 BRA `(.L_x_39) ;  /* 0x0000000000c08947 */ /* 0x001fea0003800000 */
[----:B------:R-:W-:Y:S01]  /*ec60*/  BSSY.RECONVERGENT B1, `(.L_x_40) ;  /* 0x000002b000017945 */ /* 0x000fe20003800200 */
[----:B------:R-:W-:Y:S01]  /*ec70*/  MOV R3, R9 ;  /* 0x0000000900037202 */ /* 0x000fe20000000f00 */
[----:B------:R-:W-:Y:S01]  /*ec80*/  IMAD.MOV.U32 R9, RZ, RZ, R6 ;  /* 0x000000ffff097224 */ /* 0x000fe200078e0006 */
[----:B------:R-:W-:Y:S02]  /*ec90*/  MOV R15, R8 ;  /* 0x00000008000f7202 */ /* 0x000fe40000000f00 */
[----:B------:R-:W-:-:S07]  /*eca0*/  MOV R12, R7 ;  /* 0x00000007000c7202 */ /* 0x000fce0000000f00 */
.L_x_41:
[----:B------:R-:W-:Y:S02]  /*ecb0*/  SHF.R.U32.HI R6, RZ, 0x2, R15 ;  /* 0x00000002ff067819 */ /* 0x000fe4000001160f */
[----:B------:R-:W-:Y:S02]  /*ecc0*/  SHF.L.U32 R7, R13, 0x4, RZ ;  /* 0x000000040d077819 */ /* 0x000fe400000006ff */
[----:B------:R-:W-:Y:S01]  /*ecd0*/  LOP3.LUT R6, R6, R15, RZ, 0x3c, !PT ;  /* 0x0000000f06067212 */ /* 0x000fe200078e3cff */
[----:B------:R-:W-:Y:S01]  /*ece0*/  IMAD.MOV.U32 R15, RZ, RZ, R9 ;  /* 0x000000ffff0f7224 */ /* 0x000fe200078e0009 */
[----:B------:R-:W-:Y:S02]  /*ecf0*/  SHF.R.U32.HI R10, RZ, 0x2, R3 ;  /* 0x00000002ff0a7819 */ /* 0x000fe40000011603 */
[----:B------:R-:W-:Y:S01]  /*ed00*/  MOV R9, R13 ;  /* 0x0000000d00097202 */ /* 0x000fe20000000f00 */
[----:B------:R-:W-:Y:S01]  /*ed10*/  IMAD.SHL.U32 R8, R6, 0x2, RZ ;  /* 0x0000000206087824 */ /* 0x000fe200078e00ff */
[----:B------:R-:W-:-:S04]  /*ed20*/  LOP3.LUT R10, R10, R3, RZ, 0x3c, !PT ;  /* 0x000000030a0a7212 */ /* 0x000fc800078e3cff */
[----:B------:R-:W-:Y:S02]  /*ed30*/  LOP3.LUT R6, R6, R8, R7, 0x96, !PT ;  /* 0x0000000806067212 */ /* 0x000fe400078e9607 */
[----:B------:R-:W-:Y:S02]  /*ed40*/  MOV R8, R12 ;  /* 0x0000000c00087202 */ /* 0x000fe40000000f00 */
[----:B------:R-:W-:Y:S02]  /*ed50*/  LOP3.LUT R12, R6, R13, RZ, 0x3c, !PT ;  /* 0x0000000d060c7212 */ /* 0x000fe400078e3cff */
[----:B------:R-:W-:Y:S02]  /*ed60*/  SHF.L.U32 R6, R10, 0x1, RZ ;  /* 0x000000010a067819 */ /* 0x000fe400000006ff */
[----:B------:R-:W-:Y:S01]  /*ed70*/  IADD3 R3, PT, PT, R14, 0x587c5, R12 ;  /* 0x000587c50e037810 */ /* 0x000fe20007ffe00c */
[----:B------:R-:W-:Y:S01]  /*ed80*/  IMAD.SHL.U32 R7, R12, 0x10, RZ ;  /* 0x000000100c077824 */ /* 0x000fe200078e00ff */
[----:B------:R-:W-:-:S02]  /*ed90*/  IADD3 R14, PT, PT, R14, 0xb0f8a, RZ ;  /* 0x000b0f8a0e0e7810 */ /* 0x000fc40007ffe0ff */
[----:B------:R-:W-:Y:S02]  /*eda0*/  I2FP.F32.U32 R3, R3 ;  /* 0x0000000300037245 */ /* 0x000fe40000201000 */
[----:B------:R-:W-:-:S03]  /*edb0*/  LOP3.LUT R7, R10, R6, R7, 0x96, !PT ;  /* 0x000000060a077212 */ /* 0x000fc600078e9607 */
[----:B------:R-:W-:Y:S01]  /*edc0*/  FFMA R6, R3, R0, 1.1641532182693481445e-10 ;  /* 0x2f00000003067423 */ /* 0x000fe20000000000 */
[----:B------:R-:W-:-:S03]  /*edd0*/  LOP3.LUT R3, R7, R12, RZ, 0x3c, !PT ;  /* 0x0000000c07037212 */ /* 0x000fc600078e3cff */
[----:B------:R-:W-:Y:S01]  /*ede0*/  FMUL R6, R6, 100 ;  /* 0x42c8000006067820 */ /* 0x000fe20000400000 */
[----:B------:R-:W-:Y:S02]  /*edf0*/  IADD3 R7, PT, PT, R3, R14, RZ ;  /* 0x0000000e03077210 */ /* 0x000fe40007ffe0ff */
[----:B------:R-:W-:Y:S01]  /*ee00*/  MOV R13, R3 ;  /* 0x00000003000d7202 */ /* 0x000fe20000000f00 */
[----:B------:R-:W-:Y:S01]  /*ee10*/  IMAD.MOV.U32 R3, RZ, RZ, R8 ;  /* 0x000000ffff037224 */ /* 0x000fe200078e0008 */
[----:B------:R-:W-:Y:S01]  /*ee20*/  I2FP.F32.U32 R7, R7 ;  /* 0x0000000700077245 */ /* 0x000fe20000201000 */
[----:B------:R-:W0:Y:S04]  /*ee30*/  F2I.TRUNC.NTZ R6, R6 ;  /* 0x0000000600067305 */ /* 0x000e28000020f100 */
[----:B------:R-:W-:-:S04]  /*ee40*/  FFMA R7, R7, R0, 1.1641532182693481445e-10 ;  /* 0x2f00000007077423 */ /* 0x000fc80000000000 */
[----:B------:R-:W-:-:S06]  /*ee50*/  FMUL R11, R7, 100 ;  /* 0x42c80000070b7820 */ /* 0x000fcc0000400000 */
[----:B------:R-:W1:Y:S01]  /*ee60*/  F2I.TRUNC.NTZ R11, R11 ;  /* 0x0000000b000b7305 */ /* 0x000e62000020f100 */
[----:B0-----:R-:W-:-:S05]  /*ee70*/  IMAD.HI R7, R6, 0x20b3dd41, RZ ;  /* 0x20b3dd4106077827 */ /* 0x001fca00078e02ff */
[----:B------:R-:W-:-:S04]  /*ee80*/  SHF.R.U32.HI R10, RZ, 0x1f, R7 ;  /* 0x0000001fff0a7819 */ /* 0x000fc80000011607 */
[----:B------:R-:W-:-:S05]  /*ee90*/  LEA.HI.SX32 R7, R7, R10, 0x19 ;  /* 0x0000000a07077211 */ /* 0x000fca00078fcaff */
[----:B------:R-:W-:Y:S02]  /*eea0*/  IMAD R10, R7, -0x3ea, R6 ;  /* 0xfffffc16070a7824 */ /* 0x000fe400078e0206 */
[----:B-1----:R-:W-:-:S05]  /*eeb0*/  IMAD.HI R7, R11, 0x20b3dd41, RZ ;  /* 0x20b3dd410b077827 */ /* 0x002fca00078e02ff */
[----:B------:R-:W-:-:S04]  /*eec0*/  SHF.R.U32.HI R20, RZ, 0x1f, R7 ;  /* 0x0000001fff147819 */ /* 0x000fc80000011607 */
[----:B------:R-:W-:-:S05]  /*eed0*/  LEA.HI.SX32 R20, R7, R20, 0x19 ;  /* 0x0000001407147211 */ /* 0x000fca00078fcaff */
[----:B------:R-:W-:-:S05]  /*eee0*/  IMAD R7, R20, -0x3ea, R11 ;  /* 0xfffffc1614077824 */ /* 0x000fca00078e020b */
[----:B------:R-:W-:-:S13]  /*eef0*/  ISETP.GE.AND P0, PT, R10, R7, PT ;  /* 0x000000070a00720c */ /* 0x000fda0003f06270 */
[----:B------:R-:W-:Y:S05]  /*ef00*/  @P0 BRA `(.L_x_41) ;  /* 0xfffffffc00680947 */ /* 0x000fea000383ffff */
[----:B------:R-:W-:Y:S05]  /*ef10*/  BSYNC.RECONVERGENT B1 ;  /* 0x0000000000017941 */ /* 0x000fea0003800200 */
.L_x_40:
[----:B------:R0:W-:Y:S01]  /*ef20*/  STG.E.64 desc[UR36][R4.64+0x38], R8 ;  /* 0x0000380804007986 */ /* 0x0001e2000c101b24 */
[----:B------:R-:W-:-:S03]  /*ef30*/  MOV R3, R7 ;  /* 0x0000000700037202 */ /* 0x000fc60000000f00 */
[----:B------:R0:W-:Y:S04]  /*ef40*/  STG.E.64 desc[UR36][R4.64+0x40], R12 ;  /* 0x0000400c04007986 */ /* 0x0001e8000c101b24 */
[----:B------:R0:W-:Y:S02]  /*ef50*/  STG.E.64 desc[UR36][R4.64+0x30], R14 ;  /* 0x0000300e04007986 */ /* 0x0001e4000c101b24 */
.L_x_39:
[----:B------:R-:W-:Y:S05]  /*ef60*/  BSYNC.RECONVERGENT B0 ;  /* 0x0000000000007941 */ /* 0x000fea0003800200 */
.L_x_38:
[----:B------:R-:W-:Y:S01]  /*ef70*/  ISETP.GE.AND P0, PT, R3, R10, PT ;  /* 0x0000000a0300720c */ /* 0x000fe20003f06270 */
[----:B------:R-:W-:-:S12]  /*ef80*/  BSSY.RECONVERGENT B0, `(.L_x_42) ;  /* 0x000002c000007945 */ /* 0x000fd80003800200 */
[----:B------:R-:W-:Y:S05]  /*ef90*/  @!P0 BRA `(.L_x_43) ;  /* 0x0000000000a88947 */ /* 0x000fea0003800000 */
[----:B0-----:R-:W0:Y:S01]  /*efa0*/  S2R R13, SR_CgaCtaId ;  /* 0x00000000000d7919 */ /* 0x001e220000008800 */
[--C-:B------:R-:W-:Y:S01]  /*efb0*/  IADD3 R0, PT, PT, R3, 0x1, -R10.reuse ;  /* 0x0000000103007810 */ /* 0x100fe20007ffe80a */
[----:B------:R-:W-:Y:S01]  /*efc0*/  BSSY.RECONVERGENT B1, `(.L_x_44) ;  /* 0x0000016000017945 */ /* 0x000fe20003800200 */
[----:B------:R-:W-:Y:S01]  /*efd0*/  IADD3 R4, PT, PT, -R10, R3, RZ ;  /* 0x000000030a047210 */ /* 0x000fe20007ffe1ff */
[----:B------:R-:W-:Y:S01]  /*efe0*/  IMAD.MOV.U32 R7, RZ, RZ, R10 ;  /* 0x000000ffff077224 */ /* 0x000fe200078e000a */
[----:B------:R-:W-:Y:S02]  /*eff0*/  LOP3.LUT P1, R0, R0, 0x3, RZ, 0xc0, !PT ;  /* 0x0000000300007812 */ /* 0x000fe4000782c0ff */
[----:B------:R-:W-:-:S11]  /*f000*/  ISETP.GE.U32.AND P0, PT, R4, 0x3, PT ;  /* 0x000000030400780c */ /* 0x000fd60003f06070 */
[----:B------:R-:W-:Y:S05]  /*f010*/  @!P1 BRA `(.L_x_45) ;  /* 0x0000000000409947 */ /* 0x000fea0003800000 */
[----:B------:R-:W-:Y:S01]  /*f020*/  IADD3 R4, PT, PT, R35, 0x4e58, RZ ;  /* 0x00004e5823047810 */ /* 0x000fe20007ffe0ff */
[----:B------:R-:W-:Y:S01]  /*f030*/  VIADD R7, R10, 0x1 ;  /* 0x000000010a077836 */ /* 0x000fe20000000000 */
[----:B------:R-:W-:Y:S02]  /*f040*/  ISETP.NE.AND P1, PT, R0, 0x1, PT ;  /* 0x000000010000780c */ /* 0x000fe40003f25270 */
[----:B0-----:R-:W-:-:S04]  /*f050*/  LEA R5, R13, R4, 0x18 ;  /* 0x000000040d057211 */ /* 0x001fc800078ec0ff */
[C---:B------:R-:W-:Y:S01]  /*f060*/  LEA R6, R10.reuse, R5, 0x2 ;  /* 0x000000050a067211 */ /* 0x040fe200078e10ff */
[----:B------:R-:W-:-:S04]  /*f070*/  IMAD.WIDE R4, R10, 0x4, R38 ;  /* 0x000000040a047825 */ /* 0x000fc800078e0226 */
[----:B------:R-:W0:Y:S04]  /*f080*/  LDS R9, [R6] ;  /* 0x0000000006097984 */ /* 0x000e280000000800 */
[----:B0-----:R1:W-:Y:S01]  /*f090*/  ST.E desc[UR36][R4.64], R9 ;  /* 0x0000000904007985 */ /* 0x0013e2000c101924 */
[----:B------:R-:W-:Y:S05]  /*f0a0*/  @!P1 BRA `(.L_x_45) ;  /* 0x00000000001c9947 */ /* 0x000fea0003800000 */
[----:B-1----:R-:W0:Y:S01]  /*f0b0*/  LDS R9, [R6+0x4] ;  /* 0x0000040006097984 */ /* 0x002e220000000800 */
[----:B------:R-:W-:Y:S02]  /*f0c0*/  ISETP.NE.AND P1, PT, R0, 0x2, PT ;  /* 0x000000020000780c */ /* 0x000fe40003f25270 */
[----:B------:R-:W-:-:S11]  /*f0d0*/  IADD3 R7, PT, PT, R10, 0x2, RZ ;  /* 0x000000020a077810 */ /* 0x000fd60007ffe0ff */
[----:B------:R-:W-:Y:S01]  /*f0e0*/  @P1 IADD3 R7, PT, PT, R10, 0x3, RZ ;  /* 0x000000030a071810 */ /* 0x000fe20007ffe0ff */
[----:B0-----:R-:W-:Y:S04]  /*f0f0*/  ST.E desc[UR36][R4.64+0x4], R9 ;  /* 0x0000040904007985 */ /* 0x001fe8000c101924 */
[----:B------:R-:W0:Y:S04]  /*f100*/  @P1 LDS R11, [R6+0x8] ;  /* 0x00000800060b1984 */ /* 0x000e280000000800 */
[----:B0-----:R2:W-:Y:S02]  /*f110*/  @P1 ST.E desc[UR36][R4.64+0x8], R11 ;  /* 0x0000080b04001985 */ /* 0x0015e4000c101924 */
.L_x_45:
[----:B------:R-:W-:Y:S05]  /*f120*/  BSYNC.RECONVERGENT B1 ;  /* 0x0000000000017941 */ /* 0x000fea0003800200 */
.L_x_44:
[----:B------:R-:W-:Y:S05]  /*f130*/  @!P0 BRA `(.L_x_43) ;  /* 0x0000000000408947 */ /* 0x000fea0003800000 */
[----:B------:R-:W-:-:S05]  /*f140*/  VIADD R0, R35, 0x4e58 ;  /* 0x00004e5823007836 */ /* 0x000fca0000000000 */
[----:B0-----:R-:W-:-:S07]  /*f150*/  LEA R8, R13, R0, 0x18 ;  /* 0x000000000d087211 */ /* 0x001fce00078ec0ff */
.L_x_46:
[C---:B------:R-:W-:Y:S01]  /*f160*/  LEA R0, R7.reuse, R8, 0x2 ;  /* 0x0000000807007211 */ /* 0x040fe200078e10ff */
[C---:B-123--:R-:W-:Y:S01]  /*f170*/  IMAD.WIDE R4, R7.reuse, 0x4, R38 ;  /* 0x0000000407047825 */ /* 0x04efe200078e0226 */
[----:B------:R-:W-:-:S03]  /*f180*/  IADD3 R6, PT, PT, R7, 0x3, RZ ;  /* 0x0000000307067810 */ /* 0x000fc60007ffe0ff */
[----:B------:R-:W0:Y:S01]  /*f190*/  LDS R9, [R0] ;  /* 0x0000000000097984 */ /* 0x000e220000000800 */
[----:B------:R-:W-:Y:S01]  /*f1a0*/  ISETP.NE.AND P0, PT, R6, R3, PT ;  /* 0x000000030600720c */ /* 0x000fe20003f05270 */
[----:B------:R-:W-:Y:S02]  /*f1b0*/  VIADD R7, R7, 0x4 ;  /* 0x0000000407077836 */ /* 0x000fe40000000000 */
[----:B0-----:R-:W-:Y:S04]  /*f1c0*/  ST.E desc[UR36][R4.64], R9 ;  /* 0x0000000904007985 */ /* 0x001fe8000c101924 */
[----:B------:R-:W0:Y:S04]  /*f1d0*/  LDS R11, [R0+0x4] ;  /* 0x00000400000b7984 */ /* 0x000e280000000800 */
[----:B0-----:R-:W-:Y:S04]  /*f1e0*/  ST.E desc[UR36][R4.64+0x4], R11 ;  /* 0x0000040b04007985 */ /* 0x001fe8000c101924 */
[----:B------:R-:W0:Y:S04]  /*f1f0*/  LDS R13, [R0+0x8] ;  /* 0x00000800000d7984 */ /* 0x000e280000000800 */
[----:B0-----:R-:W-:Y:S04]  /*f200*/  ST.E desc[UR36][R4.64+0x8], R13 ;  /* 0x0000080d04007985 */ /* 0x001fe8000c101924 */
[----:B------:R-:W0:Y:S04]  /*f210*/  LDS R15, [R0+0xc] ;  /* 0x00000c00000f7984 */ /* 0x000e280000000800 */
[----:B0-----:R3:W-:Y:S01]  /*f220*/  ST.E desc[UR36][R4.64+0xc], R15 ;  /* 0x00000c0f04007985 */ /* 0x0017e2000c101924 */
[----:B------:R-:W-:Y:S05]  /*f230*/  @P0 BRA `(.L_x_46) ;  /* 0xfffffffc00c80947 */ /* 0x000fea000383ffff */
.L_x_43:
[----:B------:R-:W-:Y:S05]  /*f240*/  BSYNC.RECONVERGENT B0 ;  /* 0x0000000000007941 */ /* 0x000fea0003800200 */
.L_x_42:
[----:B------:R-:W-:Y:S02]  /*f250*/  MOV R6, 0xffffffff ;  /* 0xffffffff00067802 */ /* 0x000fe40000000f00 */
[----:B------:R-:W-:-:S05]  /*f260*/  MOV R7, 0xffffffff ;  /* 0xffffffff00077802 */ /* 0x000fca0000000f00 */
        /* <DEDUP_REMOVED lines=1502> */
[----:B------:R4:W-:Y:S04]  /*15050*/  STL.64 [R1+0x2ef0], R6 ;  /* 0x002ef00601007387 */ /* 0x0009e80000100a00 */
[----:B------:R0:W-:Y:S04]  /*15060*/  STL.64 [R1+0x2ef8], RZ ;  /* 0x002ef8ff01007387 */ /* 0x0001e80000100a00 */
        /* <DEDUP_REMOVED lines=500> */
[----:B------:R-:W5:Y:S02]  /*16fb0*/  LD.E R0, desc[UR36][R38.64] ;  /* 0x0000002426007980 */ /* 0x000f64000c101900 */
[----:B-----5:R-:W-:-:S05]  /*16fc0*/  IMAD R0, R0, 0x4, R27 ;  /* 0x0000000400007824 */ /* 0x020fca00078e021b */
[----:B------:R-:W0:Y:S02]  /*16fd0*/  LDL R3, [R0] ;  /* 0x0000000000037983 */ /* 0x000e240000100800 */
[----:B0123--:R-:W-:-:S05]  /*16fe0*/  IADD3 R5, PT, PT, R3, 0x1, RZ ;  /* 0x0000000103057810 */ /* 0x00ffca0007ffe0ff */
[----:B------:R0:W-:Y:S04]  /*16ff0*/  STL [R0], R5 ;  /* 0x0000000500007387 */ /* 0x0001e80000100800 */
[----:B------:R-:W2:Y:S02]  /*17000*/  LD.E R4, desc[UR36][R38.64+0x4] ;  /* 0x0000042426047980 */ /* 0x000ea4000c101900 */
[----:B--2---:R-:W-:-:S05]  /*17010*/  LEA R4, R4, R27, 0x2 ;  /* 0x0000001b04047211 */ /* 0x004fca00078e10ff */
[----:B------:R-:W4:Y:S01]  /*17020*/  LDL R3, [R4] ;  /* 0x0000000004037983 */ /* 0x000f220000100800 */
[----:B------:R-:W-:Y:S01]  /*17030*/  BSSY.RECONVERGENT B0, `(.L_x_47) ;  /* 0x00000f6000007945 */ /* 0x000fe20003800200 */
[----:B----4-:R-:W-:Y:S02]  /*17040*/  VIADD R7, R3, 0x1 ;  /* 0x0000000103077836 */ /* 0x010fe40000000000 */
[----:B------:R-:W-:-:S03]  /*17050*/  HFMA2 R3, -RZ, RZ, 0, 1.1920928955078125e-07 ;  /* 0x00000002ff037431 */ /* 0x000fc600000001ff */
[----:B------:R0:W-:Y:S04]  /*17060*/  STL [R4], R7 ;  /* 0x0000000704007387 */ /* 0x0001e80000100800 */
.L_x_48:
[----:B0-2---:R-:W-:-:S05]  /*17070*/  IMAD.WIDE.U32 R4, R3, 0x4, R38 ;  /* 0x0000000403047825 */ /* 0x005fca00078e0026 */
[----:B------:R-:W2:Y:S02]  /*17080*/  LD.E R0, desc[UR36][R4.64] ;  /* 0x0000002404007980 */ /* 0x000ea4000c101900 */
[----:B--2---:R-:W-:-:S05]  /*17090*/  LEA R0, R0, R27, 0x2 ;  /* 0x0000001b00007211 */ /* 0x004fca00078e10ff */
[----:B------:R-:W2:Y:S02]  /*170a0*/  LDL R6, [R0] ;  /* 0x0000000000067983 */ /* 0x000ea40000100800 */
[----:B--2---:R-:W-:-:S05]  /*170b0*/  VIADD R9, R6, 0x1 ;  /* 0x0000000106097836 */ /* 0x004fca0000000000 */
[----:B------:R0:W-:Y:S04]  /*170c0*/  STL [R0], R9 ;  /* 0x0000000900007387 */ /* 0x0001e80000100800 */
[----:B------:R-:W2:Y:S02]  /*170d0*/  LD.E R6, desc[UR36][R4.64+0x4] ;  /* 0x0000042404067980 */ /* 0x000ea4000c101900 */
[----:B--2---:R-:W-:-:S05]  /*170e0*/  LEA R8, R6, R27, 0x2 ;  /* 0x0000001b06087211 */ /* 0x004fca00078e10ff */
[----:B------:R-:W2:Y:S01]  /*170f0*/  LDL R6, [R8] ;  /* 0x0000000008067983 */ /* 0x000ea20000100800 */
[----:B------:R-:W-:Y:S01]  /*17100*/  IADD3 R7, PT, PT, R3, 0x2, RZ ;  /* 0x0000000203077810 */ /* 0x000fe20007ffe0ff */
[----:B--2---:R-:W-:-:S04]  /*17110*/  VIADD R11, R6, 0x1 ;  /* 0x00000001060b7836 */ /* 0x004fc80000000000 */
[----:B------:R-:W-:Y:S01]  /*17120*/  IMAD.WIDE.U32 R6, R7, 0x4, R38 ;  /* 0x0000000407067825 */ /* 0x000fe200078e0026 */
[----:B------:R1:W-:Y:S04]  /*17130*/  STL [R8], R11 ;  /* 0x0000000b08007387 */ /* 0x0003e80000100800 */
[----:B------:R-:W2:Y:S02]  /*17140*/  LD.E R10, desc[UR36][R6.64] ;  /* 0x00000024060a7980 */ /* 0x000ea4000c101900 */
[----:B--2---:R-:W-:-:S05]  /*17150*/  LEA R10, R10, R27, 0x2 ;  /* 0x0000001b0a0a7211 */ /* 0x004fca00078e10ff */
[----:B------:R-:W0:Y:S02]  /*17160*/  LDL R12, [R10] ;  /* 0x000000000a0c7983 */ /* 0x000e240000100800 */
[----:B0-----:R-:W-:-:S05]  /*17170*/  IADD3 R9, PT, PT, R12, 0x1, RZ ;  /* 0x000000010c097810 */ /* 0x001fca0007ffe0ff */
[----:B------:R0:W-:Y:S04]  /*17180*/  STL [R10], R9 ;  /* 0x000000090a007387 */ /* 0x0001e80000100800 */
[----:B------:R-:W2:Y:S02]  /*17190*/  LD.E R0, desc[UR36][R6.64+0x4] ;  /* 0x0000042406007980 */ /* 0x000ea4000c101900 */
[----:B--2---:R-:W-:-:S05]  /*171a0*/  IMAD R0, R0, 0x4, R27 ;  /* 0x0000000400007824 */ /* 0x004fca00078e021b */
[----:B------:R-:W2:Y:S01]  /*171b0*/  LDL R4, [R0] ;  /* 0x0000000000047983 */ /* 0x000ea20000100800 */
[----:B------:R-:W-:Y:S02]  /*171c0*/  IADD3 R5, PT, PT, R3, 0x4, RZ ;  /* 0x0000000403057810 */ /* 0x000fe40007ffe0ff */
[----:B--2---:R-:W-:-:S03]  /*171d0*/  IADD3 R13, PT, PT, R4, 0x1, RZ ;  /* 0x00000001040d7810 */ /* 0x004fc60007ffe0ff */
[----:B------:R-:W-:Y:S02]  /*171e0*/  IMAD.WIDE.U32 R4, R5, 0x4, R38 ;  /* 0x0000000405047825 */ /* 0x000fe400078e0026 */
[----:B------:R2:W-:Y:S04]  /*171f0*/  STL [R0], R13 ;  /* 0x0000000d00007387 */ /* 0x0005e80000100800 */
[----:B-1----:R-:W3:Y:S02]  /*17200*/  LD.E R8, desc[UR36][R4.64] ;  /* 0x0000002404087980 */ /* 0x002ee4000c101900 */
[----:B---3--:R-:W-:-:S05]  /*17210*/  IMAD R8, R8, 0x4, R27 ;  /* 0x0000000408087824 */ /* 0x008fca00078e021b */
[----:B------:R-:W3:Y:S02]  /*17220*/  LDL R11, [R8] ;  /* 0x00000000080b7983 */ /* 0x000ee40000100800 */
[----:B---3--:R-:W-:-:S05]  /*17230*/  IADD3 R11, PT, PT, R11, 0x1, RZ ;  /* 0x000000010b0b7810 */ /* 0x008fca0007ffe0ff */
[----:B------:R1:W-:Y:S04]  /*17240*/  STL [R8], R11 ;  /* 0x0000000b08007387 */ /* 0x0003e80000100800 */
[----:B------:R-:W0:Y:S02]  /*17250*/  LD.E R6, desc[UR36][R4.64+0x4] ;  /* 0x0000042404067980 */ /* 0x000e24000c101900 */
[----:B0-----:R-:W-:-:S05]  /*17260*/  LEA R9, R6, R27, 0x2 ;  /* 0x0000001b06097211 */ /* 0x001fca00078e10ff */
[----:B------:R-:W3:Y:S01]  /*17270*/  LDL R6, [R9] ;  /* 0x0000000009067983 */ /* 0x000ee20000100800 */
[----:B------:R-:W-:Y:S01]  /*17280*/  VIADD R7, R3, 0x6 ;  /* 0x0000000603077836 */ /* 0x000fe20000000000 */
[----:B---3--:R-:W-:-:S03]  /*17290*/  IADD3 R10, PT, PT, R6, 0x1, RZ ;  /* 0x00000001060a7810 */ /* 0x008fc60007ffe0ff */
[----:B------:R-:W-:Y:S02]  /*172a0*/  IMAD.WIDE.U32 R6, R7, 0x4, R38 ;  /* 0x0000000407067825 */ /* 0x000fe400078e0026 */
[----:B------:R0:W-:Y:S04]  /*172b0*/  STL [R9], R10 ;  /* 0x0000000a09007387 */ /* 0x0001e80000100800 */
[----:B--2---:R-:W2:Y:S02]  /*172c0*/  LD.E R0, desc[UR36][R6.64] ;  /* 0x0000002406007980 */ /* 0x004ea4000c101900 */
[----:B--2---:R-:W-:-:S05]  /*172d0*/  LEA R0, R0, R27, 0x2 ;  /* 0x0000001b00007211 */ /* 0x004fca00078e10ff */
[----:B------:R-:W1:Y:S02]  /*172e0*/  LDL R12, [R0] ;  /* 0x00000000000c7983 */ /* 0x000e640000100800 */
[----:B-1----:R-:W-:-:S05]  /*172f0*/  VIADD R11, R12, 0x1 ;  /* 0x000000010c0b7836 */ /* 0x002fca0000000000 */
        /* <DEDUP_REMOVED lines=8> */
[----:B0-----:R-:W3:Y:S02]  /*17380*/  LD.E R10, desc[UR36][R4.64] ;  /* 0x00000024040a7980 */ /* 0x001ee4000c101900 */
[----:B---3--:R-:W-:-:S05]  /*17390*/  LEA R10, R10, R27, 0x2 ;  /* 0x0000001b0a0a7211 */ /* 0x008fca00078e10ff */
[----:B------:R-:W3:Y:S02]  /*173a0*/  LDL R9, [R10] ;  /* 0x000000000a097983 */ /* 0x000ee40000100800 */
[----:B---3--:R-:W-:-:S05]  /*173b0*/  IADD3 R9, PT, PT, R9, 0x1, RZ ;  /* 0x0000000109097810 */ /* 0x008fca0007ffe0ff */
[----:B------:R0:W-:Y:S04]  /*173c0*/  STL [R10], R9 ;  /* 0x000000090a007387 */ /* 0x0001e80000100800 */
[----:B-1----:R-:W3:Y:S02]  /*173d0*/  LD.E R0, desc[UR36][R4.64+0x4] ;  /* 0x0000042404007980 */ /* 0x002ee4000c101900 */
[----:B---3--:R-:W-:-:S05]  /*173e0*/  IMAD R0, R0, 0x4, R27 ;  /* 0x0000000400007824 */ /* 0x008fca00078e021b */
[----:B------:R-:W3:Y:S01]  /*173f0*/  LDL R6, [R0] ;  /* 0x0000000000067983 */ /* 0x000ee20000100800 */
[----:B------:R-:W-:Y:S02]  /*17400*/  IADD3 R7, PT, PT, R3, 0xa, RZ ;  /* 0x0000000a03077810 */ /* 0x000fe40007ffe0ff */
[----:B---3--:R-:W-:-:S03]  /*17410*/  IADD3 R11, PT, PT, R6, 0x1, RZ ;  /* 0x00000001060b7810 */ /* 0x008fc60007ffe0ff */
[----:B------:R-:W-:Y:S02]  /*17420*/  IMAD.WIDE.U32 R6, R7, 0x4, R38 ;  /* 0x0000000407067825 */ /* 0x000fe400078e0026 */
[----:B------:R1:W-:Y:S04]  /*17430*/  STL [R0], R11 ;  /* 0x0000000b00007387 */ /* 0x0003e80000100800 */
[----:B--2---:R-:W2:Y:S02]  /*17440*/  LD.E R8, desc[UR36][R6.64] ;  /* 0x0000002406087980 */ /* 0x004ea4000c101900 */
[----:B--2---:R-:W-:-:S05]  /*17450*/  IMAD R8, R8, 0x4, R27 ;  /* 0x0000000408087824 */ /* 0x004fca00078e021b */
[----:B------:R-:W0:Y:S02]  /*17460*/  LDL R12, [R8] ;  /* 0x00000000080c7983 */ /* 0x000e240000100800 */
[----:B0-----:R-:W-:-:S05]  /*17470*/  IADD3 R9, PT, PT, R12, 0x1, RZ ;  /* 0x000000010c097810 */ /* 0x001fca0007ffe0ff */
[----:B------:R0:W-:Y:S04]  /*17480*/  STL [R8], R9 ;  /* 0x0000000908007387 */ /* 0x0001e80000100800 */
[----:B------:R-:W2:Y:S02]  /*17490*/  LD.E R4, desc[UR36][R6.64+0x4] ;  /* 0x0000042406047980 */ /* 0x000ea4000c101900 */
[----:B--2---:R-:W-:-:S05]  /*174a0*/  LEA R10, R4, R27, 0x2 ;  /* 0x0000001b040a7211 */ /* 0x004fca00078e10ff */
[----:B------:R-:W2:Y:S01]  /*174b0*/  LDL R4, [R10] ;  /* 0x000000000a047983 */ /* 0x000ea20000100800 */
[----:B------:R-:W-:Y:S01]  /*174c0*/  VIADD R5, R3, 0xc ;  /* 0x0000000c03057836 */ /* 0x000fe20000000000 */
[----:B--2---:R-:W-:-:S03]  /*174d0*/  IADD3 R13, PT, PT, R4, 0x1, RZ ;  /* 0x00000001040d7810 */ /* 0x004fc60007ffe0ff */
[----:B------:R-:W-:Y:S02]  /*174e0*/  IMAD.WIDE.U32 R4, R5, 0x4, R38 ;  /* 0x0000000405047825 */ /* 0x000fe400078e0026 */
[----:B------:R2:W-:Y:S04]  /*174f0*/  STL [R10], R13 ;  /* 0x0000000d0a007387 */ /* 0x0005e80000100800 */
[----:B-1----:R-:W3:Y:S02]  /*17500*/  LD.E R0, desc[UR36][R4.64] ;  /* 0x0000002404007980 */ /* 0x002ee4000c101900 */
[----:B---3--:R-:W-:-:S05]  /*17510*/  LEA R0, R0, R27, 0x2 ;  /* 0x0000001b00007211 */ /* 0x008fca00078e10ff */
[----:B------:R-:W3:Y:S02]  /*17520*/  LDL R11, [R0] ;  /* 0x00000000000b7983 */ /* 0x000ee40000100800 */
[----:B---3--:R-:W-:-:S05]  /*17530*/  VIADD R11, R11, 0x1 ;  /* 0x000000010b0b7836 */ /* 0x008fca0000000000 */
[----:B------:R1:W-:Y:S04]  /*17540*/  STL [R0], R11 ;  /* 0x0000000b00007387 */ /* 0x0003e80000100800 */
[----:B------:R-:W0:Y:S02]  /*17550*/  LD.E R6, desc[UR36][R4.64+0x4] ;  /* 0x0000042404067980 */ /* 0x000e24000c101900 */
[----:B0-----:R-:W-:-:S05]  /*17560*/  LEA R8, R6, R27, 0x2 ;  /* 0x0000001b06087211 */ /* 0x001fca00078e10ff */
[----:B------:R-:W3:Y:S01]  /*17570*/  LDL R6, [R8] ;  /* 0x0000000008067983 */ /* 0x000ee20000100800 */
[----:B------:R-:W-:Y:S01]  /*17580*/  IADD3 R7, PT, PT, R3, 0xe, RZ ;  /* 0x0000000e03077810 */ /* 0x000fe20007ffe0ff */
[----:B---3--:R-:W-:-:S04]  /*17590*/  VIADD R9, R6, 0x1 ;  /* 0x0000000106097836 */ /* 0x008fc80000000000 */
[----:B------:R-:W-:Y:S01]  /*175a0*/  IMAD.WIDE.U32 R6, R7, 0x4, R38 ;  /* 0x0000000407067825 */ /* 0x000fe200078e0026 */
[----:B------:R0:W-:Y:S04]  /*175b0*/  STL [R8], R9 ;  /* 0x0000000908007387 */ /* 0x0001e80000100800 */
[----:B--2---:R-:W2:Y:S02]  /*175c0*/  LD.E R10, desc[UR36][R6.64] ;  /* 0x00000024060a7980 */ /* 0x004ea4000c101900 */
[----:B--2---:R-:W-:-:S05]  /*175d0*/  LEA R10, R10, R27, 0x2 ;  /* 0x0000001b0a0a7211 */ /* 0x004fca00078e10ff */
[----:B------:R-:W1:Y:S02]  /*175e0*/  LDL R12, [R10] ;  /* 0x000000000a0c7983 */ /* 0x000e640000100800 */
[----:B-1----:R-:W-:-:S05]  /*175f0*/  IADD3 R11, PT, PT, R12, 0x1, RZ ;  /* 0x000000010c0b7810 */ /* 0x002fca0007ffe0ff */
        /* <DEDUP_REMOVED lines=8> */
[----:B0-----:R-:W3:Y:S02]  /*17680*/  LD.E R8, desc[UR36][R4.64] ;  /* 0x0000002404087980 */ /* 0x001ee4000c101900 */
[----:B---3--:R-:W-:-:S05]  /*17690*/  IMAD R8, R8, 0x4, R27 ;  /* 0x0000000408087824 */ /* 0x008fca00078e021b */
[----:B------:R-:W3:Y:S02]  /*176a0*/  LDL R9, [R8] ;  /* 0x0000000008097983 */ /* 0x000ee40000100800 */
[----:B---3--:R-:W-:-:S05]  /*176b0*/  IADD3 R9, PT, PT, R9, 0x1, RZ ;  /* 0x0000000109097810 */ /* 0x008fca0007ffe0ff */
[----:B------:R0:W-:Y:S04]  /*176c0*/  STL [R8], R9 ;  /* 0x0000000908007387 */ /* 0x0001e80000100800 */
[----:B------:R-:W1:Y:S02]  /*176d0*/  LD.E R6, desc[UR36][R4.64+0x4] ;  /* 0x0000042404067980 */ /* 0x000e64000c101900 */
[----:B-1----:R-:W-:-:S05]  /*176e0*/  LEA R10, R6, R27, 0x2 ;  /* 0x0000001b060a7211 */ /* 0x002fca00078e10ff */
[----:B------:R-:W3:Y:S01]  /*176f0*/  LDL R6, [R10] ;  /* 0x000000000a067983 */ /* 0x000ee20000100800 */
[----:B------:R-:W-:Y:S01]  /*17700*/  VIADD R7, R3, 0x12 ;  /* 0x0000001203077836 */ /* 0x000fe20000000000 */
[----:B---3--:R-:W-:-:S03]  /*17710*/  IADD3 R11, PT, PT, R6, 0x1, RZ ;  /* 0x00000001060b7810 */ /* 0x008fc60007ffe0ff */
[----:B------:R-:W-:Y:S02]  /*17720*/  IMAD.WIDE.U32 R6, R7, 0x4, R38 ;  /* 0x0000000407067825 */ /* 0x000fe400078e0026 */
[----:B------:R1:W-:Y:S04]  /*17730*/  STL [R10], R11 ;  /* 0x0000000b0a007387 */ /* 0x0003e80000100800 */
[----:B--2---:R-:W2:Y:S02]  /*17740*/  LD.E R0, desc[UR36][R6.64] ;  /* 0x0000002406007980 */ /* 0x004ea4000c101900 */
[----:B--2---:R-:W-:-:S05]  /*17750*/  LEA R0, R0, R27, 0x2 ;  /* 0x0000001b00007211 */ /* 0x004fca00078e10ff */
[----:B------:R-:W0:Y:S02]  /*17760*/  LDL R12, [R0] ;  /* 0x00000000000c7983 */ /* 0x000e240000100800 */
[----:B0-----:R-:W-:-:S05]  /*17770*/  VIADD R9, R12, 0x1 ;  /* 0x000000010c097836 */ /* 0x001fca0000000000 */
        /* <DEDUP_REMOVED lines=8> */
[----:B-1----:R-:W3:Y:S02]  /*17800*/  LD.E R10, desc[UR36][R4.64] ;  /* 0x00000024040a7980 */ /* 0x002ee4000c101900 */
[----:B---3--:R-:W-:-:S05]  /*17810*/  LEA R10, R10, R27, 0x2 ;  /* 0x0000001b0a0a7211 */ /* 0x008fca00078e10ff */
[----:B------:R-:W3:Y:S02]  /*17820*/  LDL R11, [R10] ;  /* 0x000000000a0b7983 */ /* 0x000ee40000100800 */
[----:B---3--:R-:W-:-:S05]  /*17830*/  IADD3 R11, PT, PT, R11, 0x1, RZ ;  /* 0x000000010b0b7810 */ /* 0x008fca0007ffe0ff */
[----:B------:R1:W-:Y:S04]  /*17840*/  STL [R10], R11 ;  /* 0x0000000b0a007387 */ /* 0x0003e80000100800 */
[----:B0-----:R-:W3:Y:S02]  /*17850*/  LD.E R0, desc[UR36][R4.64+0x4] ;  /* 0x0000042404007980 */ /* 0x001ee4000c101900 */
        /* <DEDUP_REMOVED lines=8> */
[----:B------:R-:W1:Y:S02]  /*178e0*/  LDL R12, [R8] ;  /* 0x00000000080c7983 */ /* 0x000e640000100800 */
[----:B-1----:R-:W-:-:S05]  /*178f0*/  IADD3 R11, PT, PT, R12, 0x1, RZ ;  /* 0x000000010c0b7810 */ /* 0x002fca0007ffe0ff */
        /* <DEDUP_REMOVED lines=8> */
[----:B0-----:R-:W3:Y:S02]  /*17980*/  LD.E R0, desc[UR36][R4.64] ;  /* 0x0000002404007980 */ /* 0x001ee4000c101900 */
[----:B---3--:R-:W-:-:S05]  /*17990*/  LEA R0, R0, R27, 0x2 ;  /* 0x0000001b00007211 */ /* 0x008fca00078e10ff */
[----:B------:R-:W3:Y:S02]  /*179a0*/  LDL R9, [R0] ;  /* 0x0000000000097983 */ /* 0x000ee40000100800 */
[----:B---3--:R-:W-:-:S05]  /*179b0*/  VIADD R9, R9, 0x1 ;  /* 0x0000000109097836 */ /* 0x008fca0000000000 */
[----:B------:R0:W-:Y:S04]  /*179c0*/  STL [R0], R9 ;  /* 0x0000000900007387 */ /* 0x0001e80000100800 */
[----:B------:R-:W1:Y:S02]  /*179d0*/  LD.E R6, desc[UR36][R4.64+0x4] ;  /* 0x0000042404067980 */ /* 0x000e64000c101900 */
[----:B-1----:R-:W-:-:S05]  /*179e0*/  LEA R8, R6, R27, 0x2 ;  /* 0x0000001b06087211 */ /* 0x002fca00078e10ff */
[----:B------:R-:W3:Y:S01]  /*179f0*/  LDL R6, [R8] ;  /* 0x0000000008067983 */ /* 0x000ee20000100800 */
[----:B------:R-:W-:Y:S01]  /*17a00*/  IADD3 R7, PT, PT, R3, 0x1a, RZ ;  /* 0x0000001a03077810 */ /* 0x000fe20007ffe0ff */
[----:B---3--:R-:W-:-:S04]  /*17a10*/  VIADD R11, R6, 0x1 ;  /* 0x00000001060b7836 */ /* 0x008fc80000000000 */
[----:B------:R-:W-:Y:S01]  /*17a20*/  IMAD.WIDE.U32 R6, R7, 0x4, R38 ;  /* 0x0000000407067825 */ /* 0x000fe200078e0026 */
[----:B------:R1:W-:Y:S04]  /*17a30*/  STL [R8], R11 ;  /* 0x0000000b08007387 */ /* 0x0003e80000100800 */
[----:B--2---:R-:W2:Y:S02]  /*17a40*/  LD.E R10, desc[UR36][R6.64] ;  /* 0x00000024060a7980 */ /* 0x004ea4000c101900 */
        /* <DEDUP_REMOVED lines=64> */
[----:B------:R-:W3:Y:S02]  /*17e50*/  LD.E R0, desc[UR36][R4.64+0x4] ;  /* 0x0000042404007980 */ /* 0x000ee4000c101900 */
[----:B---3--:R-:W-:-:S05]  /*17e60*/  LEA R14, R0, R27, 0x2 ;  /* 0x0000001b000e7211 */ /* 0x008fca00078e10ff */
[----:B------:R-:W3:Y:S01]  /*17e70*/  LDL R0, [R14] ;  /* 0x000000000e007983 */ /* 0x000ee20000100800 */
[----:B------:R-:W-:-:S05]  /*17e80*/  IADD3 R7, PT, PT, R3, 0x26, RZ ;  /* 0x0000002603077810 */ /* 0x000fca0007ffe0ff */
[----:B------:R-:W-:-:S04]  /*17e90*/  IMAD.WIDE.U32 R6, R7, 0x4, R38 ;  /* 0x0000000407067825 */ /* 0x000fc800078e0026 */
[----:B---3--:R-:W-:-:S05]  /*17ea0*/  VIADD R15, R0, 0x1 ;  /* 0x00000001000f7836 */ /* 0x008fca0000000000 */
[----:B------:R2:W-:Y:S04]  /*17eb0*/  STL [R14], R15 ;  /* 0x0000000f0e007387 */ /* 0x0005e80000100800 */
[----:B------:R-:W3:Y:S02]  /*17ec0*/  LD.E R0, desc[UR36][R6.64] ;  /* 0x0000002406007980 */ /* 0x000ee4000c101900 */
[----:B---3--:R-:W-:-:S05]  /*17ed0*/  LEA R0, R0, R27, 0x2 ;  /* 0x0000001b00007211 */ /* 0x008fca00078e10ff */
[----:B0-----:R-:W3:Y:S02]  /*17ee0*/  LDL R8, [R0] ;  /* 0x0000000000087983 */ /* 0x001ee40000100800 */
[----:B---3--:R-:W-:-:S05]  /*17ef0*/  IADD3 R9, PT, PT, R8, 0x1, RZ ;  /* 0x0000000108097810 */ /* 0x008fca0007ffe0ff */
[----:B------:R2:W-:Y:S04]  /*17f00*/  STL [R0], R9 ;  /* 0x0000000900007387 */ /* 0x0005e80000100800 */
[----:B------:R-:W3:Y:S02]  /*17f10*/  LD.E R4, desc[UR36][R6.64+0x4] ;  /* 0x0000042406047980 */ /* 0x000ee4000c101900 */
[----:B---3--:R-:W-:-:S05]  /*17f20*/  IMAD R4, R4, 0x4, R27 ;  /* 0x0000000404047824 */ /* 0x008fca00078e021b */
[----:B------:R-:W3:Y:S01]  /*17f30*/  LDL R5, [R4] ;  /* 0x0000000004057983 */ /* 0x000ee20000100800 */
[----:B------:R-:W-:-:S04]  /*17f40*/  IADD3 R3, PT, PT, R3, 0x28, RZ ;  /* 0x0000002803037810 */ /* 0x000fc80007ffe0ff */
[----:B------:R-:W-:Y:S02]  /*17f50*/  ISETP.NE.AND P0, PT, R3, 0x3ea, PT ;  /* 0x000003ea0300780c */ /* 0x000fe40003f05270 */
[----:B---3--:R-:W-:-:S05]  /*17f60*/  IADD3 R5, PT, PT, R5, 0x1, RZ ;  /* 0x0000000105057810 */ /* 0x008fca0007ffe0ff */
[----:B------:R2:W-:Y:S06]  /*17f70*/  STL [R4], R5 ;  /* 0x0000000504007387 */ /* 0x0005ec0000100800 */
[----:B------:R-:W-:Y:S05]  /*17f80*/  @P0 BRA `(.L_x_48) ;  /* 0xfffffff000380947 */ /* 0x000fea000383ffff */
[----:B------:R-:W-:Y:S05]  /*17f90*/  BSYNC.RECONVERGENT B0 ;  /* 0x0000000000007941 */ /* 0x000fea0003800200 */
.L_x_47:
[----:B------:R-:W-:Y:S01]  /*17fa0*/  BSSY.RECONVERGENT B0, `(.L_x_49) ;  /* 0x0000020000007945 */ /* 0x000fe20003800200 */
[----:B------:R-:W-:-:S07]  /*17fb0*/  IMAD.MOV.U32 R3, RZ, RZ, 0x3e9 ;  /* 0x000003e9ff037424 */ /* 0x000fce00078e00ff */
.L_x_50:
[----:B0-2---:R-:W-:-:S05]  /*17fc0*/  IMAD.WIDE.U32 R4, R3, 0x4, R38 ;  /* 0x0000000403047825 */ /* 0x005fca00078e0026 */
[----:B------:R-:W2:Y:S02]  /*17fd0*/  LD.E R10, desc[UR36][R4.64] ;  /* 0x00000024040a7980 */ /* 0x000ea4000c101900 */
[----:B--2---:R-:W-:-:S05]  /*17fe0*/  LEA R0, R10, R27, 0x2 ;  /* 0x0000001b0a007211 */ /* 0x004fca00078e10ff */
[----:B------:R-:W2:Y:S01]  /*17ff0*/  LDL R6, [R0] ;  /* 0x0000000000067983 */ /* 0x000ea20000100800 */
[----:B------:R-:W-:Y:S02]  /*18000*/  LEA R7, R3, R28, 0x2 ;  /* 0x0000001c03077211 */ /* 0x000fe400078e10ff */
[----:B--2---:R-:W-:-:S13]  /*18010*/  ISETP.GE.AND P0, PT, R6, 0x2, PT ;  /* 0x000000020600780c */ /* 0x004fda0003f06270 */
[----:B------:R-:W-:Y:S02]  /*18020*/  @P0 MOV R6, 0xffffffff ;  /* 0xffffffff00060802 */ /* 0x000fe40000000f00 */
[----:B------:R-:W-:Y:S02]  /*18030*/  @P0 MOV R11, 0xffffffff ;  /* 0xffffffff000b0802 */ /* 0x000fe40000000f00 */
[----:B------:R-:W-:Y:S01]  /*18040*/  ISETP.NE.AND P1, PT, R6, 0x1, PT ;  /* 0x000000010600780c */ /* 0x000fe20003f25270 */
[----:B------:R-:W-:-:S05]  /*18050*/  IMAD R6, R3, 0x4, R1 ;  /* 0x0000000403067824 */ /* 0x000fca00078e0201 */
[----:B------:R0:W-:Y:S04]  /*18060*/  @P0 STL [R6], R10 ;  /* 0x0000000a06000387 */ /* 0x0001e80000100800 */
[----:B------:R0:W-:Y:S03]  /*18070*/  @P0 STL [R0], R11 ;  /* 0x0000000b00000387 */ /* 0x0001e60000100800 */
[----:B------:R-:W-:Y:S01]  /*18080*/  @!P1 IMAD.MOV.U32 R13, RZ, RZ, -0x1 ;  /* 0xffffffffff0d9424 */ /* 0x000fe200078e00ff */
[----:B------:R0:W-:Y:S04]  /*18090*/  @!P1 STL [R7], R10 ;  /* 0x0000000a07009387 */ /* 0x0001e80000100800 */
[----:B------:R0:W-:Y:S04]  /*180a0*/  @!P1 STL [R0], R13 ;  /* 0x0000000d00009387 */ /* 0x0001e80000100800 */
[----:B------:R-:W2:Y:S02]  /*180b0*/  LD.E R4, desc[UR36][R4.64+-0x4] ;  /* 0xfffffc2404047980 */ /* 0x000ea4000c101900 */
[----:B--2---:R-:W-:-:S05]  /*180c0*/  LEA R8, R4, R27, 0x2 ;  /* 0x0000001b04087211 */ /* 0x004fca00078e10ff */
[----:B------:R-:W2:Y:S01]  /*180d0*/  LDL R9, [R8] ;  /* 0x0000000008097983 */ /* 0x000ea20000100800 */
[----:B------:R-:W-:Y:S02]  /*180e0*/  IADD3 R3, PT, PT, R3, -0x2, RZ ;  /* 0xfffffffe03037810 */ /* 0x000fe40007ffe0ff */
[----:B--2---:R-:W-:-:S13]  /*180f0*/  ISETP.GE.AND P0, PT, R9, 0x2, PT ;  /* 0x000000020900780c */ /* 0x004fda0003f06270 */
[----:B------:R-:W-:Y:S01]  /*18100*/  @P0 MOV R9, 0xffffffff ;  /* 0xffffffff00090802 */ /* 0x000fe20000000f00 */
[----:B------:R0:W-:Y:S03]  /*18110*/  @P0 STL [R6+-0x4], R4 ;  /* 0xfffffc0406000387 */ /* 0x0001e60000100800 */
[----:B------:R-:W-:Y:S01]  /*18120*/  ISETP.NE.AND P1, PT, R9, 0x1, PT ;  /* 0x000000010900780c */ /* 0x000fe20003f25270 */
[----:B------:R-:W-:-:S05]  /*18130*/  @P0 IMAD.MOV.U32 R9, RZ, RZ, -0x1 ;  /* 0xffffffffff090424 */ /* 0x000fca00078e00ff */
[----:B------:R0:W-:Y:S01]  /*18140*/  @P0 STL [R8], R9 ;  /* 0x0000000908000387 */ /* 0x0001e20000100800 */
[----:B------:R-:W-:-:S06]  /*18150*/  ISETP.NE.AND P0, PT, R3, -0x1, PT ;  /* 0xffffffff0300780c */ /* 0x000fcc0003f05270 */
[----:B------:R-:W-:Y:S01]  /*18160*/  @!P1 MOV R15, 0xffffffff ;  /* 0xffffffff000f9802 */ /* 0x000fe20000000f00 */
[----:B------:R0:W-:Y:S04]  /*18170*/  @!P1 STL [R7+-0x4], R4 ;  /* 0xfffffc0407009387 */ /* 0x0001e80000100800 */
[----:B------:R0:W-:Y:S02]  /*18180*/  @!P1 STL [R8], R15 ;  /* 0x0000000f08009387 */ /* 0x0001e40000100800 */
[----:B------:R-:W-:Y:S05]  /*18190*/  @P0 BRA `(.L_x_50) ;  /* 0xfffffffc00880947 */ /* 0x000fea000383ffff */
[----:B------:R-:W-:Y:S05]  /*181a0*/  BSYNC.RECONVERGENT B0 ;  /* 0x0000000000007941 */ /* 0x000fea0003800200 */
.L_x_49:
[----:B------:R-:W-:Y:S01]  /*181b0*/  BSSY.RECONVERGENT B0, `(.L_x_51) ;  /* 0x000000d000007945 */ /* 0x000fe20003800200 */
[----:B0-----:R-:W-:-:S07]  /*181c0*/  IMAD.MOV.U32 R0, RZ, RZ, RZ ;  /* 0x000000ffff007224 */ /* 0x001fce00078e00ff */
.L_x_52:
[----:B------:R-:W-:-:S05]  /*181d0*/  LEA R4, R0, R1, 0x2 ;  /* 0x0000000100047211 */ /* 0x000fca00078e10ff */
[----:B------:R-:W2:Y:S04]  /*181e0*/  LDL R5, [R4+0x2efc] ;  /* 0x002efc0004057983 */ /* 0x000ea80000100800 */
[----:B------:R-:W3:Y:S01]  /*181f0*/  LDL R3, [R4+0x2ef8] ;  /* 0x002ef80004037983 */ /* 0x000ee20000100800 */
[----:B--2---:R-:W-:Y:S02]  /*18200*/  ISETP.NE.AND P1, PT, R5, RZ, PT ;  /* 0x000000ff0500720c */ /* 0x004fe40003f25270 */
[----:B---3--:R-:W-:-:S11]  /*18210*/  ISETP.NE.AND P0, PT, R3, RZ, PT ;  /* 0x000000ff0300720c */ /* 0x008fd60003f05270 */
[C---:B------:R-:W-:Y:S02]  /*18220*/  @!P1 IADD3 R3, PT, PT, R0.reuse, 0x1, RZ ;  /* 0x0000000100039810 */ /* 0x040fe40007ffe0ff */
[----:B------:R0:W-:Y:S04]  /*18230*/  @!P0 STL [R4+0xfa8], R0 ;  /* 0x000fa80004008387 */ /* 0x0001e80000100800 */
[----:B------:R1:W-:Y:S01]  /*18240*/  @!P1 STL [R4+0xfac], R3 ;  /* 0x000fac0304009387 */ /* 0x0003e20000100800 */
[----:B0-----:R-:W-:-:S05]  /*18250*/  VIADD R0, R0, 0x2 ;  /* 0x0000000200007836 */ /* 0x001fca0000000000 */
[----:B------:R-:W-:-:S13]  /*18260*/  ISETP.NE.AND P0, PT, R0, 0x3ea, PT ;  /* 0x000003ea0000780c */ /* 0x000fda0003f05270 */
[----:B-1----:R-:W-:Y:S05]  /*18270*/  @P0 BRA `(.L_x_52) ;  /* 0xfffffffc00d40947 */ /* 0x002fea000383ffff */
[----:B------:R-:W-:Y:S05]  /*18280*/  BSYNC.RECONVERGENT B0 ;  /* 0x0000000000007941 */ /* 0x000fea0003800200 */
.L_x_51:
[----:B------:R-:W-:Y:S01]  /*18290*/  HFMA2 R0, -RZ, RZ, 0, 0 ;  /* 0x00000000ff007431 */ /* 0x000fe200000001ff */
[----:B------:R-:W-:Y:S06]  /*182a0*/  BSSY.RECONVERGENT B0, `(.L_x_53) ;  /* 0x0000012000007945 */ /* 0x000fec0003800200 */
.L_x_56:
[----:B0-----:R-:W-:-:S05]  /*182b0*/  LEA R3, R0, R1, 0x2 ;  /* 0x0000000100037211 */ /* 0x001fca00078e10ff */
[----:B------:R-:W2:Y:S04]  /*182c0*/  LDL R4, [R3] ;  /* 0x0000000003047983 */ /* 0x000ea80000100800 */
[----:B------:R-:W3:Y:S01]  /*182d0*/  LDL R8, [R3+0x4] ;  /* 0x0000040003087983 */ /* 0x000ee20000100800 */
[----:B--2---:R-:W-:-:S13]  /*182e0*/  ISETP.NE.AND P0, PT, R4, -0x1, PT ;  /* 0xffffffff0400780c */ /* 0x004fda0003f05270 */
[----:B------:R-:W2:Y:S04]  /*182f0*/  @!P0 LDL R6, [R3+0x1f50] ;  /* 0x001f500003068983 */ /* 0x000ea80000100800 */
[----:B---3--:R0:W-:Y:S04]  /*18300*/  STL [R3+0x3ea4], R8 ;  /* 0x003ea40803007387 */ /* 0x0081e80000100800 */
[----:B------:R0:W-:Y:S01]  /*18310*/  STL [R3+0x3ea0], R4 ;  /* 0x003ea00403007387 */ /* 0x0001e20000100800 */
[----:B------:R-:W-:Y:S01]  /*18320*/  VIADD R0, R0, 0x2 ;  /* 0x0000000200007836 */ /* 0x000fe20000000000 */
[----:B------:R-:W-:Y:S04]  /*18330*/  BSSY.RECONVERGENT B1, `(.L_x_54) ;  /* 0x0000007000017945 */ /* 0x000fe80003800200 */
[----:B------:R-:W-:Y:S01]  /*18340*/  ISETP.NE.AND P1, PT, R0, 0x3ea, PT ;  /* 0x000003ea0000780c */ /* 0x000fe20003f25270 */
[----:B--2---:R0:W-:Y:S01]  /*18350*/  @!P0 STL [R3+0x3ea0], R6 ;  /* 0x003ea00603008387 */ /* 0x0041e20000100800 */
[----:B------:R-:W-:-:S13]  /*18360*/  ISETP.NE.AND P0, PT, R8, -0x1, PT ;  /* 0xffffffff0800780c */ /* 0x000fda0003f05270 */
[----:B0-----:R-:W-:Y:S05]  /*18370*/  @P0 BRA `(.L_x_55) ;  /* 0x0000000000080947 */ /* 0x001fea0003800000 */
[----:B------:R-:W2:Y:S04]  /*18380*/  LDL R4, [R3+0x1f54] ;  /* 0x001f540003047983 */ /* 0x000ea80000100800 */
[----:B--2---:R0:W-:Y:S02]  /*18390*/  STL [R3+0x3ea4], R4 ;  /* 0x003ea40403007387 */ /* 0x0041e40000100800 */
.L_x_55:
[----:B------:R-:W-:Y:S05]  /*183a0*/  BSYNC.RECONVERGENT B1 ;  /* 0x0000000000017941 */ /* 0x000fea0003800200 */
.L_x_54:
[----:B------:R-:W-:Y:S05]  /*183b0*/  @P1 BRA `(.L_x_56) ;  /* 0xfffffffc00bc1947 */ /* 0x000fea000383ffff */
[----:B------:R-:W-:Y:S05]  /*183c0*/  BSYNC.RECONVERGENT B0 ;  /* 0x0000000000007941 */ /* 0x000fea0003800200 */
.L_x_53:
[----:B0-----:R-:W-:Y:S01]  /*183d0*/  HFMA2 R3, -RZ, RZ, 0, 0 ;  /* 0x00000000ff037431 */ /* 0x001fe200000001ff */
[----:B------:R-:W-:Y:S01]  /*183e0*/  BSSY.RECONVERGENT B0, `(.L_x_57) ;  /* 0x0000012000007945 */ /* 0x000fe20003800200 */
[----:B------:R-:W-:-:S07]  /*183f0*/  MOV R0, RZ ;  /* 0x000000ff00007202 */ /* 0x000fce0000000f00 */
.L_x_60:
[----:B0-----:R-:W-:-:S05]  /*18400*/  IMAD R4, R0, 0x4, R25 ;  /* 0x0000000400047824 */ /* 0x001fca00078e0219 */
[----:B------:R-:W2:Y:S01]  /*18410*/  LDL R5, [R4] ;  /* 0x0000000004057983 */ /* 0x000ea20000100800 */
[----:B------:R-:W-:Y:S01]  /*18420*/  BSSY.RECONVERGENT B1, `(.L_x_58) ;  /* 0x000000b000017945 */ /* 0x000fe20003800200 */
[----:B--2---:R-:W-:-:S13]  /*18430*/  ISETP.NE.AND P0, PT, R5, -0x1, PT ;  /* 0xffffffff0500780c */ /* 0x004fda0003f05270 */
[----:B------:R-:W-:Y:S01]  /*18440*/  @!P0 IADD3 R0, PT, PT, R0, 0x1, RZ ;  /* 0x0000000100008810 */ /* 0x000fe20007ffe0ff */
[----:B------:R-:W-:Y:S06]  /*18450*/  @!P0 BRA `(.L_x_59) ;  /* 0x00000000001c8947 */ /* 0x000fec0003800000 */
[----:B------:R-:W-:-:S05]  /*18460*/  LEA R4, R3, R26, 0x2 ;  /* 0x0000001a03047211 */ /* 0x000fca00078e10ff */
[----:B------:R-:W2:Y:S02]  /*18470*/  LDL R6, [R4] ;  /* 0x0000000004067983 */ /* 0x000ea40000100800 */
[----:B--2---:R-:W-:-:S13]  /*18480*/  ISETP.NE.AND P0, PT, R6, -0x1, PT ;  /* 0xffffffff0600780c */ /* 0x004fda0003f05270 */
[----:B------:R0:W-:Y:S01]  /*18490*/  @!P0 STL [R4], R5 ;  /* 0x0000000504008387 */ /* 0x0001e20000100800 */
[----:B------:R-:W-:Y:S01]  /*184a0*/  @!P0 VIADD R3, R3, 0x1 ;  /* 0x0000000103038836 */ /* 0x000fe20000000000 */
[----:B------:R-:W-:-:S04]  /*184b0*/  @!P0 IADD3 R0, PT, PT, R0, 0x1, RZ ;  /* 0x0000000100008810 */ /* 0x000fc80007ffe0ff */
[----:B------:R-:W-:-:S07]  /*184c0*/  @P0 IADD3 R3, PT, PT, R3, 0x1, RZ ;  /* 0x0000000103030810 */ /* 0x000fce0007ffe0ff */
.L_x_59:
[----:B------:R-:W-:Y:S05]  /*184d0*/  BSYNC.RECONVERGENT B1 ;  /* 0x0000000000017941 */ /* 0x000fea0003800200 */
.L_x_58:
[----:B------:R-:W-:-:S13]  /*184e0*/  ISETP.GE.AND P0, PT, R0, 0x3ea, PT ;  /* 0x000003ea0000780c */ /* 0x000fda0003f06270 */
[----:B------:R-:W-:Y:S05]  /*184f0*/  @!P0 BRA `(.L_x_60) ;  /* 0xfffffffc00c08947 */ /* 0x000fea000383ffff */
[----:B------:R-:W-:Y:S05]  /*18500*/  BSYNC.RECONVERGENT B0 ;  /* 0x0000000000007941 */ /* 0x000fea0003800200 */
.L_x_57:
[----:B------:R-:W2:Y:S04]  /*18510*/  LDL.64 R14, [R1+0x3ea0] ;  /* 0x003ea000010e7983 */ /* 0x000ea80000100a00 */
[----:B--2---:R-:W-:Y:S04]  /*18520*/  ST.E desc[UR36][R38.64], R14 ;  /* 0x0000000e26007985 */ /* 0x004fe8000c101924 */
[----:B------:R1:W-:Y:S04]  /*18530*/  ST.E desc[UR36][R38.64+0x4], R15 ;  /* 0x0000040f26007985 */ /* 0x0003e8000c101924 */
[----:B------:R-:W2:Y:S04]  /*18540*/  LDL.64 R6, [R1+0x3ea8] ;  /* 0x003ea80001067983 */ /* 0x000ea80000100a00 */
[----:B--2---:R-:W-:Y:S04]  /*18550*/  ST.E desc[UR36][R38.64+0x8], R6 ;  /* 0x0000080626007985 */ /* 0x004fe8000c101924 */
[----:B------:R2:W-:Y:S04]  /*18560*/  ST.E desc[UR36][R38.64+0xc], R7 ;  /* 0x00000c0726007985 */ /* 0x0005e8000c101924 */
[----:B------:R-:W3:Y:S04]  /*18570*/  LDL.64 R8, [R1+0x3eb0] ;  /* 0x003eb00001087983 */ /* 0x000ee80000100a00 */
[----:B---3--:R-:W-:Y:S04]  /*18580*/  ST.E desc[UR36][R38.64+0x10], R8 ;  /* 0x0000100826007985 */ /* 0x008fe8000c101924 */
[----:B------:R3:W-:Y:S04]  /*18590*/  ST.E desc[UR36][R38.64+0x14], R9 ;  /* 0x0000140926007985 */ /* 0x0007e8000c101924 */
[----:B------:R-:W4:Y:S04]  /*185a0*/  LDL.64 R10, [R1+0x3eb8] ;  /* 0x003eb800010a7983 */ /* 0x000f280000100a00 */
[----:B----4-:R-:W-:Y:S04]  /*185b0*/  ST.E desc[UR36][R38.64+0x18], R10 ;  /* 0x0000180a26007985 */ /* 0x010fe8000c101924 */
[----:B------:R4:W-:Y:S04]  /*185c0*/  ST.E desc[UR36][R38.64+0x1c], R11 ;  /* 0x00001c0b26007985 */ /* 0x0009e8000c101924 */
[----:B------:R-:W5:Y:S04]  /*185d0*/  LDL.64 R12, [R1+0x3ec0] ;  /* 0x003ec000010c7983 */ /* 0x000f680000100a00 */
[----:B-----5:R0:W-:Y:S04]  /*185e0*/  ST.E desc[UR36][R38.64+0x20], R12 ;  /* 0x0000200c26007985 */ /* 0x0201e8000c101924 */
[----:B------:R0:W-:Y:S04]  /*185f0*/  ST.E desc[UR36][R38.64+0x24], R13 ;  /* 0x0000240d26007985 */ /* 0x0001e8000c101924 */
[----:B-1----:R-:W5:Y:S04]  /*18600*/  LDL.64 R14, [R1+0x3ec8] ;  /* 0x003ec800010e7983 */ /* 0x002f680000100a00 */
[----:B-----5:R0:W-:Y:S04]  /*18610*/  ST.E desc[UR36][R38.64+0x28], R14 ;  /* 0x0000280e26007985 */ /* 0x0201e8000c101924 */
[----:B------:R0:W-:Y:S04]  /*18620*/  ST.E desc[UR36][R38.64+0x2c], R15 ;  /* 0x00002c0f26007985 */ /* 0x0001e8000c101924 */
[----:B--2---:R-:W2:Y:S04]  /*18630*/  LDL.64 R6, [R1+0x3ed0] ;  /* 0x003ed00001067983 */ /* 0x004ea80000100a00 */
[----:B--2---:R0:W-:Y:S04]  /*18640*/  ST.E desc[UR36][R38.64+0x30], R6 ;  /* 0x0000300626007985 */ /* 0x0041e8000c101924 */
[----:B------:R0:W-:Y:S04]  /*18650*/  ST.E desc[UR36][R38.64+0x34], R7 ;  /* 0x0000340726007985 */ /* 0x0001e8000c101924 */
[----:B---3--:R-:W2:Y:S04]  /*18660*/  LDL.64 R8, [R1+0x3ed8] ;  /* 0x003ed80001087983 */ /* 0x008ea80000100a00 */
[----:B--2---:R0:W-:Y:S04]  /*18670*/  ST.E desc[UR36][R38.64+0x38], R8 ;  /* 0x0000380826007985 */ /* 0x0041e8000c101924 */
[----:B------:R0:W-:Y:S04]  /*18680*/  ST.E desc[UR36][R38.64+0x3c], R9 ;  /* 0x00003c0926007985 */ /* 0x0001e8000c101924 */
[----:B----4-:R-:W2:Y:S01]  /*18690*/  LDL.64 R10, [R1+0x3ee0] ;  /* 0x003ee000010a7983 */ /* 0x010ea20000100a00 */
[----:B------:R-:W-:Y:S01]  /*186a0*/  BSSY.RECONVERGENT B0, `(.L_x_61) ;  /* 0x00000fc000007945 */ /* 0x000fe20003800200 */
[----:B------:R-:W-:-:S02]  /*186b0*/  IMAD.MOV.U32 R0, RZ, RZ, 0x12 ;  /* 0x00000012ff007424 */ /* 0x000fc400078e00ff */
[----:B--2---:R0:W-:Y:S04]  /*186c0*/  ST.E desc[UR36][R38.64+0x40], R10 ;  /* 0x0000400a26007985 */ /* 0x0041e8000c101924 */
[----:B------:R0:W-:Y:S02]  /*186d0*/  ST.E desc[UR36][R38.64+0x44], R11 ;  /* 0x0000440b26007985 */ /* 0x0001e4000c101924 */
.L_x_62:
[----:B0---4-:R-:W-:-:S06]  /*186e0*/  LEA R6, R0, R1, 0x2 ;  /* 0x0000000100067211 */ /* 0x011fcc00078e10ff */
[----:B------:R-:W2:Y:S01]  /*186f0*/  LDL.64 R6, [R6+0x3ea0] ;  /* 0x003ea00006067983 */ /* 0x000ea20000100a00 */
[C---:B------:R-:W-:Y:S01]  /*18700*/  IADD3 R14, PT, PT, R0.reuse, 0x2, RZ ;  /* 0x00000002000e7810 */ /* 0x040fe20007ffe0ff */
[----:B------:R-:W-:-:S04]  /*18710*/  IMAD.WIDE.U32 R4, R0, 0x4, R38 ;  /* 0x0000000400047825 */ /* 0x000fc800078e0026 */
[----:B------:R-:W-:Y:S01]  /*18720*/  IMAD R8, R14, 0x4, R1 ;  /* 0x000000040e087824 */ /* 0x000fe200078e0201 */
[----:B------:R-:W-:Y:S01]  /*18730*/  IADD3 R12, PT, PT, R0, 0x4, RZ ;  /* 0x00000004000c7810 */ /* 0x000fe20007ffe0ff */
[----:B--2---:R0:W-:Y:S04]  /*18740*/  ST.E desc[UR36][R4.64], R6 ;  /* 0x0000000604007985 */ /* 0x0041e8000c101924 */
[----:B------:R1:W-:Y:S04]  /*18750*/  ST.E desc[UR36][R4.64+0x4], R7 ;  /* 0x0000040704007985 */ /* 0x0003e8000c101924 */
[----:B------:R-:W2:Y:S01]  /*18760*/  LDL.64 R8, [R8+0x3ea0] ;  /* 0x003ea00008087983 */ /* 0x000ea20000100a00 */
[----:B------:R-:W-:Y:S01]  /*18770*/  IMAD.WIDE.U32 R14, R14, 0x4, R38 ;  /* 0x000000040e0e7825 */ /* 0x000fe200078e0026 */
[----:B------:R-:W-:-:S03]  /*18780*/  LEA R10, R12, R1, 0x2 ;  /* 0x000000010c0a7211 */ /* 0x000fc600078e10ff */
[----:B------:R-:W-:Y:S01]  /*18790*/  VIADD R3, R0, 0x6 ;  /* 0x0000000600037836 */ /* 0x000fe20000000000 */
[----:B--2---:R2:W-:Y:S04]  /*187a0*/  ST.E desc[UR36][R14.64], R8 ;  /* 0x000000080e007985 */ /* 0x0045e8000c101924 */
[----:B------:R3:W-:Y:S04]  /*187b0*/  ST.E desc[UR36][R14.64+0x4], R9 ;  /* 0x000004090e007985 */ /* 0x0007e8000c101924 */
[----:B------:R-:W4:Y:S01]  /*187c0*/  LDL.64 R10, [R10+0x3ea0] ;  /* 0x003ea0000a0a7983 */ /* 0x000f220000100a00 */
[----:B------:R-:W-:Y:S01]  /*187d0*/  IMAD.WIDE.U32 R12, R12, 0x4, R38 ;  /* 0x000000040c0c7825 */ /* 0x000fe200078e0026 */
[----:B0-----:R-:W-:-:S02]  /*187e0*/  LEA R6, R3, R1, 0x2 ;  /* 0x0000000103067211 */ /* 0x001fc400078e10ff */
[----:B------:R-:W-:Y:S02]  /*187f0*/  IADD3 R20, PT, PT, R0, 0x8, RZ ;  /* 0x0000000800147810 */ /* 0x000fe40007ffe0ff */
[----:B----4-:R0:W-:Y:S04]  /*18800*/  ST.E desc[UR36][R12.64], R10 ;  /* 0x0000000a0c007985 */ /* 0x0101e8000c101924 */
[----:B------:R4:W-:Y:S04]  /*18810*/  ST.E desc[UR36][R12.64+0x4], R11 ;  /* 0x0000040b0c007985 */ /* 0x0009e8000c101924 */
[----:B-1----:R-:W5:Y:S01]  /*18820*/  LDL.64 R6, [R6+0x3ea0] ;  /* 0x003ea00006067983 */ /* 0x002f620000100a00 */
[----:B------:R-:W-:-:S04]  /*18830*/  IMAD.WIDE.U32 R4, R3, 0x4, R38 ;  /* 0x0000000403047825 */ /* 0x000fc800078e0026 */
[----:B--2---:R-:W-:Y:S01]  /*18840*/  IMAD R8, R20, 0x4, R1 ;  /* 0x0000000414087824 */ /* 0x004fe200078e0201 */
[----:B------:R-:W-:Y:S01]  /*18850*/  IADD3 R3, PT, PT, R0, 0xa, RZ ;  /* 0x0000000a00037810 */ /* 0x000fe20007ffe0ff */
[----:B-----5:R1:W-:Y:S04]  /*18860*/  ST.E desc[UR36][R4.64], R6 ;  /* 0x0000000604007985 */ /* 0x0203e8000c101924 */
[----:B------:R2:W-:Y:S04]  /*18870*/  ST.E desc[UR36][R4.64+0x4], R7 ;  /* 0x0000040704007985 */ /* 0x0005e8000c101924 */
[----:B---3--:R-:W3:Y:S01]  /*18880*/  LDL.64 R8, [R8+0x3ea0] ;  /* 0x003ea00008087983 */ /* 0x008ee20000100a00 */
[----:B------:R-:W-:Y:S01]  /*18890*/  IMAD.WIDE.U32 R14, R20, 0x4, R38 ;  /* 0x00000004140e7825 */ /* 0x000fe200078e0026 */
[----:B0-----:R-:W-:-:S03]  /*188a0*/  LEA R10, R3, R1, 0x2 ;  /* 0x00000001030a7211 */ /* 0x001fc600078e10ff */
[----:B------:R-:W-:Y:S01]  /*188b0*/  VIADD R20, R0, 0xc ;  /* 0x0000000c00147836 */ /* 0x000fe20000000000 */
[----:B---3--:R0:W-:Y:S04]  /*188c0*/  ST.E desc[UR36][R14.64], R8 ;  /* 0x000000080e007985 */ /* 0x0081e8000c101924 */
[----:B------:R3:W-:Y:S04]  /*188d0*/  ST.E desc[UR36][R14.64+0x4], R9 ;  /* 0x000004090e007985 */ /* 0x0007e8000c101924 */
[----:B----4-:R-:W4:Y:S01]  /*188e0*/  LDL.64 R10, [R10+0x3ea0] ;  /* 0x003ea0000a0a7983 */ /* 0x010f220000100a00 */
[----:B------:R-:W-:Y:S01]  /*188f0*/  IMAD.WIDE.U32 R12, R3, 0x4, R38 ;  /* 0x00000004030c7825 */ /* 0x000fe200078e0026 */
[----:B-1----:R-:W-:-:S02]  /*18900*/  LEA R6, R20, R1, 0x2 ;  /* 0x0000000114067211 */ /* 0x002fc400078e10ff */
[----:B------:R-:W-:Y:S02]  /*18910*/  IADD3 R3, PT, PT, R0, 0xe, RZ ;  /* 0x0000000e00037810 */ /* 0x000fe40007ffe0ff */
[----:B----4-:R1:W-:Y:S04]  /*18920*/  ST.E desc[UR36][R12.64], R10 ;  /* 0x0000000a0c007985 */ /* 0x0103e8000c101924 */
[----:B------:R4:W-:Y:S04]  /*18930*/  ST.E desc[UR36][R12.64+0x4], R11 ;  /* 0x0000040b0c007985 */ /* 0x0009e8000c101924 */
[----:B--2---:R-:W2:Y:S01]  /*18940*/  LDL.64 R6, [R6+0x3ea0] ;  /* 0x003ea00006067983 */ /* 0x004ea20000100a00 */
[----:B------:R-:W-:-:S04]  /*18950*/  IMAD.WIDE.U32 R4, R20, 0x4, R38 ;  /* 0x0000000414047825 */ /* 0x000fc800078e0026 */
[C---:B0-----:R-:W-:Y:S01]  /*18960*/  IMAD R8, R3.reuse, 0x4, R1 ;  /* 0x0000000403087824 */ /* 0x041fe200078e0201 */
[----:B------:R-:W-:Y:S01]  /*18970*/  IADD3 R20, PT, PT, R0, 0x10, RZ ;  /* 0x0000001000147810 */ /* 0x000fe20007ffe0ff */
[----:B--2---:R0:W-:Y:S04]  /*18980*/  ST.E desc[UR36][R4.64], R6 ;  /* 0x0000000604007985 */ /* 0x0041e8000c101924 */
[----:B------:R2:W-:Y:S04]  /*18990*/  ST.E desc[UR36][R4.64+0x4], R7 ;  /* 0x0000040704007985 */ /* 0x0005e8000c101924 */
[----:B---3--:R-:W3:Y:S01]  /*189a0*/  LDL.64 R8, [R8+0x3ea0] ;  /* 0x003ea00008087983 */ /* 0x008ee20000100a00 */
[----:B------:R-:W-:Y:S01]  /*189b0*/  IMAD.WIDE.U32 R14, R3, 0x4, R38 ;  /* 0x00000004030e7825 */ /* 0x000fe200078e0026 */
[----:B-1----:R-:W-:-:S03]  /*189c0*/  LEA R10, R20, R1, 0x2 ;  /* 0x00000001140a7211 */ /* 0x002fc600078e10ff */
[----:B------:R-:W-:Y:S01]  /*189d0*/  VIADD R3, R0, 0x12 ;  /* 0x0000001200037836 */ /* 0x000fe20000000000 */
[----:B---3--:R1:W-:Y:S04]  /*189e0*/  ST.E desc[UR36][R14.64], R8 ;  /* 0x000000080e007985 */ /* 0x0083e8000c101924 */
[----:B------:R3:W-:Y:S04]  /*189f0*/  ST.E desc[UR36][R14.64+0x4], R9 ;  /* 0x000004090e007985 */ /* 0x0007e8000c101924 */
[----:B----4-:R-:W4:Y:S01]  /*18a00*/  LDL.64 R10, [R10+0x3ea0] ;  /* 0x003ea0000a0a7983 */ /* 0x010f220000100a00 */
[----:B------:R-:W-:Y:S01]  /*18a10*/  IMAD.WIDE.U32 R12, R20, 0x4, R38 ;  /* 0x00000004140c7825 */ /* 0x000fe200078e0026 */
[----:B0-----:R-:W-:-:S02]  /*18a20*/  LEA R6, R3, R1, 0x2 ;  /* 0x0000000103067211 */ /* 0x001fc400078e10ff */
[----:B------:R-:W-:Y:S02]  /*18a30*/  IADD3 R20, PT, PT, R0, 0x14, RZ ;  /* 0x0000001400147810 */ /* 0x000fe40007ffe0ff */
[----:B----4-:R0:W-:Y:S04]  /*18a40*/  ST.E desc[UR36][R12.64], R10 ;  /* 0x0000000a0c007985 */ /* 0x0101e8000c101924 */
[----:B------:R4:W-:Y:S04]  /*18a50*/  ST.E desc[UR36][R12.64+0x4], R11 ;  /* 0x0000040b0c007985 */ /* 0x0009e8000c101924 */
[----:B--2---:R-:W2:Y:S01]  /*18a60*/  LDL.64 R6, [R6+0x3ea0] ;  /* 0x003ea00006067983 */ /* 0x004ea20000100a00 */
[----:B------:R-:W-:-:S04]  /*18a70*/  IMAD.WIDE.U32 R4, R3, 0x4, R38 ;  /* 0x0000000403047825 */ /* 0x000fc800078e0026 */
[----:B-1----:R-:W-:Y:S01]  /*18a80*/  IMAD R8, R20, 0x4, R1 ;  /* 0x0000000414087824 */ /* 0x002fe200078e0201 */
[----:B------:R-:W-:Y:S01]  /*18a90*/  IADD3 R3, PT, PT, R0, 0x16, RZ ;  /* 0x0000001600037810 */ /* 0x000fe20007ffe0ff */
[----:B--2---:R1:W-:Y:S04]  /*18aa0*/  ST.E desc[UR36][R4.64], R6 ;  /* 0x0000000604007985 */ /* 0x0043e8000c101924 */
        /* <DEDUP_REMOVED lines=177> */
[C---:B-1----:R-:W-:Y:S01]  /*195c0*/  IMAD R8, R20.reuse, 0x4, R1 ;  /* 0x0000000414087824 */ /* 0x042fe200078e0201 */
[----:B--2---:R4:W-:Y:S04]  /*195d0*/  ST.E desc[UR36][R4.64], R6 ;  /* 0x0000000604007985 */ /* 0x0049e8000c101924 */
[----:B------:R4:W-:Y:S04]  /*195e0*/  ST.E desc[UR36][R4.64+0x4], R7 ;  /* 0x0000040704007985 */ /* 0x0009e8000c101924 */
[----:B---3--:R-:W2:Y:S01]  /*195f0*/  LDL.64 R8, [R8+0x3ea0] ;  /* 0x003ea00008087983 */ /* 0x008ea20000100a00 */
[----:B------:R-:W-:Y:S01]  /*19600*/  IMAD.WIDE.U32 R14, R20, 0x4, R38 ;  /* 0x00000004140e7825 */ /* 0x000fe200078e0026 */
[----:B------:R-:W-:-:S04]  /*19610*/  IADD3 R0, PT, PT, R0, 0x52, RZ ;  /* 0x0000005200007810 */ /* 0x000fc80007ffe0ff */
[----:B------:R-:W-:Y:S01]  /*19620*/  ISETP.NE.AND P0, PT, R0, 0x3ea, PT ;  /* 0x000003ea0000780c */ /* 0x000fe20003f05270 */
[----:B--2---:R4:W-:Y:S04]  /*19630*/  ST.E desc[UR36][R14.64], R8 ;  /* 0x000000080e007985 */ /* 0x0049e8000c101924 */
[----:B------:R4:W-:Y:S08]  /*19640*/  ST.E desc[UR36][R14.64+0x4], R9 ;  /* 0x000004090e007985 */ /* 0x0009f0000c101924 */
[----:B------:R-:W-:Y:S05]  /*19650*/  @P0 BRA `(.L_x_62) ;  /* 0xfffffff000200947 */ /* 0x000fea000383ffff */
[----:B------:R-:W-:Y:S05]  /*19660*/  BSYNC.RECONVERGENT B0 ;  /* 0x0000000000007941 */ /* 0x000fea0003800200 */
.L_x_61:
[----:B----4-:R-:W-:Y:S01]  /*19670*/  MOV R6, 0x0 ;  /* 0x0000000000067802 */ /* 0x010fe20000000f00 */
[----:B------:R-:W-:Y:S02]  /*19680*/  HFMA2 R4, -RZ, RZ, 0, 0.0004673004150390625 ;  /* 0x00000fa8ff047431 */ /* 0x000fe400000001ff */
[----:B------:R-:W-:-:S03]  /*19690*/  IMAD.MOV.U32 R5, RZ, RZ, RZ ;  /* 0x000000ffff057224 */ /* 0x000fc600078e00ff */
[----:B------:R-:W0:Y:S04]  /*196a0*/  LDC.64 R6, c[0x4][R6] ;  /* 0x0100000006067b82 */ /* 0x000e280000000a00 */
[----:B------:R-:W-:-:S07]  /*196b0*/  LEPC R20, `(.L_x_63) ;  /* 0x000000001014794e */ /* 0x000fce0000000000 */
[----:B0-----:R-:W-:Y:S05]  /*196c0*/  CALL.ABS.NOINC R6 ;  /* 0x0000000006007343 */ /* 0x001fea0003c00000 */
.L_x_63:
[----:B------:R-:W0:Y:S02]  /*196d0*/  LDC.64 R14, c[0x0][0x398] ;  /* 0x0000e600ff0e7b82 */ /* 0x000e240000000a00 */
[----:B0-----:R-:W2:Y:S04]  /*196e0*/  LDG.E.64 R10, desc[UR36][R14.64+0x30] ;  /* 0x000030240e0a7981 */ /* 0x001ea8000c1e1b00 */
[----:B------:R-:W3:Y:S04]  /*196f0*/  LDG.E.64 R6, desc[UR36][R14.64+0x40] ;  /* 0x000040240e067981 */ /* 0x000ee8000c1e1b00 */
[----:B------:R-:W4:Y:S01]  /*19700*/  LDG.E.64 R12, desc[UR36][R14.64+0x38] ;  /* 0x000038240e0c7981 */ /* 0x000f22000c1e1b00 */
[----:B------:R-:W-:-:S02]  /*19710*/  MOV R40, R4 ;  /* 0x0000000400287202 */ /* 0x000fc40000000f00 */
[----:B------:R-:W-:Y:S02]  /*19720*/  MOV R41, R5 ;  /* 0x0000000500297202 */ /* 0x000fe40000000f00 */
[----:B--2---:R-:W-:-:S04]  /*19730*/  SHF.R.U32.HI R0, RZ, 0x2, R11 ;  /* 0x00000002ff007819 */ /* 0x004fc8000001160b */
[----:B------:R-:W-:Y:S01]  /*19740*/  LOP3.LUT R0, R0, R11, RZ, 0x3c, !PT ;  /* 0x0000000b00007212 */ /* 0x000fe200078e3cff */
[----:B---3--:R0:W-:Y:S01]  /*19750*/  STG.E.64 desc[UR36][R14.64+0x38], R6 ;  /* 0x000038060e007986 */ /* 0x0081e2000c101b24 */
[----:B------:R-:W-:Y:S02]  /*19760*/  SHF.L.U32 R3, R7, 0x4, RZ ;  /* 0x0000000407037819 */ /* 0x000fe400000006ff */
[----:B------:R-:W-:-:S04]  /*19770*/  SHF.L.U32 R8, R0, 0x1, RZ ;  /* 0x0000000100087819 */ /* 0x000fc800000006ff */
[----:B------:R-:W-:-:S04]  /*19780*/  LOP3.LUT R8, R0, R8, R3, 0x96, !PT ;  /* 0x0000000800087212 */ /* 0x000fc800078e9603 */
[----:B------:R-:W-:-:S04]  /*19790*/  LOP3.LUT R8, R8, R7, RZ, 0x3c, !PT ;  /* 0x0000000708087212 */ /* 0x000fc800078e3cff */
[----:B------:R-:W-:-:S04]  /*197a0*/  IADD3 R0, PT, PT, R10, 0x587c5, R8 ;  /* 0x000587c50a007810 */ /* 0x000fc80007ffe008 */
[----:B------:R-:W-:-:S05]  /*197b0*/  I2FP.F32.U32 R3, R0 ;  /* 0x0000000000037245 */ /* 0x000fca0000201000 */
[----:B------:R-:W-:-:S04]  /*197c0*/  FFMA R3, R3, R36, 1.1641532182693481445e-10 ;  /* 0x2f00000003037423 */ /* 0x000fc80000000024 */
[----:B------:R-:W-:Y:S01]  /*197d0*/  FMUL R0, R3, 100 ;  /* 0x42c8000003007820 */ /* 0x000fe20000400000 */
[----:B----4-:R-:W-:-:S04]  /*197e0*/  SHF.R.U32.HI R3, RZ, 0x2, R12 ;  /* 0x00000002ff037819 */ /* 0x010fc8000001160c */
[----:B------:R-:W-:Y:S01]  /*197f0*/  LOP3.LUT R3, R3, R12, RZ, 0x3c, !PT ;  /* 0x0000000c03037212 */ /* 0x000fe200078e3cff */
[----:B------:R-:W1:Y:S01]  /*19800*/  F2I.TRUNC.NTZ R0, R0 ;  /* 0x0000000000007305 */ /* 0x000e62000020f100 */
[----:B------:R-:W-:-:S03]  /*19810*/  SHF.L.U32 R12, R8, 0x4, RZ ;  /* 0x00000004080c7819 */ /* 0x000fc600000006ff */
[----:B------:R-:W-:-:S05]  /*19820*/  IMAD.SHL.U32 R9, R3, 0x2, RZ ;  /* 0x0000000203097824 */ /* 0x000fca00078e00ff */
[----:B------:R-:W-:Y:S02]  /*19830*/  LOP3.LUT R9, R3, R9, R12, 0x96, !PT ;  /* 0x0000000903097212 */ /* 0x000fe400078e960c */
[----:B------:R-:W-:Y:S02]  /*19840*/  IADD3 R12, PT, PT, R10, 0xb0f8a, RZ ;  /* 0x000b0f8a0a0c7810 */ /* 0x000fe40007ffe0ff */
[----:B------:R-:W-:Y:S01]  /*19850*/  LOP3.LUT R9, R9, R8, RZ, 0x3c, !PT ;  /* 0x0000000809097212 */ /* 0x000fe200078e3cff */
[----:B-1----:R-:W-:Y:S02]  /*19860*/  IMAD.HI R3, R0, 0x20b3dd41, RZ ;  /* 0x20b3dd4100037827 */ /* 0x002fe400078e02ff */
[----:B------:R0:W-:Y:S03]  /*19870*/  STG.E.64 desc[UR36][R14.64+0x30], R12 ;  /* 0x0000300c0e007986 */ /* 0x0001e6000c101b24 */
[----:B------:R-:W-:Y:S01]  /*19880*/  SHF.R.U32.HI R10, RZ, 0x1f, R3 ;  /* 0x0000001fff0a7819 */ /* 0x000fe20000011603 */
[----:B------:R0:W-:Y:S03]  /*19890*/  STG.E.64 desc[UR36][R14.64+0x40], R8 ;  /* 0x000040080e007986 */ /* 0x0001e6000c101b24 */
[----:B------:R-:W-:Y:S01]  /*198a0*/  LEA.HI.SX32 R3, R3, R10, 0x19 ;  /* 0x0000000a03037211 */ /* 0x000fe200078fcaff */
[----:B------:R-:W-:-:S04]  /*198b0*/  IMAD.IADD R10, R9, 0x1, R12 ;  /* 0x00000001090a7824 */ /* 0x000fc800078e020c */
[----:B------:R-:W-:Y:S01]  /*198c0*/  IMAD R3, R3, -0x3ea, R0 ;  /* 0xfffffc1603037824 */ /* 0x000fe200078e0200 */
[----:B------:R-:W-:-:S05]  /*198d0*/  I2FP.F32.U32 R11, R10 ;  /* 0x0000000a000b7245 */ /* 0x000fca0000201000 */
[----:B------:R-:W-:-:S04]  /*198e0*/  FFMA R11, R11, R36, 1.1641532182693481445e-10 ;  /* 0x2f0000000b0b7423 */ /* 0x000fc80000000024 */
[----:B------:R-:W-:-:S06]  /*198f0*/  FMUL R11, R11, 100 ;  /* 0x42c800000b0b7820 */ /* 0x000fcc0000400000 */
[----:B------:R-:W1:Y:S02]  /*19900*/  F2I.TRUNC.NTZ R11, R11 ;  /* 0x0000000b000b7305 */ /* 0x000e64000020f100 */
[----:B-1----:R-:W-:-:S05]  /*19910*/  IMAD.HI R0, R11, 0x20b3dd41, RZ ;  /* 0x20b3dd410b007827 */ /* 0x002fca00078e02ff */
[----:B------:R-:W-:-:S04]  /*19920*/  SHF.R.U32.HI R21, RZ, 0x1f, R0 ;  /* 0x0000001fff157819 */ /* 0x000fc80000011600 */
[----:B------:R-:W-:-:S05]  /*19930*/  LEA.HI.SX32 R0, R0, R21, 0x19 ;  /* 0x0000001500007211 */ /* 0x000fca00078fcaff */
[----:B------:R-:W-:-:S05]  /*19940*/  IMAD R10, R0, -0x3ea, R11 ;  /* 0xfffffc16000a7824 */ /* 0x000fca00078e020b */
[CC--:B------:R-:W-:Y:S02]  /*19950*/  VIMNMX R0, PT, PT, R3.reuse, R10.reuse, !PT ;  /* 0x0000000a03007248 */ /* 0x0c0fe40007fe0100 */
[----:B------:R-:W-:-:S04]  /*19960*/  VIMNMX R3, PT, PT, R3, R10, PT ;  /* 0x0000000a03037248 */ /* 0x000fc80003fe0100 */
[----:B------:R-:W-:-:S13]  /*19970*/  ISETP.GE.AND P0, PT, R3, R0, PT ;  /* 0x000000000300720c */ /* 0x000fda0003f06270 */
[----:B0-----:R-:W-:Y:S05]  /*19980*/  @!P0 BRA `(.L_x_64) ;  /* 0x0000000000b48947 */ /* 0x001fea0003800000 */
[----:B------:R-:W-:Y:S01]  /*19990*/  BSSY.RECONVERGENT B0, `(.L_x_65) ;  /* 0x0000028000007945 */ /* 0x000fe20003800200 */
[----:B------:R-:W-:-:S07]  /*199a0*/  IMAD.MOV.U32 R0, RZ, RZ, R6 ;  /* 0x000000ffff007224 */ /* 0x000fce00078e0006 */
.L_x_66:
[----:B------:R-:W-:Y:S01]  /*199b0*/  SHF.R.U32.HI R4, RZ, 0x2, R13 ;  /* 0x00000002ff047819 */ /* 0x000fe2000001160d */
[----:B------:R-:W-:Y:S01]  /*199c0*/  IMAD.MOV.U32 R6, RZ, RZ, R8 ;  /* 0x000000ffff067224 */ /* 0x000fe200078e0008 */
[----:B------:R-:W-:Y:S02]  /*199d0*/  SHF.L.U32 R3, R9, 0x4, RZ ;  /* 0x0000000409037819 */ /* 0x000fe400000006ff */
[----:B------:R-:W-:-:S04]  /*199e0*/  LOP3.LUT R4, R4, R13, RZ, 0x3c, !PT ;  /* 0x0000000d04047212 */ /* 0x000fc800078e3cff */
[----:B------:R-:W-:-:S04]  /*199f0*/  SHF.L.U32 R5, R4, 0x1, RZ ;  /* 0x0000000104057819 */ /* 0x000fc800000006ff */
[----:B------:R-:W-:Y:S02]  /*19a00*/  LOP3.LUT R4, R4, R5, R3, 0x96, !PT ;  /* 0x0000000504047212 */ /* 0x000fe400078e9603 */
[----:B------:R-:W-:Y:S02]  /*19a10*/  SHF.R.U32.HI R5, RZ, 0x2, R0 ;  /* 0x00000002ff057819 */ /* 0x000fe40000011600 */
[----:B------:R-:W-:Y:S02]  /*19a20*/  LOP3.LUT R8, R4, R9, RZ, 0x3c, !PT ;  /* 0x0000000904087212 */ /* 0x000fe400078e3cff */
[----:B------:R-:W-:Y:S02]  /*19a30*/  LOP3.LUT R5, R5, R0, RZ, 0x3c, !PT ;  /* 0x0000000005057212 */ /* 0x000fe400078e3cff */
[C---:B------:R-:W-:Y:S01]  /*19a40*/  IADD3 R3, PT, PT, R12.reuse, 0x587c5, R8 ;  /* 0x000587c50c037810 */ /* 0x040fe20007ffe008 */
[----:B------:R-:W-:Y:S01]  /*19a50*/  VIADD R12, R12, 0xb0f8a ;  /* 0x000b0f8a0c0c7836 */ /* 0x000fe20000000000 */
[----:B------:R-:W-:-:S02]  /*19a60*/  SHF.L.U32 R4, R5, 0x1, RZ ;  /* 0x0000000105047819 */ /* 0x000fc400000006ff */
[----:B------:R-:W-:Y:S02]  /*19a70*/  I2FP.F32.U32 R3, R3 ;  /* 0x0000000300037245 */ /* 0x000fe40000201000 */
[----:B------:R-:W-:-:S03]  /*19a80*/  SHF.L.U32 R0, R8, 0x4, RZ ;  /* 0x0000000408007819 */ /* 0x000fc600000006ff */
[----:B------:R-:W-:Y:S01]  /*19a90*/  FFMA R3, R3, R36, 1.1641532182693481445e-10 ;  /* 0x2f00000003037423 */ /* 0x000fe20000000024 */
[----:B------:R-:W-:-:S03]  /*19aa0*/  LOP3.LUT R5, R5, R4, R0, 0x96, !PT ;  /* 0x0000000405057212 */ /* 0x000fc600078e9600 */
[----:B------:R-:W-:Y:S01]  /*19ab0*/  FMUL R3, R3, 100 ;  /* 0x42c8000003037820 */ /* 0x000fe20000400000 */
[----:B------:R-:W-:-:S04]  /*19ac0*/  LOP3.LUT R5, R5, R8, RZ, 0x3c, !PT ;  /* 0x0000000805057212 */ /* 0x000fc800078e3cff */
[----:B------:R-:W-:Y:S01]  /*19ad0*/  IADD3 R4, PT, PT, R5, R12, RZ ;  /* 0x0000000c05047210 */ /* 0x000fe20007ffe0ff */
[----:B------:R-:W0:Y:S02]  /*19ae0*/  F2I.TRUNC.NTZ R3, R3 ;  /* 0x0000000300037305 */ /* 0x000e24000020f100 */
[----:B0-----:R-:W-:-:S05]  /*19af0*/  IMAD.HI R0, R3, 0x20b3dd41, RZ ;  /* 0x20b3dd4103007827 */ /* 0x001fca00078e02ff */
[----:B------:R-:W-:-:S04]  /*19b00*/  SHF.R.U32.HI R11, RZ, 0x1f, R0 ;  /* 0x0000001fff0b7819 */ /* 0x000fc80000011600 */
[----:B------:R-:W-:Y:S02]  /*19b10*/  LEA.HI.SX32 R0, R0, R11, 0x19 ;  /* 0x0000000b00007211 */ /* 0x000fe400078fcaff */
[----:B------:R-:W-:-:S03]  /*19b20*/  I2FP.F32.U32 R11, R4 ;  /* 0x00000004000b7245 */ /* 0x000fc60000201000 */
[----:B------:R-:W-:Y:S02]  /*19b30*/  IMAD R3, R0, -0x3ea, R3 ;  /* 0xfffffc1600037824 */ /* 0x000fe400078e0203 */
[----:B------:R-:W-:-:S04]  /*19b40*/  FFMA R11, R11, R36, 1.1641532182693481445e-10 ;  /* 0x2f0000000b0b7423 */ /* 0x000fc80000000024 */
[----:B------:R-:W-:-:S06]  /*19b50*/  FMUL R11, R11, 100 ;  /* 0x42c800000b0b7820 */ /* 0x000fcc0000400000 */
[----:B------:R-:W0:Y:S02]  /*19b60*/  F2I.TRUNC.NTZ R11, R11 ;  /* 0x0000000b000b7305 */ /* 0x000e24000020f100 */
[----:B0-----:R-:W-:-:S05]  /*19b70*/  IMAD.HI R0, R11, 0x20b3dd41, RZ ;  /* 0x20b3dd410b007827 */ /* 0x001fca00078e02ff */
[----:B------:R-:W-:-:S04]  /*19b80*/  SHF.R.U32.HI R13, RZ, 0x1f, R0 ;  /* 0x0000001fff0d7819 */ /* 0x000fc80000011600 */
[----:B------:R-:W-:Y:S02]  /*19b90*/  LEA.HI.SX32 R0, R0, R13, 0x19 ;  /* 0x0000000d00007211 */ /* 0x000fe400078fcaff */
[----:B------:R-:W-:Y:S01]  /*19ba0*/  MOV R13, R7 ;  /* 0x00000007000d7202 */ /* 0x000fe20000000f00 */
[----:B------:R-:W-:Y:S01]  /*19bb0*/  IMAD.MOV.U32 R7, RZ, RZ, R9 ;  /* 0x000000ffff077224 */ /* 0x000fe200078e0009 */
[----:B------:R-:W-:Y:S01]  /*19bc0*/  MOV R9, R5 ;  /* 0x0000000500097202 */ /* 0x000fe20000000f00 */
[----:B------:R-:W-:Y:S01]  /*19bd0*/  IMAD R4, R0, -0x3ea, R11 ;  /* 0xfffffc1600047824 */ /* 0x000fe200078e020b */
[----:B------:R-:W-:-:S04]  /*19be0*/  MOV R0, R6 ;  /* 0x0000000600007202 */ /* 0x000fc80000000f00 */
[----:B------:R-:W-:-:S13]  /*19bf0*/  ISETP.GE.AND P0, PT, R3, R4, PT ;  /* 0x000000040300720c */ /* 0x000fda0003f06270 */
[----:B------:R-:W-:Y:S05]  /*19c00*/  @P0 BRA `(.L_x_66) ;  /* 0xfffffffc00680947 */ /* 0x000fea000383ffff */
[----:B------:R-:W-:Y:S05]  /*19c10*/  BSYNC.RECONVERGENT B0 ;  /* 0x0000000000007941 */ /* 0x000fea0003800200 */
.L_x_65:
[----:B------:R0:W-:Y:S01]  /*19c20*/  STG.E.64 desc[UR36][R14.64+0x38], R6 ;  /* 0x000038060e007986 */ /* 0x0001e2000c101b24 */
[----:B------:R-:W-:-:S03]  /*19c30*/  IMAD.MOV.U32 R0, RZ, RZ, R4 ;  /* 0x000000ffff007224 */ /* 0x000fc600078e0004 */
[----:B------:R0:W-:Y:S04]  /*19c40*/  STG.E.64 desc[UR36][R14.64+0x40], R8 ;  /* 0x000040080e007986 */ /* 0x0001e8000c101b24 */
[----:B------:R0:W-:Y:S02]  /*19c50*/  STG.E.64 desc[UR36][R14.64+0x30], R12 ;  /* 0x0000300c0e007986 */ /* 0x0001e4000c101b24 */
.L_x_64:
[----:B------:R-:W2:Y:S04]  /*19c60*/  LD.E R5, desc[UR36][R38.64] ;  /* 0x0000002426057980 */ /* 0x000ea8000c101900 */
[----:B--2---:R1:W-:Y:S04]  /*19c70*/  ST.E desc[UR36][R40.64], R5 ;  /* 0x0000000528007985 */ /* 0x0043e8000c101924 */
[----:B0-----:R-:W2:Y:S04]  /*19c80*/  LD.E R7, desc[UR36][R38.64+0x4] ;  /* 0x0000042426077980 */ /* 0x001ea8000c101900 */
[----:B--2---:R0:W-:Y:S04]  /*19c90*/  ST.E desc[UR36][R40.64+0x4], R7 ;  /* 0x0000040728007985 */ /* 0x0041e8000c101924 */
[----:B------:R-:W2:Y:S04]  /*19ca0*/  LD.E R9, desc[UR36][R38.64+0x8] ;  /* 0x0000082426097980 */ /* 0x000ea8000c101900 */
[----:B--2---:R2:W-:Y:S04]  /*19cb0*/  ST.E desc[UR36][R40.64+0x8], R9 ;  /* 0x0000080928007985 */ /* 0x0045e8000c101924 */
[----:B------:R-:W3:Y:S04]  /*19cc0*/  LD.E R11, desc[UR36][R38.64+0xc] ;  /* 0x00000c24260b7980 */ /* 0x000ee8000c101900 */
[----:B---3--:R3:W-:Y:S04]  /*19cd0*/  ST.E desc[UR36][R40.64+0xc], R11 ;  /* 0x00000c0b28007985 */ /* 0x0087e8000c101924 */
[----:B------:R-:W4:Y:S04]  /*19ce0*/  LD.E R13, desc[UR36][R38.64+0x10] ;  /* 0x00001024260d7980 */ /* 0x000f28000c101900 */
[----:B----4-:R4:W-:Y:S04]  /*19cf0*/  ST.E desc[UR36][R40.64+0x10], R13 ;  /* 0x0000100d28007985 */ /* 0x0109e8000c101924 */
[----:B------:R-:W5:Y:S04]  /*19d00*/  LD.E R15, desc[UR36][R38.64+0x14] ;  /* 0x00001424260f7980 */ /* 0x000f68000c101900 */
[----:B-----5:R5:W-:Y:S04]  /*19d10*/  ST.E desc[UR36][R40.64+0x14], R15 ;  /* 0x0000140f28007985 */ /* 0x020be8000c101924 */
[----:B-1----:R-:W2:Y:S04]  /*19d20*/  LD.E R5, desc[UR36][R38.64+0x18] ;  /* 0x0000182426057980 */ /* 0x002ea8000c101900 */
[----:B--2---:R1:W-:Y:S04]  /*19d30*/  ST.E desc[UR36][R40.64+0x18], R5 ;  /* 0x0000180528007985 */ /* 0x0043e8000c101924 */
[----:B0-----:R-:W2:Y:S04]  /*19d40*/  LD.E R7, desc[UR36][R38.64+0x1c] ;  /* 0x00001c2426077980 */ /* 0x001ea8000c101900 */
[----:B--2---:R1:W-:Y:S04]  /*19d50*/  ST.E desc[UR36][R40.64+0x1c], R7 ;  /* 0x00001c0728007985 */ /* 0x0043e8000c101924 */
[----:B------:R-:W2:Y:S04]  /*19d60*/  LD.E R9, desc[UR36][R38.64+0x20] ;  /* 0x0000202426097980 */ /* 0x000ea8000c101900 */
[----:B--2---:R1:W-:Y:S04]  /*19d70*/  ST.E desc[UR36][R40.64+0x20], R9 ;  /* 0x0000200928007985 */ /* 0x0043e8000c101924 */
[----:B---3--:R-:W2:Y:S04]  /*19d80*/  LD.E R11, desc[UR36][R38.64+0x24] ;  /* 0x00002424260b7980 */ /* 0x008ea8000c101900 */
[----:B--2---:R1:W-:Y:S04]  /*19d90*/  ST.E desc[UR36][R40.64+0x24], R11 ;  /* 0x0000240b28007985 */ /* 0x0043e8000c101924 */
[----:B----4-:R-:W2:Y:S04]  /*19da0*/  LD.E R13, desc[UR36][R38.64+0x28] ;  /* 0x00002824260d7980 */ /* 0x010ea8000c101900 */
[----:B--2---:R1:W-:Y:S04]  /*19db0*/  ST.E desc[UR36][R40.64+0x28], R13 ;  /* 0x0000280d28007985 */ /* 0x0043e8000c101924 */
[----:B------:R-:W2:Y:S01]  /*19dc0*/  LD.E R21, desc[UR36][R38.64+0x2c] ;  /* 0x00002c2426157980 */ /* 0x000ea2000c101900 */
[----:B-----5:R-:W-:Y:S01]  /*19dd0*/  HFMA2 R15, -RZ, RZ, 0, 7.152557373046875e-07 ;  /* 0x0000000cff0f7431 */ /* 0x020fe200000001ff */
[----:B------:R-:W-:Y:S02]  /*19de0*/  BSSY.RECONVERGENT B0, `(.L_x_67) ;  /* 0x00000eb000007945 */ /* 0x000fe40003800200 */
[----:B--2---:R1:W-:Y:S04]  /*19df0*/  ST.E desc[UR36][R40.64+0x2c], R21 ;  /* 0x00002c1528007985 */ /* 0x0043e8000c101924 */
.L_x_68:
[----:B-12---:R-:W-:-:S05]  /*19e00*/  IMAD.WIDE.U32 R10, R15, 0x4, R38 ;  /* 0x000000040f0a7825 */ /* 0x006fca00078e0026 */
[----:B------:R-:W2:Y:S01]  /*19e10*/  LD.E R21, desc[UR36][R10.64] ;  /* 0x000000240a157980 */ /* 0x000ea2000c101900 */
[C---:B------:R-:W-:Y:S01]  /*19e20*/  IMAD.WIDE.U32 R8, R15.reuse, 0x4, R40 ;  /* 0x000000040f087825 */ /* 0x040fe200078e0028 */
[----:B------:R-:W-:-:S04]  /*19e30*/  IADD3 R5, PT, PT, R15, 0x2, RZ ;  /* 0x000000020f057810 */ /* 0x000fc80007ffe0ff */
[----:B--2---:R0:W-:Y:S04]  /*19e40*/  ST.E desc[UR36][R8.64], R21 ;  /* 0x0000001508007985 */ /* 0x0041e8000c101924 */
[----:B------:R-:W2:Y:S01]  /*19e50*/  LD.E R37, desc[UR36][R10.64+0x4] ;  /* 0x000004240a257980 */ /* 0x000ea2000c101900 */
[----:B------:R-:W-:-:S03]  /*19e60*/  IMAD.WIDE.U32 R6, R5, 0x4, R38 ;  /* 0x0000000405067825 */ /* 0x000fc600078e0026 */
[----:B--2---:R1:W-:Y:S04]  /*19e70*/  ST.E desc[UR36][R8.64+0x4], R37 ;  /* 0x0000042508007985 */ /* 0x0043e8000c101924 */
[----:B------:R-:W2:Y:S01]  /*19e80*/  LD.E R43, desc[UR36][R6.64] ;  /* 0x00000024062b7980 */ /* 0x000ea2000c101900 */
[----:B------:R-:W-:-:S04]  /*19e90*/  IMAD.WIDE.U32 R4, R5, 0x4, R40 ;  /* 0x0000000405047825 */ /* 0x000fc800078e0028 */
[----:B------:R-:W-:Y:S01]  /*19ea0*/  VIADD R14, R15, 0x4 ;  /* 0x000000040f0e7836 */ /* 0x000fe20000000000 */
[----:B--2---:R2:W-:Y:S04]  /*19eb0*/  ST.E desc[UR36][R4.64], R43 ;  /* 0x0000002b04007985 */ /* 0x0045e8000c101924 */
[----:B------:R-:W3:Y:S01]  /*19ec0*/  LD.E R45, desc[UR36][R6.64+0x4] ;  /* 0x00000424062d7980 */ /* 0x000ee2000c101900 */
[----:B------:R-:W-:-:S03]  /*19ed0*/  IMAD.WIDE.U32 R12, R14, 0x4, R38 ;  /* 0x000000040e0c7825 */ /* 0x000fc600078e0026 */
[----:B---3--:R3:W-:Y:S04]  /*19ee0*/  ST.E desc[UR36][R4.64+0x4], R45 ;  /* 0x0000042d04007985 */ /* 0x0087e8000c101924 */
[----:B0-----:R-:W4:Y:S01]  /*19ef0*/  LD.E R21, desc[UR36][R12.64] ;  /* 0x000000240c157980 */ /* 0x001f22000c101900 */
[----:B------:R-:W-:Y:S01]  /*19f00*/  IMAD.WIDE.U32 R10, R14, 0x4, R40 ;  /* 0x000000040e0a7825 */ /* 0x000fe200078e0028 */
[----:B------:R-:W-:-:S04]  /*19f10*/  IADD3 R14, PT, PT, R15, 0x6, RZ ;  /* 0x000000060f0e7810 */ /* 0x000fc80007ffe0ff */
[----:B----4-:R0:W-:Y:S04]  /*19f20*/  ST.E desc[UR36][R10.64], R21 ;  /* 0x000000150a007985 */ /* 0x0101e8000c101924 */
[----:B-1----:R-:W4:Y:S01]  /*19f30*/  LD.E R37, desc[UR36][R12.64+0x4] ;  /* 0x000004240c257980 */ /* 0x002f22000c101900 */
[----:B------:R-:W-:-:S03]  /*19f40*/  IMAD.WIDE.U32 R8, R14, 0x4, R38 ;  /* 0x000000040e087825 */ /* 0x000fc600078e0026 */
[----:B----4-:R1:W-:Y:S04]  /*19f50*/  ST.E desc[UR36][R10.64+0x4], R37 ;  /* 0x000004250a007985 */ /* 0x0103e8000c101924 */
[----:B--2---:R-:W2:Y:S01]  /*19f60*/  LD.E R43, desc[UR36][R8.64] ;  /* 0x00000024082b7980 */ /* 0x004ea2000c101900 */
[----:B------:R-:W-:Y:S01]  /*19f70*/  IMAD.WIDE.U32 R6, R14, 0x4, R40 ;  /* 0x000000040e067825 */ /* 0x000fe200078e0028 */
[----:B------:R-:W-:-:S04]  /*19f80*/  IADD3 R14, PT, PT, R15, 0x8, RZ ;  /* 0x000000080f0e7810 */ /* 0x000fc80007ffe0ff */
[----:B--2---:R2:W-:Y:S04]  /*19f90*/  ST.E desc[UR36][R6.64], R43 ;  /* 0x0000002b06007985 */ /* 0x0045e8000c101924 */
[----:B---3--:R-:W3:Y:S01]  /*19fa0*/  LD.E R45, desc[UR36][R8.64+0x4] ;  /* 0x00000424082d7980 */ /* 0x008ee2000c101900 */
[----:B------:R-:W-:-:S03]  /*19fb0*/  IMAD.WIDE.U32 R4, R14, 0x4, R38 ;  /* 0x000000040e047825 */ /* 0x000fc600078e0026 */
[----:B---3--:R3:W-:Y:S04]  /*19fc0*/  ST.E desc[UR36][R6.64+0x4], R45 ;  /* 0x0000042d06007985 */ /* 0x0087e8000c101924 */
[----:B0-----:R-:W4:Y:S01]  /*19fd0*/  LD.E R21, desc[UR36][R4.64] ;  /* 0x0000002404157980 */ /* 0x001f22000c101900 */
[----:B------:R-:W-:-:S04]  /*19fe0*/  IMAD.WIDE.U32 R12, R14, 0x4, R40 ;  /* 0x000000040e0c7825 */ /* 0x000fc800078e0028 */
[----:B------:R-:W-:Y:S01]  /*19ff0*/  VIADD R14, R15, 0xa ;  /* 0x0000000a0f0e7836 */ /* 0x000fe20000000000 */
        /* <DEDUP_REMOVED lines=19> */
[----:B------:R-:W-:-:S04]  /*1a130*/  IMAD.WIDE.U32 R10, R14, 0x4, R40 ;  /* 0x000000040e0a7825 */ /* 0x000fc800078e0028 */
[----:B------:R-:W-:Y:S01]  /*1a140*/  VIADD R14, R15, 0x10 ;  /* 0x000000100f0e7836 */ /* 0x000fe20000000000 */
        /* <DEDUP_REMOVED lines=172> */
[----:B0-----:R-:W3:Y:S01]  /*1ac10*/  LD.E R21, desc[UR36][R12.64] ;  /* 0x000000240c157980 */ /* 0x001ee2000c101900 */
[----:B------:R-:W-:-:S05]  /*1ac20*/  IMAD.WIDE.U32 R10, R14, 0x4, R40 ;  /* 0x000000040e0a7825 */ /* 0x000fca00078e0028 */
[----:B---3--:R2:W-:Y:S04]  /*1ac30*/  ST.E desc[UR36][R10.64], R21 ;  /* 0x000000150a007985 */ /* 0x0085e8000c101924 */
[----:B-1----:R-:W3:Y:S01]  /*1ac40*/  LD.E R9, desc[UR36][R12.64+0x4] ;  /* 0x000004240c097980 */ /* 0x002ee2000c101900 */
[----:B------:R-:W-:-:S04]  /*1ac50*/  IADD3 R15, PT, PT, R15, 0x42, RZ ;  /* 0x000000420f0f7810 */ /* 0x000fc80007ffe0ff */
[----:B------:R-:W-:Y:S01]  /*1ac60*/  ISETP.NE.AND P0, PT, R15, 0x3ea, PT ;  /* 0x000003ea0f00780c */ /* 0x000fe20003f05270 */
[----:B---3--:R2:W-:-:S12]  /*1ac70*/  ST.E desc[UR36][R10.64+0x4], R9 ;  /* 0x000004090a007985 */ /* 0x0085d8000c101924 */
[----:B------:R-:W-:Y:S05]  /*1ac80*/  @P0 BRA `(.L_x_68) ;  /* 0xfffffff0005c0947 */ /* 0x000fea000383ffff */
[----:B------:R-:W-:Y:S05]  /*1ac90*/  BSYNC.RECONVERGENT B0 ;  /* 0x0000000000007941 */ /* 0x000fea0003800200 */
.L_x_67:
[----:B------:R-:W-:Y:S01]  /*1aca0*/  ISETP.GT.AND P0, PT, R3, R0, PT ;  /* 0x000000000300720c */ /* 0x000fe20003f04270 */
[----:B------:R-:W-:-:S12]  /*1acb0*/  BSSY.RECONVERGENT B0, `(.L_x_69) ;  /* 0x000000d000007945 */ /* 0x000fd80003800200 */
[----:B------:R-:W-:Y:S05]  /*1acc0*/  @P0 BRA `(.L_x_70) ;  /* 0x00000000002c0947 */ /* 0x000fea0003800000 */
[----:B------:R-:W-:Y:S01]  /*1acd0*/  MOV R8, R0 ;  /* 0x0000000000087202 */ /* 0x000fe20000000f00 */
[----:B--2---:R-:W-:-:S07]  /*1ace0*/  IMAD.MOV.U32 R9, RZ, RZ, R3 ;  /* 0x000000ffff097224 */ /* 0x004fce00078e0003 */
.L_x_71:
[----:B0-----:R-:W-:-:S06]  /*1acf0*/  IMAD.WIDE R6, R8, 0x4, R38 ;  /* 0x0000000408067825 */ /* 0x001fcc00078e0226 */
[----:B------:R-:W2:Y:S01]  /*1ad00*/  LD.E R7, desc[UR36][R6.64] ;  /* 0x0000002406077980 */ /* 0x000ea2000c101900 */
[C---:B------:R-:W-:Y:S01]  /*1ad10*/  IMAD.WIDE R4, R9.reuse, 0x4, R40 ;  /* 0x0000000409047825 */ /* 0x040fe200078e0228 */
[C---:B------:R-:W-:Y:S02]  /*1ad20*/  ISETP.GT.AND P0, PT, R8.reuse, R3, PT ;  /* 0x000000030800720c */ /* 0x040fe40003f04270 */
[C---:B------:R-:W-:Y:S02]  /*1ad30*/  ISETP.LT.AND P1, PT, R9.reuse, R0, PT ;  /* 0x000000000900720c */ /* 0x040fe40003f21270 */
[----:B------:R-:W-:Y:S02]  /*1ad40*/  IADD3 R9, PT, PT, R9, 0x1, RZ ;  /* 0x0000000109097810 */ /* 0x000fe40007ffe0ff */
[----:B------:R-:W-:Y:S01]  /*1ad50*/  IADD3 R8, PT, PT, R8, -0x1, RZ ;  /* 0xffffffff08087810 */ /* 0x000fe20007ffe0ff */
[----:B--2---:R0:W-:Y:S08]  /*1ad60*/  ST.E desc[UR36][R4.64], R7 ;  /* 0x0000000704007985 */ /* 0x0041f0000c101924 */
[----:B------:R-:W-:Y:S05]  /*1ad70*/  @P0 BRA P1, `(.L_x_71) ;  /* 0xfffffffc00dc0947 */ /* 0x000fea000083ffff */
.L_x_70:
[----:B------:R-:W-:Y:S05]  /*1ad80*/  BSYNC.RECONVERGENT B0 ;  /* 0x0000000000007941 */ /* 0x000fea0003800200 */
.L_x_69:
[----:B------:R-:W3:Y:S04]  /*1ad90*/  LD.E R3, desc[UR36][R40.64] ;  /* 0x0000002428037980 */ /* 0x000ee8000c101900 */
[----:B---3--:R1:W-:Y:S04]  /*1ada0*/  ST.E desc[UR36][R38.64], R3 ;  /* 0x0000000326007985 */ /* 0x0083e8000c101924 */
[----:B0-2---:R-:W2:Y:S04]  /*1adb0*/  LD.E R5, desc[UR36][R40.64+0x4] ;  /* 0x0000042428057980 */ /* 0x005ea8000c101900 */
        /* <DEDUP_REMOVED lines=19> */
[----:B-----5:R-:W2:Y:S01]  /*1aef0*/  LD.E R13, desc[UR36][R40.64+0x2c] ;  /* 0x00002c24280d7980 */ /* 0x020ea2000c101900 */
[----:B-1----:R-:W-:-:S03]  /*1af00*/  IMAD.MOV.U32 R3, RZ, RZ, 0xc ;  /* 0x0000000cff037424 */ /* 0x002fc600078e00ff */
[----:B--2---:R0:W-:Y:S04]  /*1af10*/  ST.E desc[UR36][R38.64+0x2c], R13 ;  /* 0x00002c0d26007985 */ /* 0x0041e8000c101924 */
.L_x_72:
[----:B0-2---:R-:W-:-:S05]  /*1af20*/  IMAD.WIDE.U32 R10, R3, 0x4, R40 ;  /* 0x00000004030a7825 */ /* 0x005fca00078e0028 */
        /* <DEDUP_REMOVED lines=8> */
[----:B------:R-:W-:Y:S01]  /*1afb0*/  IMAD.WIDE.U32 R4, R5, 0x4, R38 ;  /* 0x0000000405047825 */ /* 0x000fe200078e0026 */
[----:B------:R-:W-:-:S04]  /*1afc0*/  IADD3 R45, PT, PT, R3, 0x4, RZ ;  /* 0x00000004032d7810 */ /* 0x000fc80007ffe0ff */
[----:B--2---:R2:W-:Y:S04]  /*1afd0*/  ST.E desc[UR36][R4.64], R37 ;  /* 0x0000002504007985 */ /* 0x0045e8000c101924 */
[----:B------:R-:W3:Y:S01]  /*1afe0*/  LD.E R43, desc[UR36][R6.64+0x4] ;  /* 0x00000424062b7980 */ /* 0x000ee2000c101900 */
        /* <DEDUP_REMOVED lines=216> */
[----:B------:R-:W-:-:S05]  /*1bd70*/  VIADD R3, R3, 0x42 ;  /* 0x0000004203037836 */ /* 0x000fca0000000000 */
[----:B------:R-:W-:Y:S01]  /*1bd80*/  ISETP.NE.AND P0, PT, R3, 0x3ea, PT ;  /* 0x000003ea0300780c */ /* 0x000fe20003f05270 */
[----:B---3--:R2:W-:-:S12]  /*1bd90*/  ST.E desc[UR36][R10.64+0x4], R9 ;  /* 0x000004090a007985 */ /* 0x0085d8000c101924 */
[----:B------:R-:W-:Y:S05]  /*1bda0*/  @P0 BRA `(.L_x_72) ;  /* 0xfffffff0005c0947 */ /* 0x000fea000383ffff */
[----:B------:R-:W-:Y:S05]  /*1bdb0*/  BRA `(.L_x_73) ;  /* 0x000000d4007c7947 */ /* 0x000fea0003800000 */
.L_x_271:
[----:B------:R-:W-:Y:S01]  /*1bdc0*/  MOV R6, 0x0 ;  /* 0x0000000000067802 */ /* 0x000fe20000000f00 */
[----:B------:R-:W-:Y:S01]  /*1bdd0*/  HFMA2 R4, -RZ, RZ, 0, 0.0004673004150390625 ;  /* 0x00000fa8ff047431 */ /* 0x000fe200000001ff */
[----:B------:R-:W-:Y:S01]  /*1bde0*/  MOV R5, RZ ;  /* 0x000000ff00057202 */ /* 0x000fe20000000f00 */
[----:B------:R-:W-:-:S03]  /*1bdf0*/  IMAD.MOV.U32 R41, RZ, RZ, RZ ;  /* 0x000000ffff297224 */ /* 0x000fc600078e00ff */
[----:B------:R-:W0:Y:S04]  /*1be00*/  LDC.64 R6, c[0x4][R6] ;  /* 0x0100000006067b82 */ /* 0x000e280000000a00 */
[----:B------:R-:W-:-:S07]  /*1be10*/  LEPC R20, `(.L_x_74) ;  /* 0x000000001014794e */ /* 0x000fce0000000000 */
[----:B0-----:R-:W-:Y:S05]  /*1be20*/  CALL.ABS.NOINC R6 ;  /* 0x0000000006007343 */ /* 0x001fea0003c00000 */
.L_x_74:
[----:B------:R-:W0:Y:S01]  /*1be30*/  S2R R0, SR_CgaCtaId ;  /* 0x0000000000007919 */ /* 0x000e220000008800 */
[----:B------:R-:W-:Y:S01]  /*1be40*/  UMOV UR4, 0x400 ;  /* 0x0000040000047882 */ /* 0x000fe20000000000 */
[----:B------:R-:W-:Y:S01]  /*1be50*/  BSSY.RECONVERGENT B0, `(.L_x_75) ;  /* 0x000000e000007945 */ /* 0x000fe20003800200 */
[----:B------:R-:W-:Y:S01]  /*1be60*/  MOV R35, UR4 ;  /* 0x0000000400237c02 */ /* 0x000fe20008000f00 */
[----:B------:R-:W-:Y:S01]  /*1be70*/  IMAD.MOV.U32 R39, RZ, RZ, R5 ;  /* 0x000000ffff277224 */ /* 0x000fe200078e0005 */
[----:B------:R-:W-:Y:S02]  /*1be80*/  MOV R38, R4 ;  /* 0x0000000400267202 */ /* 0x000fe40000000f00 */
[----:B0-----:R-:W-:-:S07]  /*1be90*/  LEA R6, R0, R35, 0x18 ;  /* 0x0000002300067211 */ /* 0x001fce00078ec0ff */
.L_x_76:
[C---:B------:R-:W-:Y:S01]  /*1bea0*/  LEA R0, R41.reuse, R6, 0x2 ;  /* 0x0000000629007211 */ /* 0x040fe200078e10ff */
[C---:B0-----:R-:W-:Y:S01]  /*1beb0*/  IMAD.WIDE.U32 R4, R41.reuse, 0x4, R38 ;  /* 0x0000000429047825 */ /* 0x041fe200078e0026 */
[----:B------:R-:W-:-:S03]  /*1bec0*/  IADD3 R41, PT, PT, R41, 0x2, RZ ;  /* 0x0000000229297810 */ /* 0x000fc60007ffe0ff */
[----:B------:R-:W0:Y:S01]  /*1bed0*/  LDS R3, [R0] ;  /* 0x0000000000037984 */ /* 0x000e220000000800 */
[----:B------:R-:W-:-:S03]  /*1bee0*/  ISETP.NE.AND P0, PT, R41, 0x3ea, PT ;  /* 0x000003ea2900780c */ /* 0x000fc60003f05270 */
[----:B0-----:R-:W-:Y:S04]  /*1bef0*/  ST.E desc[UR36][R4.64], R3 ;  /* 0x0000000304007985 */ /* 0x001fe8000c101924 */
[----:B------:R-:W0:Y:S04]  /*1bf00*/  LDS R7, [R0+0x4] ;  /* 0x0000040000077984 */ /* 0x000e280000000800 */
[----:B0-----:R0:W-:Y:S02]  /*1bf10*/  ST.E desc[UR36][R4.64+0x4], R7 ;  /* 0x0000040704007985 */ /* 0x0011e4000c101924 */
[----:B------:R-:W-:Y:S05]  /*1bf20*/  @P0 BRA `(.L_x_76) ;  /* 0xfffffffc00dc0947 */ /* 0x000fea000383ffff */
[----:B------:R-:W-:Y:S05]  /*1bf30*/  BSYNC.RECONVERGENT B0 ;  /* 0x0000000000007941 */ /* 0x000fea0003800200 */
.L_x_75:
[----:B0-----:R-:W0:Y:S02]  /*1bf40*/  LDC.64 R4, c[0x0][0x398] ;  /* 0x0000e600ff047b82 */ /* 0x001e240000000a00 */
[----:B0-----:R-:W2:Y:S04]  /*1bf50*/  LDG.E.64 R14, desc[UR36][R4.64] ;  /* 0x00000024040e7981 */ /* 0x001ea8000c1e1b00 */
[----:B------:R-:W3:Y:S04]  /*1bf60*/  LDG.E.64 R6, desc[UR36][R4.64+0x10] ;  /* 0x0000102404067981 */ /* 0x000ee8000c1e1b00 */
[----:B------:R-:W4:Y:S01]  /*1bf70*/  LDG.E.64 R8, desc[UR36][R4.64+0x8] ;  /* 0x0000082404087981 */ /* 0x000f22000c1e1b00 */
[----:B------:R-:W-:Y:S01]  /*1bf80*/  FMUL R37, R37, 100 ;  /* 0x42c8000025257820 */ /* 0x000fe20000400000 */
[----:B------:R-:W-:Y:S05]  /*1bf90*/  BSSY.RECONVERGENT B0, `(.L_x_77) ;  /* 0x0000052000007945 */ /* 0x000fea0003800200 */
[----:B------:R-:W0:Y:S02]  /*1bfa0*/  F2I.TRUNC.NTZ R37, R37 ;  /* 0x0000002500257305 */ /* 0x000e24000020f100 */
[----:B0-----:R-:W-:Y:S01]  /*1bfb0*/  IMAD.HI R12, R37, 0x20b3dd41, RZ ;  /* 0x20b3dd41250c7827 */ /* 0x001fe200078e02ff */
[----:B--2---:R-:W-:-:S02]  /*1bfc0*/  SHF.R.U32.HI R0, RZ, 0x2, R15 ;  /* 0x00000002ff007819 */ /* 0x004fc4000001160f */
[----:B------:R-:W-:Y:S02]  /*1bfd0*/  IADD3 R14, PT, PT, R14, 0x587c5, RZ ;  /* 0x000587c50e0e7810 */ /* 0x000fe40007ffe0ff */
[----:B------:R-:W-:Y:S01]  /*1bfe0*/  LOP3.LUT R0, R0, R15, RZ, 0x3c, !PT ;  /* 0x0000000f00007212 */ /* 0x000fe200078e3cff */
[----:B---3--:R-:W-:Y:S01]  /*1bff0*/  IMAD.SHL.U32 R3, R7, 0x10, RZ ;  /* 0x0000001007037824 */ /* 0x008fe200078e00ff */
[----:B------:R-:W-:Y:S02]  /*1c000*/  MOV R11, R6 ;  /* 0x00000006000b7202 */ /* 0x000fe40000000f00 */
[C---:B------:R-:W-:Y:S02]  /*1c010*/  SHF.L.U32 R10, R0.reuse, 0x1, RZ ;  /* 0x00000001000a7819 */ /* 0x040fe400000006ff */
[----:B------:R-:W-:Y:S02]  /*1c020*/  SHF.R.U32.HI R15, RZ, 0x1f, R12 ;  /* 0x0000001fff0f7819 */ /* 0x000fe4000001160c */
[----:B------:R-:W-:Y:S01]  /*1c030*/  LOP3.LUT R0, R0, R10, R3, 0x96, !PT ;  /* 0x0000000a00007212 */ /* 0x000fe200078e9603 */
[----:B------:R-:W-:Y:S01]  /*1c040*/  IMAD.MOV.U32 R3, RZ, RZ, 0x2f800000 ;  /* 0x2f800000ff037424 */ /* 0x000fe200078e00ff */
[----:B------:R-:W-:Y:S01]  /*1c050*/  LEA.HI.SX32 R12, R12, R15, 0x19 ;  /* 0x0000000f0c0c7211 */ /* 0x000fe200078fcaff */
[----:B----4-:R-:W-:Y:S01]  /*1c060*/  IMAD.MOV.U32 R10, RZ, RZ, R9 ;  /* 0x000000ffff0a7224 */ /* 0x010fe200078e0009 */
[----:B------:R-:W-:-:S02]  /*1c070*/  LOP3.LUT R13, R0, R7, RZ, 0x3c, !PT ;  /* 0x00000007000d7212 */ /* 0x000fc400078e3cff */
[----:B------:R-:W-:Y:S01]  /*1c080*/  MOV R15, R8 ;  /* 0x00000008000f7202 */ /* 0x000fe20000000f00 */
[----:B------:R-:W-:Y:S01]  /*1c090*/  IMAD R20, R12, -0x3ea, R37 ;  /* 0xfffffc160c147824 */ /* 0x000fe200078e0225 */
[----:B------:R-:W-:Y:S01]  /*1c0a0*/  IADD3 R0, PT, PT, R13, R14, RZ ;  /* 0x0000000e0d007210 */ /* 0x000fe20007ffe0ff */
[----:B------:R0:W-:Y:S01]  /*1c0b0*/  STG.E.64 desc[UR36][R4.64+0x8], R10 ;  /* 0x0000080a04007986 */ /* 0x0001e2000c101b24 */
[----:B------:R-:W-:Y:S02]  /*1c0c0*/  MOV R12, R7 ;  /* 0x00000007000c7202 */ /* 0x000fe40000000f00 */
[----:B------:R-:W-:Y:S01]  /*1c0d0*/  I2FP.F32.U32 R0, R0 ;  /* 0x0000000000007245 */ /* 0x000fe20000201000 */
[----:B------:R1:W-:Y:S04]  /*1c0e0*/  STG.E.64 desc[UR36][R4.64], R14 ;  /* 0x0000000e04007986 */ /* 0x0003e8000c101b24 */
[----:B------:R-:W-:Y:S01]  /*1c0f0*/  FFMA R0, R0, R3, 1.1641532182693481445e-10 ;  /* 0x2f00000000007423 */ /* 0x000fe20000000003 */
[----:B------:R1:W-:Y:S03]  /*1c100*/  STG.E.64 desc[UR36][R4.64+0x10], R12 ;  /* 0x0000100c04007986 */ /* 0x0003e6000c101b24 */
[----:B------:R-:W-:-:S06]  /*1c110*/  FMUL R0, R0, 100 ;  /* 0x42c8000000007820 */ /* 0x000fcc0000400000 */
[----:B------:R-:W0:Y:S02]  /*1c120*/  F2I.TRUNC.NTZ R0, R0 ;  /* 0x0000000000007305 */ /* 0x000e24000020f100 */
[----:B0-----:R-:W-:-:S05]  /*1c130*/  IMAD.HI R10, R0, 0x20b3dd41, RZ ;  /* 0x20b3dd41000a7827 */ /* 0x001fca00078e02ff */
[----:B------:R-:W-:-:S04]  /*1c140*/  SHF.R.U32.HI R11, RZ, 0x1f, R10 ;  /* 0x0000001fff0b7819 */ /* 0x000fc8000001160a */
[----:B------:R-:W-:-:S05]  /*1c150*/  LEA.HI.SX32 R11, R10, R11, 0x19 ;  /* 0x0000000b0a0b7211 */ /* 0x000fca00078fcaff */
[----:B------:R-:W-:-:S05]  /*1c160*/  IMAD R11, R11, -0x3ea, R0 ;  /* 0xfffffc160b0b7824 */ /* 0x000fca00078e0200 */
[CC--:B------:R-:W-:Y:S02]  /*1c170*/  VIMNMX R0, PT, PT, R20.reuse, R11.reuse, !PT ;  /* 0x0000000b14007248 */ /* 0x0c0fe40007fe0100 */
[----:B------:R-:W-:-:S04]  /*1c180*/  VIMNMX R11, PT, PT, R20, R11, PT ;  /* 0x0000000b140b7248 */ /* 0x000fc80003fe0100 */
[----:B------:R-:W-:-:S13]  /*1c190*/  ISETP.GE.AND P0, PT, R11, R0, PT ;  /* 0x000000000b00720c */ /* 0x000fda0003f06270 */
[----:B-1----:R-:W-:Y:S05]  /*1c1a0*/  @!P0 BRA `(.L_x_78) ;  /* 0x0000000000c08947 */ /* 0x002fea0003800000 */
[----:B------:R-:W-:Y:S01]  /*1c1b0*/  BSSY.RECONVERGENT B1, `(.L_x_79) ;  /* 0x000002b000017945 */ /* 0x000fe20003800200 */
[----:B------:R-:W-:Y:S01]  /*1c1c0*/  MOV R0, R9 ;  /* 0x0000000900007202 */ /* 0x000fe20000000f00 */
[----:B------:R-:W-:Y:S01]  /*1c1d0*/  IMAD.MOV.U32 R15, RZ, RZ, R8 ;  /* 0x000000ffff0f7224 */ /* 0x000fe200078e0008 */
[----:B------:R-:W-:Y:S01]  /*1c1e0*/  MOV R9, R6 ;  /* 0x0000000600097202 */ /* 0x000fe20000000f00 */
[----:B------:R-:W-:-:S07]  /*1c1f0*/  IMAD.MOV.U32 R12, RZ, RZ, R7 ;  /* 0x000000ffff0c7224 */ /* 0x000fce00078e0007 */
.L_x_80:
[----:B------:R-:W-:Y:S02]  /*1c200*/  SHF.R.U32.HI R6, RZ, 0x2, R15 ;  /* 0x00000002ff067819 */ /* 0x000fe4000001160f */
[----:B------:R-:W-:Y:S02]  /*1c210*/  SHF.L.U32 R7, R13, 0x4, RZ ;  /* 0x000000040d077819 */ /* 0x000fe400000006ff */
[----:B------:R-:W-:-:S04]  /*1c220*/  LOP3.LUT R6, R6, R15, RZ, 0x3c, !PT ;  /* 0x0000000f06067212 */ /* 0x000fc800078e3cff */
[----:B------:R-:W-:-:S04]  /*1c230*/  SHF.L.U32 R8, R6, 0x1, RZ ;  /* 0x0000000106087819 */ /* 0x000fc800000006ff */
[----:B------:R-:W-:Y:S01]  /*1c240*/  LOP3.LUT R6, R6, R8, R7, 0x96, !PT ;  /* 0x0000000806067212 */ /* 0x000fe200078e9607 */
[----:B------:R-:W-:Y:S01]  /*1c250*/  IMAD.MOV.U32 R8, RZ, RZ, R12 ;  /* 0x000000ffff087224 */ /* 0x000fe200078e000c */
[----:B------:R-:W-:Y:S02]  /*1c260*/  SHF.R.U32.HI R7, RZ, 0x2, R0 ;  /* 0x00000002ff077819 */ /* 0x000fe40000011600 */
[----:B------:R-:W-:Y:S02]  /*1c270*/  LOP3.LUT R12, R6, R13, RZ, 0x3c, !PT ;  /* 0x0000000d060c7212 */ /* 0x000fe400078e3cff */
[----:B------:R-:W-:Y:S02]  /*1c280*/  LOP3.LUT R7, R7, R0, RZ, 0x3c, !PT ;  /* 0x0000000007077212 */ /* 0x000fe400078e3cff */
[----:B------:R-:W-:Y:S02]  /*1c290*/  SHF.L.U32 R6, R12, 0x4, RZ ;  /* 0x000000040c067819 */ /* 0x000fe400000006ff */
[----:B------:R-:W-:-:S02]  /*1c2a0*/  SHF.L.U32 R10, R7, 0x1, RZ ;  /* 0x00000001070a7819 */ /* 0x000fc400000006ff */
[C---:B------:R-:W-:Y:S01]  /*1c2b0*/  IADD3 R0, PT, PT, R14.reuse, 0x587c5, R12 ;  /* 0x000587c50e007810 */ /* 0x040fe20007ffe00c */
[----:B------:R-:W-:Y:S01]  /*1c2c0*/  VIADD R14, R14, 0xb0f8a ;  /* 0x000b0f8a0e0e7836 */ /* 0x000fe20000000000 */
[----:B------:R-:W-:Y:S02]  /*1c2d0*/  LOP3.LUT R7, R7, R10, R6, 0x96, !PT ;  /* 0x0000000a07077212 */ /* 0x000fe400078e9606 */
[----:B------:R-:W-:Y:S02]  /*1c2e0*/  I2FP.F32.U32 R0, R0 ;  /* 0x0000000000007245 */ /* 0x000fe40000201000 */
[----:B------:R-:W-:-:S03]  /*1c2f0*/  LOP3.LUT R7, R7, R12, RZ, 0x3c, !PT ;  /* 0x0000000c07077212 */ /* 0x000fc600078e3cff */
[----:B------:R-:W-:Y:S01]  /*1c300*/  FFMA R0, R0, R3, 1.1641532182693481445e-10 ;  /* 0x2f00000000007423 */ /* 0x000fe20000000003 */
[----:B------:R-:W-:-:S03]  /*1c310*/  IADD3 R6, PT, PT, R7, R14, RZ ;  /* 0x0000000e07067210 */ /* 0x000fc60007ffe0ff */
[----:B------:R-:W-:Y:S01]  /*1c320*/  FMUL R0, R0, 100 ;  /* 0x42c8000000007820 */ /* 0x000fe20000400000 */
[----:B------:R-:W-:-:S05]  /*1c330*/  I2FP.F32.U32 R6, R6 ;  /* 0x0000000600067245 */ /* 0x000fca0000201000 */
[----:B------:R-:W0:Y:S01]  /*1c340*/  F2I.TRUNC.NTZ R0, R0 ;  /* 0x0000000000007305 */ /* 0x000e22000020f100 */
[----:B------:R-:W-:-:S04]  /*1c350*/  FFMA R6, R6, R3, 1.1641532182693481445e-10 ;  /* 0x2f00000006067423 */ /* 0x000fc80000000003 */
[----:B------:R-:W-:-:S06]  /*1c360*/  FMUL R10, R6, 100 ;  /* 0x42c80000060a7820 */ /* 0x000fcc0000400000 */
[----:B------:R-:W1:Y:S01]  /*1c370*/  F2I.TRUNC.NTZ R10, R10 ;  /* 0x0000000a000a7305 */ /* 0x000e62000020f100 */
[----:B0-----:R-:W-:-:S05]  /*1c380*/  IMAD.HI R6, R0, 0x20b3dd41, RZ ;  /* 0x20b3dd4100067827 */ /* 0x001fca00078e02ff */
[----:B------:R-:W-:-:S04]  /*1c390*/  SHF.R.U32.HI R11, RZ, 0x1f, R6 ;  /* 0x0000001fff0b7819 */ /* 0x000fc80000011606 */
[----:B------:R-:W-:Y:S01]  /*1c3a0*/  LEA.HI.SX32 R11, R6, R11, 0x19 ;  /* 0x0000000b060b7211 */ /* 0x000fe200078fcaff */
[----:B-1----:R-:W-:-:S04]  /*1c3b0*/  IMAD.HI R6, R10, 0x20b3dd41, RZ ;  /* 0x20b3dd410a067827 */ /* 0x002fc800078e02ff */
[----:B------:R-:W-:Y:S01]  /*1c3c0*/  IMAD R11, R11, -0x3ea, R0 ;  /* 0xfffffc160b0b7824 */ /* 0x000fe200078e0200 */
[----:B------:R-:W-:Y:S02]  /*1c3d0*/  SHF.R.U32.HI R15, RZ, 0x1f, R6 ;  /* 0x0000001fff0f7819 */ /* 0x000fe40000011606 */
[----:B------:R-:W-:Y:S02]  /*1c3e0*/  MOV R0, R8 ;  /* 0x0000000800007202 */ /* 0x000fe40000000f00 */
[----:B------:R-:W-:-:S05]  /*1c3f0*/  LEA.HI.SX32 R15, R6, R15, 0x19 ;  /* 0x0000000f060f7211 */ /* 0x000fca00078fcaff */
[----:B------:R-:W-:Y:S01]  /*1c400*/  IMAD R6, R15, -0x3ea, R10 ;  /* 0xfffffc160f067824 */ /* 0x000fe200078e020a */
[----:B------:R-:W-:Y:S01]  /*1c410*/  MOV R15, R9 ;  /* 0x00000009000f7202 */ /* 0x000fe20000000f00 */
[----:B------:R-:W-:Y:S01]  /*1c420*/  IMAD.MOV.U32 R9, RZ, RZ, R13 ;  /* 0x000000ffff097224 */ /* 0x000fe200078e000d */
[----:B------:R-:W-:Y:S02]  /*1c430*/  MOV R13, R7 ;  /* 0x00000007000d7202 */ /* 0x000fe40000000f00 */
[----:B------:R-:W-:-:S13]  /*1c440*/  ISETP.GE.AND P0, PT, R11, R6, PT ;  /* 0x000000060b00720c */ /* 0x000fda0003f06270 */
[----:B------:R-:W-:Y:S05]  /*1c450*/  @P0 BRA `(.L_x_80) ;  /* 0xfffffffc00680947 */ /* 0x000fea000383ffff */
[----:B------:R-:W-:Y:S05]  /*1c460*/  BSYNC.RECONVERGENT B1 ;  /* 0x0000000000017941 */ /* 0x000fea0003800200 */
.L_x_79:
[----:B------:R0:W-:Y:S01]  /*1c470*/  STG.E.64 desc[UR36][R4.64+0x8], R8 ;  /* 0x0000080804007986 */ /* 0x0001e2000c101b24 */
[----:B------:R-:W-:-:S03]  /*1c480*/  IMAD.MOV.U32 R0, RZ, RZ, R6 ;  /* 0x000000ffff007224 */ /* 0x000fc600078e0006 */
[----:B------:R0:W-:Y:S04]  /*1c490*/  STG.E.64 desc[UR36][R4.64+0x10], R12 ;  /* 0x0000100c04007986 */ /* 0x0001e8000c101b24 */
[----:B------:R0:W-:Y:S02]  /*1c4a0*/  STG.E.64 desc[UR36][R4.64], R14 ;  /* 0x0000000e04007986 */ /* 0x0001e4000c101b24 */
.L_x_78:
[----:B------:R-:W-:Y:S05]  /*1c4b0*/  BSYNC.RECONVERGENT B0 ;  /* 0x0000000000007941 */ /* 0x000fea0003800200 */
.L_x_77:
[----:B------:R-:W-:Y:S01]  /*1c4c0*/  ISETP.GE.AND P0, PT, R0, R11, PT ;  /* 0x0000000b0000720c */ /* 0x000fe20003f06270 */
[----:B------:R-:W-:-:S12]  /*1c4d0*/  BSSY B0, `(.L_x_81) ;  /* 0x0000037000007945 */ /* 0x000fd80003800000 */
[----:B------:R-:W-:Y:S05]  /*1c4e0*/  @!P0 BRA `(.L_x_82) ;  /* 0x0000000000d48947 */ /* 0x000fea0003800000 */
[----:B------:R-:W-:Y:S01]  /*1c4f0*/  IADD3 R3, PT, PT, R0, 0x1, -R11 ;  /* 0x0000000100037810 */ /* 0x000fe20007ffe80b */
[----:B------:R-:W-:Y:S03]  /*1c500*/  BSSY.RECONVERGENT B1, `(.L_x_83) ;  /* 0x0000019000017945 */ /* 0x000fe60003800200 */
[----:B------:R-:W-:Y:S02]  /*1c510*/  LOP3.LUT P0, R10, R3, 0x3, RZ, 0xc0, !PT ;  /* 0x00000003030a7812 */ /* 0x000fe4000780c0ff */
[----:B------:R-:W-:-:S11]  /*1c520*/  MOV R3, R11 ;  /* 0x0000000b00037202 */ /* 0x000fd60000000f00 */
[----:B------:R-:W-:Y:S05]  /*1c530*/  @!P0 BRA `(.L_x_84) ;  /* 0x0000000000548947 */ /* 0x000fea0003800000 */
[----:B0-----:R-:W0:Y:S02]  /*1c540*/  LDC.64 R4, c[0x4][0x58] ;  /* 0x01001600ff047b82 */ /* 0x001e240000000a00 */
[----:B0-----:R-:W2:Y:S02]  /*1c550*/  LDG.E.64 R8, desc[UR36][R4.64] ;  /* 0x0000002404087981 */ /* 0x001ea4000c1e1b00 */
[----:B--2---:R-:W-:-:S06]  /*1c560*/  IMAD.WIDE R8, R11, 0x4, R8 ;  /* 0x000000040b087825 */ /* 0x004fcc00078e0208 */
[----:B------:R-:W2:Y:S01]  /*1c570*/  LD.E.STRONG.SYS R9, desc[UR36][R8.64] ;  /* 0x0000002408097980 */ /* 0x000ea2000c115900 */
[C---:B------:R-:W-:Y:S01]  /*1c580*/  IMAD.WIDE R6, R11.reuse, 0x4, R38 ;  /* 0x000000040b067825 */ /* 0x040fe200078e0226 */
[----:B------:R-:W-:Y:S02]  /*1c590*/  ISETP.NE.AND P0, PT, R10, 0x1, PT ;  /* 0x000000010a00780c */ /* 0x000fe40003f05270 */
[----:B------:R-:W-:Y:S02]  /*1c5a0*/  IADD3 R3, PT, PT, R11, 0x1, RZ ;  /* 0x000000010b037810 */ /* 0x000fe40007ffe0ff */
[----:B--2---:R1:W-:Y:S09]  /*1c5b0*/  ST.E desc[UR36][R6.64], R9 ;  /* 0x0000000906007985 */ /* 0x0043f2000c101924 */
[----:B------:R-:W-:Y:S05]  /*1c5c0*/  @!P0 BRA `(.L_x_84) ;  /* 0x0000000000308947 */ /* 0x000fea0003800000 */
[----:B-1----:R-:W2:Y:S02]  /*1c5d0*/  LDG.E.64 R8, desc[UR36][R4.64] ;  /* 0x0000002404087981 */ /* 0x002ea4000c1e1b00 */
[----:B--2---:R-:W-:-:S06]  /*1c5e0*/  IMAD.WIDE R8, R11, 0x4, R8 ;  /* 0x000000040b087825 */ /* 0x004fcc00078e0208 */
[----:B------:R-:W2:Y:S01]  /*1c5f0*/  LD.E.STRONG.SYS R9, desc[UR36][R8.64+0x4] ;  /* 0x0000042408097980 */ /* 0x000ea2000c115900 */
[----:B------:R-:W-:Y:S01]  /*1c600*/  ISETP.NE.AND P0, PT, R10, 0x2, PT ;  /* 0x000000020a00780c */ /* 0x000fe20003f05270 */
[----:B------:R-:W-:Y:S02]  /*1c610*/  VIADD R3, R11, 0x2 ;  /* 0x000000020b037836 */ /* 0x000fe40000000000 */
[----:B--2---:R2:W-:Y:S10]  /*1c620*/  ST.E desc[UR36][R6.64+0x4], R9 ;  /* 0x0000040906007985 */ /* 0x0045f4000c101924 */
[----:B------:R-:W-:Y:S05]  /*1c630*/  @!P0 BRA `(.L_x_84) ;  /* 0x0000000000148947 */ /* 0x000fea0003800000 */
[----:B--2---:R-:W2:Y:S02]  /*1c640*/  LDG.E.64 R8, desc[UR36][R4.64] ;  /* 0x0000002404087981 */ /* 0x004ea4000c1e1b00 */
[----:B--2---:R-:W-:-:S06]  /*1c650*/  IMAD.WIDE R8, R11, 0x4, R8 ;  /* 0x000000040b087825 */ /* 0x004fcc00078e0208 */
[----:B------:R-:W2:Y:S01]  /*1c660*/  LD.E.STRONG.SYS R9, desc[UR36][R8.64+0x8] ;  /* 0x0000082408097980 */ /* 0x000ea2000c115900 */
[----:B------:R-:W-:-:S03]  /*1c670*/  IADD3 R3, PT, PT, R11, 0x3, RZ ;  /* 0x000000030b037810 */ /* 0x000fc60007ffe0ff */
[----:B--2---:R3:W-:Y:S04]  /*1c680*/  ST.E desc[UR36][R6.64+0x8], R9 ;  /* 0x0000080906007985 */ /* 0x0047e8000c101924 */
.L_x_84:
[----:B------:R-:W-:Y:S05]  /*1c690*/  BSYNC.RECONVERGENT B1 ;  /* 0x0000000000017941 */ /* 0x000fea0003800200 */
.L_x_83:
[----:B0-----:R-:W-:-:S04]  /*1c6a0*/  IADD3 R4, PT, PT, -R11, R0, RZ ;  /* 0x000000000b047210 */ /* 0x001fc80007ffe1ff */
[----:B------:R-:W-:-:S13]  /*1c6b0*/  ISETP.GE.U32.AND P0, PT, R4, 0x3, PT ;  /* 0x000000030400780c */ /* 0x000fda0003f06070 */
[----:B------:R-:W-:Y:S05]  /*1c6c0*/  @!P0 BRA `(.L_x_82) ;  /* 0x00000000005c8947 */ /* 0x000fea0003800000 */
[----:B------:R-:W0:Y:S02]  /*1c6d0*/  LDC.64 R4, c[0x4][0x58] ;  /* 0x01001600ff047b82 */ /* 0x000e240000000a00 */
.L_x_85:
[----:B01234-:R-:W2:Y:S02]  /*1c6e0*/  LDG.E.64 R6, desc[UR36][R4.64] ;  /* 0x0000002404067981 */ /* 0x01fea4000c1e1b00 */
[----:B--2---:R-:W-:-:S05]  /*1c6f0*/  IMAD.WIDE R6, R3, 0x4, R6 ;  /* 0x0000000403067825 */ /* 0x004fca00078e0206 */
[----:B------:R-:W2:Y:S01]  /*1c700*/  LD.E.STRONG.SYS R15, desc[UR36][R6.64] ;  /* 0x00000024060f7980 */ /* 0x000ea2000c115900 */
[----:B------:R-:W-:-:S05]  /*1c710*/  IMAD.WIDE R8, R3, 0x4, R38 ;  /* 0x0000000403087825 */ /* 0x000fca00078e0226 */
[----:B--2---:R0:W-:Y:S04]  /*1c720*/  ST.E desc[UR36][R8.64], R15 ;  /* 0x0000000f08007985 */ /* 0x0041e8000c101924 */
[----:B------:R-:W2:Y:S02]  /*1c730*/  LDG.E.64 R12, desc[UR36][R4.64] ;  /* 0x00000024040c7981 */ /* 0x000ea4000c1e1b00 */
[----:B--2---:R-:W-:-:S06]  /*1c740*/  IMAD.WIDE R12, R3, 0x4, R12 ;  /* 0x00000004030c7825 */ /* 0x004fcc00078e020c */
[----:B------:R-:W2:Y:S04]  /*1c750*/  LD.E.STRONG.SYS R13, desc[UR36][R12.64+0x4] ;  /* 0x000004240c0d7980 */ /* 0x000ea8000c115900 */
[----:B--2---:R4:W-:Y:S04]  /*1c760*/  ST.E desc[UR36][R8.64+0x4], R13 ;  /* 0x0000040d08007985 */ /* 0x0049e8000c101924 */
[----:B------:R-:W2:Y:S02]  /*1c770*/  LDG.E.64 R10, desc[UR36][R4.64] ;  /* 0x00000024040a7981 */ /* 0x000ea4000c1e1b00 */
[----:B--2---:R-:W-:-:S06]  /*1c780*/  IMAD.WIDE R10, R3, 0x4, R10 ;  /* 0x00000004030a7825 */ /* 0x004fcc00078e020a */
[----:B------:R-:W2:Y:S04]  /*1c790*/  LD.E.STRONG.SYS R11, desc[UR36][R10.64+0x8] ;  /* 0x000008240a0b7980 */ /* 0x000ea8000c115900 */
[----:B--2---:R4:W-:Y:S04]  /*1c7a0*/  ST.E desc[UR36][R8.64+0x8], R11 ;  /* 0x0000080b08007985 */ /* 0x0049e8000c101924 */
[----:B------:R-:W2:Y:S02]  /*1c7b0*/  LDG.E.64 R6, desc[UR36][R4.64] ;  /* 0x0000002404067981 */ /* 0x000ea4000c1e1b00 */
[----:B--2---:R-:W-:-:S06]  /*1c7c0*/  IMAD.WIDE R6, R3, 0x4, R6 ;  /* 0x0000000403067825 */ /* 0x004fcc00078e0206 */
[----:B------:R-:W2:Y:S01]  /*1c7d0*/  LD.E.STRONG.SYS R7, desc[UR36][R6.64+0xc] ;  /* 0x00000c2406077980 */ /* 0x000ea2000c115900 */
[----:B0-----:R-:W-:Y:S01]  /*1c7e0*/  VIADD R15, R3, 0x3 ;  /* 0x00000003030f7836 */ /* 0x001fe20000000000 */
[----:B------:R-:W-:Y:S05]  /*1c7f0*/  YIELD ;  /* 0x0000000000007946 */ /* 0x000fea0003800000 */
[----:B------:R-:W-:Y:S02]  /*1c800*/  ISETP.NE.AND P0, PT, R15, R0, PT ;  /* 0x000000000f00720c */ /* 0x000fe40003f05270 */
[----:B------:R-:W-:Y:S01]  /*1c810*/  IADD3 R3, PT, PT, R3, 0x4, RZ ;  /* 0x0000000403037810 */ /* 0x000fe20007ffe0ff */
[----:B--2---:R4:W-:Y:S10]  /*1c820*/  ST.E desc[UR36][R8.64+0xc], R7 ;  /* 0x00000c0708007985 */ /* 0x0049f4000c101924 */
[----:B------:R-:W-:Y:S05]  /*1c830*/  @P0 BRA `(.L_x_85) ;  /* 0xfffffffc00a80947 */ /* 0x000fea000383ffff */
.L_x_82:
[----:B------:R-:W-:Y:S05]  /*1c840*/  BSYNC B0 ;  /* 0x0000000000007941 */ /* 0x000fea0003800000 */
.L_x_81:
[----:B-123--:R-:W-:Y:S01]  /*1c850*/  MOV R6, 0xffffffff ;  /* 0xffffffff00067802 */ /* 0x00efe20000000f00 */
[----:B----4-:R-:W-:-:S05]  /*1c860*/  IMAD.MOV.U32 R7, RZ, RZ, -0x1 ;  /* 0xffffffffff077424 */ /* 0x010fca00078e00ff */
        /* <DEDUP_REMOVED lines=2004> */
[----:B------:R-:W3:Y:S02]  /*245b0*/  LD.E R0, desc[UR36][R38.64] ;  /* 0x0000002426007980 */ /* 0x000ee4000c101900 */
[----:B---3--:R-:W-:-:S05]  /*245c0*/  LEA R0, R0, R27, 0x2 ;  /* 0x0000001b00007211 */ /* 0x008fca00078e10ff */
[----:B------:R-:W0:Y:S02]  /*245d0*/  LDL R3, [R0] ;  /* 0x0000000000037983 */ /* 0x000e240000100800 */
[----:B0-----:R-:W-:-:S05]  /*245e0*/  IADD3 R5, PT, PT, R3, 0x1, RZ ;  /* 0x0000000103057810 */ /* 0x001fca0007ffe0ff */
[----:B------:R2:W-:Y:S04]  /*245f0*/  STL [R0], R5 ;  /* 0x0000000500007387 */ /* 0x0005e80000100800 */
[----:B------:R-:W3:Y:S02]  /*24600*/  LD.E R4, desc[UR36][R38.64+0x4] ;  /* 0x0000042426047980 */ /* 0x000ee4000c101900 */
[----:B---3--:R-:W-:-:S05]  /*24610*/  IMAD R4, R4, 0x4, R27 ;  /* 0x0000000404047824 */ /* 0x008fca00078e021b */
[----:B------:R-:W1:Y:S01]  /*24620*/  LDL R3, [R4] ;  /* 0x0000000004037983 */ /* 0x000e620000100800 */
[----:B------:R-:W-:Y:S01]  /*24630*/  BSSY.RECONVERGENT B0, `(.L_x_86) ;  /* 0x00000f6000007945 */ /* 0x000fe20003800200 */
[----:B-1----:R-:W-:Y:S01]  /*24640*/  IADD3 R7, PT, PT, R3, 0x1, RZ ;  /* 0x0000000103077810 */ /* 0x002fe20007ffe0ff */
[----:B------:R-:W-:-:S04]  /*24650*/  HFMA2 R3, -RZ, RZ, 0, 1.1920928955078125e-07 ;  /* 0x00000002ff037431 */ /* 0x000fc800000001ff */
[----:B------:R2:W-:Y:S03]  /*24660*/  STL [R4], R7 ;  /* 0x0000000704007387 */ /* 0x0005e60000100800 */
.L_x_87:
[----:B--23--:R-:W-:-:S05]  /*24670*/  IMAD.WIDE.U32 R4, R3, 0x4, R38 ;  /* 0x0000000403047825 */ /* 0x00cfca00078e0026 */
[----:B------:R-:W2:Y:S02]  /*24680*/  LD.E R0, desc[UR36][R4.64] ;  /* 0x0000002404007980 */ /* 0x000ea4000c101900 */
[----:B--2---:R-:W-:-:S05]  /*24690*/  IMAD R0, R0, 0x4, R27 ;  /* 0x0000000400007824 */ /* 0x004fca00078e021b */
[----:B------:R-:W2:Y:S02]  /*246a0*/  LDL R6, [R0] ;  /* 0x0000000000067983 */ /* 0x000ea40000100800 */
[----:B--2---:R-:W-:-:S05]  /*246b0*/  IADD3 R9, PT, PT, R6, 0x1, RZ ;  /* 0x0000000106097810 */ /* 0x004fca0007ffe0ff */
        /* <DEDUP_REMOVED lines=8> */
[----:B------:R-:W2:Y:S02]  /*24740*/  LD.E R10, desc[UR36][R6.64] ;  /* 0x00000024060a7980 */ /* 0x000ea4000c101900 */
        /* <DEDUP_REMOVED lines=16> */
[----:B------:R-:W0:Y:S02]  /*24850*/  LD.E R6, desc[UR36][R4.64+0x4] ;  /* 0x0000042404067980 */ /* 0x000e24000c101900 */
[----:B0-----:R-:W-:-:S05]  /*24860*/  IMAD R9, R6, 0x4, R27 ;  /* 0x0000000406097824 */ /* 0x001fca00078e021b */
        /* <DEDUP_REMOVED lines=22> */
[----:B-1----:R-:W3:Y:S02]  /*249d0*/  LD.E R0, desc[UR36][R4.64+0x4] ;  /* 0x0000042404007980 */ /* 0x002ee4000c101900 */
[----:B---3--:R-:W-:-:S05]  /*249e0*/  LEA R0, R0, R27, 0x2 ;  /* 0x0000001b00007211 */ /* 0x008fca00078e10ff */
        /* <DEDUP_REMOVED lines=46> */
[----:B------:R-:W1:Y:S02]  /*24cd0*/  LD.E R6, desc[UR36][R4.64+0x4] ;  /* 0x0000042404067980 */ /* 0x000e64000c101900 */
[----:B-1----:R-:W-:-:S05]  /*24ce0*/  IMAD R10, R6, 0x4, R27 ;  /* 0x00000004060a7824 */ /* 0x002fca00078e021b */
        /* <DEDUP_REMOVED lines=22> */
[----:B0-----:R-:W3:Y:S02]  /*24e50*/  LD.E R0, desc[UR36][R4.64+0x4] ;  /* 0x0000042404007980 */ /* 0x001ee4000c101900 */
        /* <DEDUP_REMOVED lines=90> */
[----:B-1----:R-:W2:Y:S02]  /*25400*/  LD.E R0, desc[UR36][R4.64] ;  /* 0x0000002404007980 */ /* 0x002ea4000c101900 */
[----:B--2---:R-:W-:-:S05]  /*25410*/  IMAD R11, R0, 0x4, R27 ;  /* 0x00000004000b7824 */ /* 0x004fca00078e021b */
[----:B------:R-:W2:Y:S02]  /*25420*/  LDL R0, [R11] ;  /* 0x000000000b007983 */ /* 0x000ea40000100800 */
[----:B--2---:R-:W-:-:S05]  /*25430*/  IADD3 R12, PT, PT, R0, 0x1, RZ ;  /* 0x00000001000c7810 */ /* 0x004fca0007ffe0ff */
[----:B------:R3:W-:Y:S04]  /*25440*/  STL [R11], R12 ;  /* 0x0000000c0b007387 */ /* 0x0007e80000100800 */
[----:B------:R-:W2:Y:S02]  /*25450*/  LD.E R0, desc[UR36][R4.64+0x4] ;  /* 0x0000042404007980 */ /* 0x000ea4000c101900 */
[----:B--2---:R-:W-:-:S05]  /*25460*/  LEA R14, R0, R27, 0x2 ;  /* 0x0000001b000e7211 */ /* 0x004fca00078e10ff */
[----:B------:R-:W2:Y:S01]  /*25470*/  LDL R0, [R14] ;  /* 0x000000000e007983 */ /* 0x000ea20000100800 */
[----:B------:R-:W-:-:S04]  /*25480*/  VIADD R7, R3, 0x26 ;  /* 0x0000002603077836 */ /* 0x000fc80000000000 */
[----:B------:R-:W-:Y:S01]  /*25490*/  IMAD.WIDE.U32 R6, R7, 0x4, R38 ;  /* 0x0000000407067825 */ /* 0x000fe200078e0026 */
[----:B--2---:R-:W-:-:S05]  /*254a0*/  IADD3 R15, PT, PT, R0, 0x1, RZ ;  /* 0x00000001000f7810 */ /* 0x004fca0007ffe0ff */
[----:B------:R3:W-:Y:S04]  /*254b0*/  STL [R14], R15 ;  /* 0x0000000f0e007387 */ /* 0x0007e80000100800 */
[----:B------:R-:W2:Y:S02]  /*254c0*/  LD.E R0, desc[UR36][R6.64] ;  /* 0x0000002406007980 */ /* 0x000ea4000c101900 */
[----:B--2---:R-:W-:-:S05]  /*254d0*/  LEA R0, R0, R27, 0x2 ;  /* 0x0000001b00007211 */ /* 0x004fca00078e10ff */
[----:B0-----:R-:W2:Y:S02]  /*254e0*/  LDL R8, [R0] ;  /* 0x0000000000087983 */ /* 0x001ea40000100800 */
[----:B--2---:R-:W-:-:S05]  /*254f0*/  VIADD R9, R8, 0x1 ;  /* 0x0000000108097836 */ /* 0x004fca0000000000 */
[----:B------:R3:W-:Y:S04]  /*25500*/  STL [R0], R9 ;  /* 0x0000000900007387 */ /* 0x0007e80000100800 */
[----:B------:R-:W2:Y:S02]  /*25510*/  LD.E R4, desc[UR36][R6.64+0x4] ;  /* 0x0000042406047980 */ /* 0x000ea4000c101900 */
[----:B--2---:R-:W-:-:S05]  /*25520*/  LEA R4, R4, R27, 0x2 ;  /* 0x0000001b04047211 */ /* 0x004fca00078e10ff */
[----:B------:R-:W2:Y:S01]  /*25530*/  LDL R5, [R4] ;  /* 0x0000000004057983 */ /* 0x000ea20000100800 */
[----:B------:R-:W-:-:S05]  /*25540*/  VIADD R3, R3, 0x28 ;  /* 0x0000002803037836 */ /* 0x000fca0000000000 */
[----:B------:R-:W-:Y:S02]  /*25550*/  ISETP.NE.AND P0, PT, R3, 0x3ea, PT ;  /* 0x000003ea0300780c */ /* 0x000fe40003f05270 */
[----:B--2---:R-:W-:-:S05]  /*25560*/  IADD3 R5, PT, PT, R5, 0x1, RZ ;  /* 0x0000000105057810 */ /* 0x004fca0007ffe0ff */
[----:B------:R3:W-:Y:S06]  /*25570*/  STL [R4], R5 ;  /* 0x0000000504007387 */ /* 0x0007ec0000100800 */
[----:B------:R-:W-:Y:S05]  /*25580*/  @P0 BRA `(.L_x_87) ;  /* 0xfffffff000380947 */ /* 0x000fea000383ffff */
[----:B------:R-:W-:Y:S05]  /*25590*/  BSYNC.RECONVERGENT B0 ;  /* 0x0000000000007941 */ /* 0x000fea0003800200 */
.L_x_86:
[----:B------:R-:W-:Y:S01]  /*255a0*/  BSSY.RECONVERGENT B0, `(.L_x_88) ;  /* 0x0000020000007945 */ /* 0x000fe20003800200 */
[----:B------:R-:W-:-:S07]  /*255b0*/  MOV R3, 0x3e9 ;  /* 0x000003e900037802 */ /* 0x000fce0000000f00 */
.L_x_89:
[----:B0--3--:R-:W-:-:S05]  /*255c0*/  IMAD.WIDE.U32 R4, R3, 0x4, R38 ;  /* 0x0000000403047825 */ /* 0x009fca00078e0026 */
[----:B------:R-:W2:Y:S02]  /*255d0*/  LD.E R10, desc[UR36][R4.64] ;  /* 0x00000024040a7980 */ /* 0x000ea4000c101900 */
[----:B--2---:R-:W-:-:S05]  /*255e0*/  LEA R0, R10, R27, 0x2 ;  /* 0x0000001b0a007211 */ /* 0x004fca00078e10ff */
[----:B------:R-:W2:Y:S01]  /*255f0*/  LDL R6, [R0] ;  /* 0x0000000000067983 */ /* 0x000ea20000100800 */
[----:B------:R-:W-:Y:S01]  /*25600*/  IMAD R7, R3, 0x4, R28 ;  /* 0x0000000403077824 */ /* 0x000fe200078e021c */
        /* <DEDUP_REMOVED lines=10> */
[----:B------:R-:W2:Y:S02]  /*256b0*/  LD.E R4, desc[UR36][R4.64+-0x4] ;  /* 0xfffffc2404047980 */ /* 0x000ea4000c101900 */
[----:B--2---:R-:W-:-:S05]  /*256c0*/  LEA R8, R4, R27, 0x2 ;  /* 0x0000001b04087211 */ /* 0x004fca00078e10ff */
        /* <DEDUP_REMOVED lines=13> */
[----:B------:R-:W-:Y:S05]  /*257a0*/  BSYNC.RECONVERGENT B0 ;  /* 0x0000000000007941 */ /* 0x000fea0003800200 */
.L_x_88:
[----:B0-----:R-:W-:Y:S01]  /*257b0*/  HFMA2 R0, -RZ, RZ, 0, 0 ;  /* 0x00000000ff007431 */ /* 0x001fe200000001ff */
[----:B------:R-:W-:Y:S06]  /*257c0*/  BSSY.RECONVERGENT B0, `(.L_x_90) ;  /* 0x000000c000007945 */ /* 0x000fec0003800200 */
.L_x_91:
[----:B------:R-:W-:-:S05]  /*257d0*/  LEA R4, R0, R1, 0x2 ;  /* 0x0000000100047211 */ /* 0x000fca00078e10ff */
        /* <DEDUP_REMOVED lines=10> */
[----:B------:R-:W-:Y:S05]  /*25880*/  BSYNC.RECONVERGENT B0 ;  /* 0x0000000000007941 */ /* 0x000fea0003800200 */
.L_x_90:
[----:B------:R-:W-:Y:S01]  /*25890*/  BSSY.RECONVERGENT B0, `(.L_x_92) ;  /* 0x0000013000007945 */ /* 0x000fe20003800200 */
[----:B------:R-:W-:-:S07]  /*258a0*/  MOV R0, RZ ;  /* 0x000000ff00007202 */ /* 0x000fce0000000f00 */
.L_x_95:
        /* <DEDUP_REMOVED lines=15> */
.L_x_94:
[----:B------:R-:W-:Y:S05]  /*259a0*/  BSYNC.RECONVERGENT B1 ;  /* 0x0000000000017941 */ /* 0x000fea0003800200 */
.L_x_93:
[----:B------:R-:W-:Y:S05]  /*259b0*/  @P1 BRA `(.L_x_95) ;  /* 0xfffffffc00bc1947 */ /* 0x000fea000383ffff */
[----:B------:R-:W-:Y:S05]  /*259c0*/  BSYNC.RECONVERGENT B0 ;  /* 0x0000000000007941 */ /* 0x000fea0003800200 */
.L_x_92:
[----:B------:R-:W-:Y:S01]  /*259d0*/  HFMA2 R0, -RZ, RZ, 0, 0 ;  /* 0x00000000ff007431 */ /* 0x000fe200000001ff */
[----:B------:R-:W-:Y:S01]  /*259e0*/  BSSY.RECONVERGENT B0, `(.L_x_96) ;  /* 0x0000012000007945 */ /* 0x000fe20003800200 */
[----:B0-----:R-:W-:-:S07]  /*259f0*/  IMAD.MOV.U32 R3, RZ, RZ, RZ ;  /* 0x000000ffff037224 */ /* 0x001fce00078e00ff */
.L_x_99:
        /* <DEDUP_REMOVED lines=13> */
.L_x_98:
[----:B------:R-:W-:Y:S05]  /*25ad0*/  BSYNC.RECONVERGENT B1 ;  /* 0x0000000000017941 */ /* 0x000fea0003800200 */
.L_x_97:
[----:B------:R-:W-:-:S13]  /*25ae0*/  ISETP.GE.AND P0, PT, R0, 0x3ea, PT ;  /* 0x000003ea0000780c */ /* 0x000fda0003f06270 */
[----:B------:R-:W-:Y:S05]  /*25af0*/  @!P0 BRA `(.L_x_99) ;  /* 0xfffffffc00c08947 */ /* 0x000fea000383ffff */
[----:B------:R-:W-:Y:S05]  /*25b00*/  BSYNC.RECONVERGENT B0 ;  /* 0x0000000000007941 */ /* 0x000fea0003800200 */
.L_x_96:
        /* <DEDUP_REMOVED lines=26> */
[----:B------:R-:W-:-:S02]  /*25cb0*/  MOV R0, 0x12 ;  /* 0x0000001200007802 */ /* 0x000fc40000000f00 */
[----:B--2---:R0:W-:Y:S04]  /*25cc0*/  ST.E desc[UR36][R38.64+0x40], R10 ;  /* 0x0000400a26007985 */ /* 0x0041e8000c101924 */
[----:B------:R0:W-:Y:S02]  /*25cd0*/  ST.E desc[UR36][R38.64+0x44], R11 ;  /* 0x0000440b26007985 */ /* 0x0001e4000c101924 */
.L_x_101:
[----:B0---4-:R-:W-:-:S06]  /*25ce0*/  LEA R6, R0, R1, 0x2 ;  /* 0x0000000100067211 */ /* 0x011fcc00078e10ff */
[----:B------:R-:W2:Y:S01]  /*25cf0*/  LDL.64 R6, [R6+0x3ea0] ;  /* 0x003ea00006067983 */ /* 0x000ea20000100a00 */
[C---:B------:R-:W-:Y:S02]  /*25d00*/  VIADD R14, R0.reuse, 0x2 ;  /* 0x00000002000e7836 */ /* 0x040fe40000000000 */
[----:B------:R-:W-:-:S03]  /*25d10*/  IMAD.WIDE.U32 R4, R0, 0x4, R38 ;  /* 0x0000000400047825 */ /* 0x000fc600078e0026 */
[----:B------:R-:W-:Y:S02]  /*25d20*/  LEA R8, R14, R1, 0x2 ;  /* 0x000000010e087211 */ /* 0x000fe400078e10ff */
[----:B------:R-:W-:Y:S01]  /*25d30*/  IADD3 R12, PT, PT, R0, 0x4, RZ ;  /* 0x00000004000c7810 */ /* 0x000fe20007ffe0ff */
[----:B--2---:R0:W-:Y:S04]  /*25d40*/  ST.E desc[UR36][R4.64], R6 ;  /* 0x0000000604007985 */ /* 0x0041e8000c101924 */
[----:B------:R1:W-:Y:S04]  /*25d50*/  ST.E desc[UR36][R4.64+0x4], R7 ;  /* 0x0000040704007985 */ /* 0x0003e8000c101924 */
[----:B------:R-:W2:Y:S01]  /*25d60*/  LDL.64 R8, [R8+0x3ea0] ;  /* 0x003ea00008087983 */ /* 0x000ea20000100a00 */
[----:B------:R-:W-:-:S04]  /*25d70*/  IMAD.WIDE.U32 R14, R14, 0x4, R38 ;  /* 0x000000040e0e7825 */ /* 0x000fc800078e0026 */
[----:B------:R-:W-:Y:S01]  /*25d80*/  IMAD R10, R12, 0x4, R1 ;  /* 0x000000040c0a7824 */ /* 0x000fe200078e0201 */
[----:B------:R-:W-:Y:S01]  /*25d90*/  IADD3 R3, PT, PT, R0, 0x6, RZ ;  /* 0x0000000600037810 */ /* 0x000fe20007ffe0ff */
[----:B--2---:R2:W-:Y:S04]  /*25da0*/  ST.E desc[UR36][R14.64], R8 ;  /* 0x000000080e007985 */ /* 0x0045e8000c101924 */
[----:B------:R3:W-:Y:S04]  /*25db0*/  ST.E desc[UR36][R14.64+0x4], R9 ;  /* 0x000004090e007985 */ /* 0x0007e8000c101924 */
[----:B------:R-:W4:Y:S01]  /*25dc0*/  LDL.64 R10, [R10+0x3ea0] ;  /* 0x003ea0000a0a7983 */ /* 0x000f220000100a00 */
[----:B------:R-:W-:Y:S01]  /*25dd0*/  IMAD.WIDE.U32 R12, R12, 0x4, R38 ;  /* 0x000000040c0c7825 */ /* 0x000fe200078e0026 */
[----:B0-----:R-:W-:-:S03]  /*25de0*/  LEA R6, R3, R1, 0x2 ;  /* 0x0000000103067211 */ /* 0x001fc600078e10ff */
[----:B------:R-:W-:Y:S01]  /*25df0*/  VIADD R20, R0, 0x8 ;  /* 0x0000000800147836 */ /* 0x000fe20000000000 */
[----:B----4-:R0:W-:Y:S04]  /*25e00*/  ST.E desc[UR36][R12.64], R10 ;  /* 0x0000000a0c007985 */ /* 0x0101e8000c101924 */
[----:B------:R4:W-:Y:S04]  /*25e10*/  ST.E desc[UR36][R12.64+0x4], R11 ;  /* 0x0000040b0c007985 */ /* 0x0009e8000c101924 */
[----:B-1----:R-:W5:Y:S01]  /*25e20*/  LDL.64 R6, [R6+0x3ea0] ;  /* 0x003ea00006067983 */ /* 0x002f620000100a00 */
[----:B------:R-:W-:Y:S01]  /*25e30*/  IMAD.WIDE.U32 R4, R3, 0x4, R38 ;  /* 0x0000000403047825 */ /* 0x000fe200078e0026 */
[----:B--2---:R-:W-:-:S02]  /*25e40*/  LEA R8, R20, R1, 0x2 ;  /* 0x0000000114087211 */ /* 0x004fc400078e10ff */
[----:B------:R-:W-:Y:S02]  /*25e50*/  IADD3 R3, PT, PT, R0, 0xa, RZ ;  /* 0x0000000a00037810 */ /* 0x000fe40007ffe0ff */
[----:B-----5:R1:W-:Y:S04]  /*25e60*/  ST.E desc[UR36][R4.64], R6 ;  /* 0x0000000604007985 */ /* 0x0203e8000c101924 */
[----:B------:R2:W-:Y:S04]  /*25e70*/  ST.E desc[UR36][R4.64+0x4], R7 ;  /* 0x0000040704007985 */ /* 0x0005e8000c101924 */
[----:B---3--:R-:W3:Y:S01]  /*25e80*/  LDL.64 R8, [R8+0x3ea0] ;  /* 0x003ea00008087983 */ /* 0x008ee20000100a00 */
[----:B------:R-:W-:-:S04]  /*25e90*/  IMAD.WIDE.U32 R14, R20, 0x4, R38 ;  /* 0x00000004140e7825 */ /* 0x000fc800078e0026 */
[C---:B0-----:R-:W-:Y:S01]  /*25ea0*/  IMAD R10, R3.reuse, 0x4, R1 ;  /* 0x00000004030a7824 */ /* 0x041fe200078e0201 */
[----:B------:R-:W-:Y:S01]  /*25eb0*/  IADD3 R20, PT, PT, R0, 0xc, RZ ;  /* 0x0000000c00147810 */ /* 0x000fe20007ffe0ff */
[----:B---3--:R0:W-:Y:S04]  /*25ec0*/  ST.E desc[UR36][R14.64], R8 ;  /* 0x000000080e007985 */ /* 0x0081e8000c101924 */
[----:B------:R3:W-:Y:S04]  /*25ed0*/  ST.E desc[UR36][R14.64+0x4], R9 ;  /* 0x000004090e007985 */ /* 0x0007e8000c101924 */
[----:B----4-:R-:W4:Y:S01]  /*25ee0*/  LDL.64 R10, [R10+0x3ea0] ;  /* 0x003ea0000a0a7983 */ /* 0x010f220000100a00 */
[----:B------:R-:W-:Y:S01]  /*25ef0*/  IMAD.WIDE.U32 R12, R3, 0x4, R38 ;  /* 0x00000004030c7825 */ /* 0x000fe200078e0026 */
[----:B-1----:R-:W-:-:S03]  /*25f00*/  LEA R6, R20, R1, 0x2 ;  /* 0x0000000114067211 */ /* 0x002fc600078e10ff */
[----:B------:R-:W-:Y:S01]  /*25f10*/  VIADD R3, R0, 0xe ;  /* 0x0000000e00037836 */ /* 0x000fe20000000000 */
[----:B----4-:R1:W-:Y:S04]  /*25f20*/  ST.E desc[UR36][R12.64], R10 ;  /* 0x0000000a0c007985 */ /* 0x0103e8000c101924 */
[----:B------:R4:W-:Y:S04]  /*25f30*/  ST.E desc[UR36][R12.64+0x4], R11 ;  /* 0x0000040b0c007985 */ /* 0x0009e8000c101924 */
[----:B--2---:R-:W2:Y:S01]  /*25f40*/  LDL.64 R6, [R6+0x3ea0] ;  /* 0x003ea00006067983 */ /* 0x004ea20000100a00 */
[----:B------:R-:W-:Y:S01]  /*25f50*/  IMAD.WIDE.U32 R4, R20, 0x4, R38 ;  /* 0x0000000414047825 */ /* 0x000fe200078e0026 */
[----:B0-----:R-:W-:-:S02]  /*25f60*/  LEA R8, R3, R1, 0x2 ;  /* 0x0000000103087211 */ /* 0x001fc400078e10ff */
[----:B------:R-:W-:Y:S02]  /*25f70*/  IADD3 R20, PT, PT, R0, 0x10, RZ ;  /* 0x0000001000147810 */ /* 0x000fe40007ffe0ff */
[----:B--2---:R0:W-:Y:S04]  /*25f80*/  ST.E desc[UR36][R4.64], R6 ;  /* 0x0000000604007985 */ /* 0x0041e8000c101924 */
[----:B------:R2:W-:Y:S04]  /*25f90*/  ST.E desc[UR36][R4.64+0x4], R7 ;  /* 0x0000040704007985 */ /* 0x0005e8000c101924 */
[----:B---3--:R-:W3:Y:S01]  /*25fa0*/  LDL.64 R8, [R8+0x3ea0] ;  /* 0x003ea00008087983 */ /* 0x008ee20000100a00 */
[----:B------:R-:W-:-:S04]  /*25fb0*/  IMAD.WIDE.U32 R14, R3, 0x4, R38 ;  /* 0x00000004030e7825 */ /* 0x000fc800078e0026 */
[----:B-1----:R-:W-:Y:S01]  /*25fc0*/  IMAD R10, R20, 0x4, R1 ;  /* 0x00000004140a7824 */ /* 0x002fe200078e0201 */
[----:B------:R-:W-:Y:S01]  /*25fd0*/  IADD3 R3, PT, PT, R0, 0x12, RZ ;  /* 0x0000001200037810 */ /* 0x000fe20007ffe0ff */
[----:B---3--:R1:W-:Y:S04]  /*25fe0*/  ST.E desc[UR36][R14.64], R8 ;  /* 0x000000080e007985 */ /* 0x0083e8000c101924 */
[----:B------:R3:W-:Y:S04]  /*25ff0*/  ST.E desc[UR36][R14.64+0x4], R9 ;  /* 0x000004090e007985 */ /* 0x0007e8000c101924 */
[----:B----4-:R-:W4:Y:S01]  /*26000*/  LDL.64 R10, [R10+0x3ea0] ;  /* 0x003ea0000a0a7983 */ /* 0x010f220000100a00 */
[----:B------:R-:W-:Y:S01]  /*26010*/  IMAD.WIDE.U32 R12, R20, 0x4, R38 ;  /* 0x00000004140c7825 */ /* 0x000fe200078e0026 */
[----:B0-----:R-:W-:-:S03]  /*26020*/  LEA R6, R3, R1, 0x2 ;  /* 0x0000000103067211 */ /* 0x001fc600078e10ff */
[----:B------:R-:W-:Y:S01]  /*26030*/  VIADD R20, R0, 0x14 ;  /* 0x0000001400147836 */ /* 0x000fe20000000000 */
[----:B----4-:R0:W-:Y:S04]  /*26040*/  ST.E desc[UR36][R12.64], R10 ;  /* 0x0000000a0c007985 */ /* 0x0101e8000c101924 */
[----:B------:R4:W-:Y:S04]  /*26050*/  ST.E desc[UR36][R12.64+0x4], R11 ;  /* 0x0000040b0c007985 */ /* 0x0009e8000c101924 */
[----:B--2---:R-:W2:Y:S01]  /*26060*/  LDL.64 R6, [R6+0x3ea0] ;  /* 0x003ea00006067983 */ /* 0x004ea20000100a00 */
[----:B------:R-:W-:Y:S01]  /*26070*/  IMAD.WIDE.U32 R4, R3, 0x4, R38 ;  /* 0x0000000403047825 */ /* 0x000fe200078e0026 */
[----:B-1----:R-:W-:-:S02]  /*26080*/  LEA R8, R20, R1, 0x2 ;  /* 0x0000000114087211 */ /* 0x002fc400078e10ff */
[----:B------:R-:W-:Y:S02]  /*26090*/  IADD3 R3, PT, PT, R0, 0x16, RZ ;  /* 0x0000001600037810 */ /* 0x000fe40007ffe0ff */
[----:B--2---:R1:W-:Y:S04]  /*260a0*/  ST.E desc[UR36][R4.64], R6 ;  /* 0x0000000604007985 */ /* 0x0043e8000c101924 */
        /* <DEDUP_REMOVED lines=177> */
[----:B-1----:R-:W-:-:S04]  /*26bc0*/  LEA R8, R20, R1, 0x2 ;  /* 0x0000000114087211 */ /* 0x002fc800078e10ff */
        /* <DEDUP_REMOVED lines=10> */
.L_x_100:
[----:B----4-:R-:W-:Y:S01]  /*26c70*/  MOV R6, 0x0 ;  /* 0x0000000000067802 */ /* 0x010fe20000000f00 */
[----:B------:R-:W-:Y:S02]  /*26c80*/  HFMA2 R5, -RZ, RZ, 0, 0 ;  /* 0x00000000ff057431 */ /* 0x000fe400000001ff */
[----:B------:R-:W-:-:S03]  /*26c90*/  IMAD.MOV.U32 R4, RZ, RZ, 0xfa8 ;  /* 0x00000fa8ff047424 */ /* 0x000fc600078e00ff */
[----:B------:R-:W0:Y:S04]  /*26ca0*/  LDC.64 R6, c[0x4][R6] ;  /* 0x0100000006067b82 */ /* 0x000e280000000a00 */
[----:B------:R-:W-:-:S07]  /*26cb0*/  LEPC R20, `(.L_x_102) ;  /* 0x000000001014794e */ /* 0x000fce0000000000 */
[----:B0-----:R-:W-:Y:S05]  /*26cc0*/  CALL.ABS.NOINC R6 ;  /* 0x0000000006007343 */ /* 0x001fea0003c00000 */
.L_x_102:
[----:B------:R-:W0:Y:S02]  /*26cd0*/  LDC.64 R14, c[0x0][0x398] ;  /* 0x0000e600ff0e7b82 */ /* 0x000e240000000a00 */
[----:B0-----:R-:W2:Y:S04]  /*26ce0*/  LDG.E.64 R10, desc[UR36][R14.64] ;  /* 0x000000240e0a7981 */ /* 0x001ea8000c1e1b00 */
[----:B------:R-:W3:Y:S04]  /*26cf0*/  LDG.E.64 R6, desc[UR36][R14.64+0x10] ;  /* 0x000010240e067981 */ /* 0x000ee8000c1e1b00 */
[----:B------:R-:W4:Y:S01]  /*26d00*/  LDG.E.64 R12, desc[UR36][R14.64+0x8] ;  /* 0x000008240e0c7981 */ /* 0x000f22000c1e1b00 */
[----:B------:R-:W-:Y:S01]  /*26d10*/  MOV R40, R4 ;  /* 0x0000000400287202 */ /* 0x000fe20000000f00 */
[----:B------:R-:W-:Y:S01]  /*26d20*/  IMAD.MOV.U32 R41, RZ, RZ, R5 ;  /* 0x000000ffff297224 */ /* 0x000fe200078e0005 */
[----:B--2---:R-:W-:-:S04]  /*26d30*/  SHF.R.U32.HI R0, RZ, 0x2, R11 ;  /* 0x00000002ff007819 */ /* 0x004fc8000001160b */
[----:B------:R-:W-:Y:S01]  /*26d40*/  LOP3.LUT R0, R0, R11, RZ, 0x3c, !PT ;  /* 0x0000000b00007212 */ /* 0x000fe200078e3cff */
[----:B---3--:R0:W-:Y:S01]  /*26d50*/  STG.E.64 desc[UR36][R14.64+0x8], R6 ;  /* 0x000008060e007986 */ /* 0x0081e2000c101b24 */
[----:B------:R-:W-:-:S03]  /*26d60*/  SHF.L.U32 R3, R7, 0x4, RZ ;  /* 0x0000000407037819 */ /* 0x000fc600000006ff */
[----:B------:R-:W-:-:S05]  /*26d70*/  IMAD.SHL.U32 R8, R0, 0x2, RZ ;  /* 0x0000000200087824 */ /* 0x000fca00078e00ff */
        /* <DEDUP_REMOVED lines=9> */
[----:B------:R-:W-:Y:S02]  /*26e10*/  SHF.L.U32 R12, R8, 0x4, RZ ;  /* 0x00000004080c7819 */ /* 0x000fe400000006ff */
[----:B------:R-:W-:-:S04]  /*26e20*/  SHF.L.U32 R9, R3, 0x1, RZ ;  /* 0x0000000103097819 */ /* 0x000fc800000006ff */
[----:B------:R-:W-:Y:S01]  /*26e30*/  LOP3.LUT R9, R3, R9, R12, 0x96, !PT ;  /* 0x0000000903097212 */ /* 0x000fe200078e960c */
[----:B------:R-:W-:-:S03]  /*26e40*/  VIADD R12, R10, 0xb0f8a ;  /* 0x000b0f8a0a0c7836 */ /* 0x000fc60000000000 */
[----:B------:R-:W-:Y:S02]  /*26e50*/  LOP3.LUT R9, R9, R8, RZ, 0x3c, !PT ;  /* 0x0000000809097212 */ /* 0x000fe400078e3cff */
[----:B------:R0:W-:Y:S01]  /*26e60*/  STG.E.64 desc[UR36][R14.64], R12 ;  /* 0x0000000c0e007986 */ /* 0x0001e2000c101b24 */
[----:B-1----:R-:W-:-:S03]  /*26e70*/  IMAD.HI R3, R0, 0x20b3dd41, RZ ;  /* 0x20b3dd4100037827 */ /* 0x002fc600078e02ff */
[----:B------:R0:W-:Y:S02]  /*26e80*/  STG.E.64 desc[UR36][R14.64+0x10], R8 ;  /* 0x000010080e007986 */ /* 0x0001e4000c101b24 */
[----:B------:R-:W-:-:S04]  /*26e90*/  SHF.R.U32.HI R10, RZ, 0x1f, R3 ;  /* 0x0000001fff0a7819 */ /* 0x000fc80000011603 */
[----:B------:R-:W-:Y:S02]  /*26ea0*/  LEA.HI.SX32 R3, R3, R10, 0x19 ;  /* 0x0000000a03037211 */ /* 0x000fe400078fcaff */
[----:B------:R-:W-:-:S03]  /*26eb0*/  IADD3 R10, PT, PT, R9, R12, RZ ;  /* 0x0000000c090a7210 */ /* 0x000fc60007ffe0ff */
        /* <DEDUP_REMOVED lines=14> */
[----:B------:R-:W-:-:S07]  /*26fa0*/  MOV R0, R6 ;  /* 0x0000000600007202 */ /* 0x000fce0000000f00 */
.L_x_105:
[----:B------:R-:W-:Y:S02]  /*26fb0*/  SHF.R.U32.HI R4, RZ, 0x2, R13 ;  /* 0x00000002ff047819 */ /* 0x000fe4000001160d */
[----:B------:R-:W-:Y:S02]  /*26fc0*/  SHF.L.U32 R3, R9, 0x4, RZ ;  /* 0x0000000409037819 */ /* 0x000fe400000006ff */
[----:B------:R-:W-:Y:S02]  /*26fd0*/  LOP3.LUT R4, R4, R13, RZ, 0x3c, !PT ;  /* 0x0000000d04047212 */ /* 0x000fe400078e3cff */
[----:B------:R-:W-:-:S03]  /*26fe0*/  MOV R6, R8 ;  /* 0x0000000800067202 */ /* 0x000fc60000000f00 */
[----:B------:R-:W-:-:S05]  /*26ff0*/  IMAD.SHL.U32 R5, R4, 0x2, RZ ;  /* 0x0000000204057824 */ /* 0x000fca00078e00ff */
[----:B------:R-:W-:Y:S02]  /*27000*/  LOP3.LUT R4, R4, R5, R3, 0x96, !PT ;  /* 0x0000000504047212 */ /* 0x000fe400078e9603 */
[----:B------:R-:W-:Y:S02]  /*27010*/  SHF.R.U32.HI R5, RZ, 0x2, R0 ;  /* 0x00000002ff057819 */ /* 0x000fe40000011600 */
[----:B------:R-:W-:Y:S02]  /*27020*/  LOP3.LUT R8, R4, R9, RZ, 0x3c, !PT ;  /* 0x0000000904087212 */ /* 0x000fe400078e3cff */
[----:B------:R-:W-:Y:S02]  /*27030*/  LOP3.LUT R5, R5, R0, RZ, 0x3c, !PT ;  /* 0x0000000005057212 */ /* 0x000fe400078e3cff */
[----:B------:R-:W-:Y:S01]  /*27040*/  IADD3 R3, PT, PT, R12, 0x587c5, R8 ;  /* 0x000587c50c037810 */ /* 0x000fe20007ffe008 */
[----:B------:R-:W-:Y:S01]  /*27050*/  IMAD.SHL.U32 R0, R8, 0x10, RZ ;  /* 0x0000001008007824 */ /* 0x000fe200078e00ff */
[----:B------:R-:W-:-:S02]  /*27060*/  SHF.L.U32 R4, R5, 0x1, RZ ;  /* 0x0000000105047819 */ /* 0x000fc400000006ff */
[----:B------:R-:W-:Y:S02]  /*27070*/  I2FP.F32.U32 R3, R3 ;  /* 0x0000000300037245 */ /* 0x000fe40000201000 */
[----:B------:R-:W-:Y:S02]  /*27080*/  LOP3.LUT R5, R5, R4, R0, 0x96, !PT ;  /* 0x0000000405057212 */ /* 0x000fe400078e9600 */
[----:B------:R-:W-:Y:S01]  /*27090*/  IADD3 R12, PT, PT, R12, 0xb0f8a, RZ ;  /* 0x000b0f8a0c0c7810 */ /* 0x000fe20007ffe0ff */
[----:B------:R-:W-:Y:S01]  /*270a0*/  FFMA R3, R3, R36, 1.1641532182693481445e-10 ;  /* 0x2f00000003037423 */ /* 0x000fe20000000024 */
[----:B------:R-:W-:-:S03]  /*270b0*/  LOP3.LUT R5, R5, R8, RZ, 0x3c, !PT ;  /* 0x0000000805057212 */ /* 0x000fc600078e3cff */
[----:B------:R-:W-:Y:S01]  /*270c0*/  FMUL R3, R3, 100 ;  /* 0x42c8000003037820 */ /* 0x000fe20000400000 */
[----:B------:R-:W-:-:S05]  /*270d0*/  IADD3 R4, PT, PT, R5, R12, RZ ;  /* 0x0000000c05047210 */ /* 0x000fca0007ffe0ff */
        /* <DEDUP_REMOVED lines=11> */
[----:B------:R-:W-:Y:S01]  /*27190*/  LEA.HI.SX32 R0, R0, R13, 0x19 ;  /* 0x0000000d00007211 */ /* 0x000fe200078fcaff */
[----:B------:R-:W-:Y:S01]  /*271a0*/  IMAD.MOV.U32 R13, RZ, RZ, R7 ;  /* 0x000000ffff0d7224 */ /* 0x000fe200078e0007 */
[----:B------:R-:W-:Y:S02]  /*271b0*/  MOV R7, R9 ;  /* 0x0000000900077202 */ /* 0x000fe40000000f00 */
[----:B------:R-:W-:Y:S01]  /*271c0*/  MOV R9, R5 ;  /* 0x0000000500097202 */ /* 0x000fe20000000f00 */
[----:B------:R-:W-:Y:S02]  /*271d0*/  IMAD R4, R0, -0x3ea, R11 ;  /* 0xfffffc1600047824 */ /* 0x000fe400078e020b */
[----:B------:R-:W-:-:S03]  /*271e0*/  IMAD.MOV.U32 R0, RZ, RZ, R6 ;  /* 0x000000ffff007224 */ /* 0x000fc600078e0006 */
[----:B------:R-:W-:-:S13]  /*271f0*/  ISETP.GE.AND P0, PT, R3, R4, PT ;  /* 0x000000040300720c */ /* 0x000fda0003f06270 */
[----:B------:R-:W-:Y:S05]  /*27200*/  @P0 BRA `(.L_x_105) ;  /* 0xfffffffc00680947 */ /* 0x000fea000383ffff */
[----:B------:R-:W-:Y:S05]  /*27210*/  BSYNC.RECONVERGENT B0 ;  /* 0x0000000000007941 */ /* 0x000fea0003800200 */
.L_x_104:
[----:B------:R0:W-:Y:S01]  /*27220*/  STG.E.64 desc[UR36][R14.64+0x8], R6 ;  /* 0x000008060e007986 */ /* 0x0001e2000c101b24 */
[----:B------:R-:W-:-:S03]  /*27230*/  MOV R0, R4 ;  /* 0x0000000400007202 */ /* 0x000fc60000000f00 */
[----:B------:R0:W-:Y:S04]  /*27240*/  STG.E.64 desc[UR36][R14.64+0x10], R8 ;  /* 0x000010080e007986 */ /* 0x0001e8000c101b24 */
[----:B------:R0:W-:Y:S02]  /*27250*/  STG.E.64 desc[UR36][R14.64], R12 ;  /* 0x0000000c0e007986 */ /* 0x0001e4000c101b24 */
.L_x_103:
        /* <DEDUP_REMOVED lines=26> */
.L_x_107:
[----:B-12---:R-:W-:-:S05]  /*27400*/  IMAD.WIDE.U32 R10, R15, 0x4, R38 ;  /* 0x000000040f0a7825 */ /* 0x006fca00078e0026 */
[----:B------:R-:W2:Y:S01]  /*27410*/  LD.E R21, desc[UR36][R10.64] ;  /* 0x000000240a157980 */ /* 0x000ea2000c101900 */
[----:B------:R-:W-:-:S04]  /*27420*/  IMAD.WIDE.U32 R8, R15, 0x4, R40 ;  /* 0x000000040f087825 */ /* 0x000fc800078e0028 */
[----:B------:R-:W-:Y:S01]  /*27430*/  VIADD R5, R15, 0x2 ;  /* 0x000000020f057836 */ /* 0x000fe20000000000 */
        /* <DEDUP_REMOVED lines=230> */
.L_x_106:
[----:B------:R-:W-:Y:S01]  /*282a0*/  ISETP.GT.AND P0, PT, R3, R0, PT ;  /* 0x000000000300720c */ /* 0x000fe20003f04270 */
[----:B------:R-:W-:-:S12]  /*282b0*/  BSSY.RECONVERGENT B0, `(.L_x_108) ;  /* 0x000000d000007945 */ /* 0x000fd80003800200 */
[----:B------:R-:W-:Y:S05]  /*282c0*/  @P0 BRA `(.L_x_109) ;  /* 0x00000000002c0947 */ /* 0x000fea0003800000 */
[----:B------:R-:W-:Y:S01]  /*282d0*/  IMAD.MOV.U32 R8, RZ, RZ, R0 ;  /* 0x000000ffff087224 */ /* 0x000fe200078e0000 */
[----:B--2---:R-:W-:-:S07]  /*282e0*/  MOV R9, R3 ;  /* 0x0000000300097202 */ /* 0x004fce0000000f00 */
.L_x_110:
[----:B0-----:R-:W-:-:S06]  /*282f0*/  IMAD.WIDE R6, R8, 0x4, R38 ;  /* 0x0000000408067825 */ /* 0x001fcc00078e0226 */
[----:B------:R-:W2:Y:S01]  /*28300*/  LD.E R7, desc[UR36][R6.64] ;  /* 0x0000002406077980 */ /* 0x000ea2000c101900 */
[C---:B------:R-:W-:Y:S01]  /*28310*/  IMAD.WIDE R4, R9.reuse, 0x4, R40 ;  /* 0x0000000409047825 */ /* 0x040fe200078e0228 */
[C---:B------:R-:W-:Y:S02]  /*28320*/  ISETP.GT.AND P0, PT, R8.reuse, R3, PT ;  /* 0x000000030800720c */ /* 0x040fe40003f04270 */
[C---:B------:R-:W-:Y:S01]  /*28330*/  ISETP.LT.AND P1, PT, R9.reuse, R0, PT ;  /* 0x000000000900720c */ /* 0x040fe20003f21270 */
[----:B------:R-:W-:Y:S01]  /*28340*/  VIADD R8, R8, 0xffffffff ;  /* 0xffffffff08087836 */ /* 0x000fe20000000000 */
[----:B------:R-:W-:Y:S01]  /*28350*/  IADD3 R9, PT, PT, R9, 0x1, RZ ;  /* 0x0000000109097810 */ /* 0x000fe20007ffe0ff */
[----:B--2---:R0:W-:Y:S10]  /*28360*/  ST.E desc[UR36][R4.64], R7 ;  /* 0x0000000704007985 */ /* 0x0041f4000c101924 */
[----:B------:R-:W-:Y:S05]  /*28370*/  @P0 BRA P1, `(.L_x_110) ;  /* 0xfffffffc00dc0947 */ /* 0x000fea000083ffff */
.L_x_109:
[----:B------:R-:W-:Y:S05]  /*28380*/  BSYNC.RECONVERGENT B0 ;  /* 0x0000000000007941 */ /* 0x000fea0003800200 */
.L_x_108:
        /* <DEDUP_REMOVED lines=23> */
[----:B-1----:R-:W-:-:S03]  /*28500*/  HFMA2 R3, -RZ, RZ, 0, 7.152557373046875e-07 ;  /* 0x0000000cff037431 */ /* 0x002fc600000001ff */
[----:B--2---:R0:W-:Y:S04]  /*28510*/  ST.E desc[UR36][R38.64+0x2c], R13 ;  /* 0x00002c0d26007985 */ /* 0x0041e8000c101924 */
.L_x_111:
        /* <DEDUP_REMOVED lines=233> */
.L_x_73:
[----:B------:R-:W-:Y:S05]  /*293b0*/  BSYNC B6 ;  /* 0x0000000000067941 */ /* 0x000fea0003800000 */
.L_x_34:
[----:B------:R-:W-:Y:S05]  /*293c0*/  BRA `(.L_x_112) ;  /* 0x000001a800b87947 */ /* 0x000fea0003800000 */
.L_x_33:
[----:B------:R-:W-:-:S04]  /*293d0*/  MOV R3, 0xfffffffe ;  /* 0xfffffffe00037802 */ /* 0x000fc80000000f00 */
[----:B------:R-:W-:-:S05]  /*293e0*/  VIADDMNMX.U32 R0, R34, R3, 0x2, PT ;  /* 0x0000000222007446 */ /* 0x000fca0003800003 */
[----:B------:R-:W-:-:S04]  /*293f0*/  IMAD.SHL.U32 R0, R0, 0x4, RZ ;  /* 0x0000000400007824 */ /* 0x000fc800078e00ff */
[----:B0-----:R-:W0:Y:S02]  /*29400*/  LDC R4, c[0x2][R0+0xc] ;  /* 0x0080030000047b82 */ /* 0x001e240000000800 */
[----:B0-----:R-:W-:-:S04]  /*29410*/  SHF.R.S32.HI R5, RZ, 0x1f, R4 ;  /* 0x0000001fff057819 */ /* 0x001fc80000011404 */
.L_x_274:
[----:B------:R-:W-:Y:S05]  /*29420*/  BRX R4 -0x29430                                      (*"BRANCH_TARGETS .L_x_275,.L_x_276,.L_x_112"*) ;  /* 0xfffffd6804f47949 */ /* 0x000fea000383ffff */
.L_x_276:
[----:B------:R-:W-:Y:S01]  /*29430*/  MOV R6, 0x0 ;  /* 0x0000000000067802 */ /* 0x000fe20000000f00 */
[----:B------:R-:W-:Y:S01]  /*29440*/  HFMA2 R4, -RZ, RZ, 0, 0.0004673004150390625 ;  /* 0x00000fa8ff047431 */ /* 0x000fe200000001ff */
[----:B------:R-:W-:Y:S01]  /*29450*/  MOV R5, RZ ;  /* 0x000000ff00057202 */ /* 0x000fe20000000f00 */
[----:B------:R-:W-:-:S03]  /*29460*/  IMAD.MOV.U32 R41, RZ, RZ, RZ ;  /* 0x000000ffff297224 */ /* 0x000fc600078e00ff */
[----:B------:R-:W0:Y:S04]  /*29470*/  LDC.64 R6, c[0x4][R6] ;  /* 0x0100000006067b82 */ /* 0x000e280000000a00 */
[----:B------:R-:W-:-:S07]  /*29480*/  LEPC R20, `(.L_x_113) ;  /* 0x000000001014794e */ /* 0x000fce0000000000 */
[----:B0-----:R-:W-:Y:S05]  /*29490*/  CALL.ABS.NOINC R6 ;  /* 0x0000000006007343 */ /* 0x001fea0003c00000 */
.L_x_113:
[----:B------:R-:W0:Y:S01]  /*294a0*/  S2R R3, SR_CgaCtaId ;  /* 0x0000000000037919 */ /* 0x000e220000008800 */
[----:B------:R-:W-:Y:S01]  /*294b0*/  IADD3 R0, PT, PT, R35, 0x3eb0, RZ ;  /* 0x00003eb023007810 */ /* 0x000fe20007ffe0ff */
[----:B------:R-:W-:Y:S01]  /*294c0*/  BSSY.RECONVERGENT B0, `(.L_x_114) ;  /* 0x000000d000007945 */ /* 0x000fe20003800200 */
[----:B------:R-:W-:Y:S01]  /*294d0*/  MOV R38, R4 ;  /* 0x0000000400267202 */ /* 0x000fe20000000f00 */
[----:B------:R-:W-:Y:S01]  /*294e0*/  IMAD.MOV.U32 R39, RZ, RZ, R5 ;  /* 0x000000ffff277224 */ /* 0x000fe200078e0005 */
[----:B0-----:R-:W-:-:S07]  /*294f0*/  LEA R6, R3, R0, 0x18 ;  /* 0x0000000003067211 */ /* 0x001fce00078ec0ff */
.L_x_115:
        /* <DEDUP_REMOVED lines=10> */
.L_x_114:
        /* <DEDUP_REMOVED lines=16> */
[----:B----4-:R-:W-:Y:S01]  /*296a0*/  IMAD.MOV.U32 R10, RZ, RZ, R9 ;  /* 0x000000ffff0a7224 */ /* 0x010fe200078e0009 */
[----:B------:R-:W-:-:S02]  /*296b0*/  LEA.HI.SX32 R12, R12, R15, 0x19 ;  /* 0x0000000f0c0c7211 */ /* 0x000fc400078fcaff */
[-C--:B------:R-:W-:Y:S02]  /*296c0*/  LOP3.LUT R13, R0, R7.reuse, RZ, 0x3c, !PT ;  /* 0x00000007000d7212 */ /* 0x080fe400078e3cff */
[----:B------:R0:W-:Y:S01]  /*296d0*/  STG.E.64 desc[UR36][R4.64+0x98], R10 ;  /* 0x0000980a04007986 */ /* 0x0001e2000c101b24 */
[----:B------:R-:W-:Y:S01]  /*296e0*/  IMAD R21, R12, -0x3ea, R37 ;  /* 0xfffffc160c157824 */ /* 0x000fe200078e0225 */
[----:B------:R-:W-:Y:S02]  /*296f0*/  IADD3 R0, PT, PT, R13, R14, RZ ;  /* 0x0000000e0d007210 */ /* 0x000fe40007ffe0ff */
[----:B------:R-:W-:Y:S02]  /*29700*/  MOV R12, R7 ;  /* 0x00000007000c7202 */ /* 0x000fe40000000f00 */
[----:B------:R-:W-:Y:S01]  /*29710*/  I2FP.F32.U32 R3, R0 ;  /* 0x0000000000037245 */ /* 0x000fe20000201000 */
[----:B------:R-:W-:Y:S01]  /*29720*/  IMAD.MOV.U32 R0, RZ, RZ, 0x2f800000 ;  /* 0x2f800000ff007424 */ /* 0x000fe200078e00ff */
[----:B------:R-:W-:Y:S01]  /*29730*/  MOV R15, R8 ;  /* 0x00000008000f7202 */ /* 0x000fe20000000f00 */
[----:B------:R1:W-:Y:S02]  /*29740*/  STG.E.64 desc[UR36][R4.64+0xa0], R12 ;  /* 0x0000a00c04007986 */ /* 0x0003e4000c101b24 */
[----:B------:R-:W-:-:S02]  /*29750*/  FFMA R3, R3, R0, 1.1641532182693481445e-10 ;  /* 0x2f00000003037423 */ /* 0x000fc40000000000 */
[----:B------:R1:W-:Y:S02]  /*29760*/  STG.E.64 desc[UR36][R4.64+0x90], R14 ;  /* 0x0000900e04007986 */ /* 0x0003e4000c101b24 */
        /* <DEDUP_REMOVED lines=15> */
.L_x_119:
[----:B------:R-:W-:Y:S02]  /*29860*/  SHF.R.U32.HI R6, RZ, 0x2, R15 ;  /* 0x00000002ff067819 */ /* 0x000fe4000001160f */
[----:B------:R-:W-:Y:S02]  /*29870*/  SHF.L.U32 R7, R13, 0x4, RZ ;  /* 0x000000040d077819 */ /* 0x000fe400000006ff */
[----:B------:R-:W-:Y:S02]  /*29880*/  LOP3.LUT R6, R6, R15, RZ, 0x3c, !PT ;  /* 0x0000000f06067212 */ /* 0x000fe400078e3cff */
[----:B------:R-:W-:Y:S02]  /*29890*/  SHF.R.U32.HI R10, RZ, 0x2, R3 ;  /* 0x00000002ff0a7819 */ /* 0x000fe40000011603 */
[----:B------:R-:W-:Y:S02]  /*298a0*/  SHF.L.U32 R8, R6, 0x1, RZ ;  /* 0x0000000106087819 */ /* 0x000fe400000006ff */
[----:B------:R-:W-:-:S02]  /*298b0*/  LOP3.LUT R10, R10, R3, RZ, 0x3c, !PT ;  /* 0x000000030a0a7212 */ /* 0x000fc400078e3cff */
[----:B------:R-:W-:Y:S01]  /*298c0*/  LOP3.LUT R6, R6, R8, R7, 0x96, !PT ;  /* 0x0000000806067212 */ /* 0x000fe200078e9607 */
[----:B------:R-:W-:Y:S01]  /*298d0*/  IMAD.MOV.U32 R8, RZ, RZ, R12 ;  /* 0x000000ffff087224 */ /* 0x000fe200078e000c */
[----:B------:R-:W-:Y:S01]  /*298e0*/  MOV R15, R9 ;  /* 0x00000009000f7202 */ /* 0x000fe20000000f00 */
[----:B------:R-:W-:Y:S01]  /*298f0*/  IMAD.MOV.U32 R9, RZ, RZ, R13 ;  /* 0x000000ffff097224 */ /* 0x000fe200078e000d */
[----:B------:R-:W-:Y:S02]  /*29900*/  LOP3.LUT R12, R6, R13, RZ, 0x3c, !PT ;  /* 0x0000000d060c7212 */ /* 0x000fe400078e3cff */
[----:B------:R-:W-:Y:S02]  /*29910*/  SHF.L.U32 R6, R10, 0x1, RZ ;  /* 0x000000010a067819 */ /* 0x000fe400000006ff */
[C---:B------:R-:W-:Y:S01]  /*29920*/  IADD3 R3, PT, PT, R14.reuse, 0x587c5, R12 ;  /* 0x000587c50e037810 */ /* 0x040fe20007ffe00c */
[----:B------:R-:W-:Y:S01]  /*29930*/  VIADD R14, R14, 0xb0f8a ;  /* 0x000b0f8a0e0e7836 */ /* 0x000fe20000000000 */
[----:B------:R-:W-:-:S02]  /*29940*/  SHF.L.U32 R7, R12, 0x4, RZ ;  /* 0x000000040c077819 */ /* 0x000fc400000006ff */
[----:B------:R-:W-:Y:S02]  /*29950*/  I2FP.F32.U32 R3, R3 ;  /* 0x0000000300037245 */ /* 0x000fe40000201000 */
[----:B------:R-:W-:-:S03]  /*29960*/  LOP3.LUT R7, R10, R6, R7, 0x96, !PT ;  /* 0x000000060a077212 */ /* 0x000fc600078e9607 */
[----:B------:R-:W-:Y:S01]  /*29970*/  FFMA R6, R3, R0, 1.1641532182693481445e-10 ;  /* 0x2f00000003067423 */ /* 0x000fe20000000000 */
[----:B------:R-:W-:-:S03]  /*29980*/  LOP3.LUT R3, R7, R12, RZ, 0x3c, !PT ;  /* 0x0000000c07037212 */ /* 0x000fc600078e3cff */
[----:B------:R-:W-:Y:S01]  /*29990*/  FMUL R6, R6, 100 ;  /* 0x42c8000006067820 */ /* 0x000fe20000400000 */
[----:B------:R-:W-:Y:S02]  /*299a0*/  IADD3 R7, PT, PT, R3, R14, RZ ;  /* 0x0000000e03077210 */ /* 0x000fe40007ffe0ff */
[----:B------:R-:W-:Y:S02]  /*299b0*/  MOV R13, R3 ;  /* 0x00000003000d7202 */ /* 0x000fe40000000f00 */
[----:B------:R-:W-:Y:S01]  /*299c0*/  I2FP.F32.U32 R7, R7 ;  /* 0x0000000700077245 */ /* 0x000fe20000201000 */
[----:B------:R-:W0:Y:S01]  /*299d0*/  F2I.TRUNC.NTZ R6, R6 ;  /* 0x0000000600067305 */ /* 0x000e22000020f100 */
[----:B------:R-:W-:-:S03]  /*299e0*/  MOV R3, R8 ;  /* 0x0000000800037202 */ /* 0x000fc60000000f00 */
        /* <DEDUP_REMOVED lines=14> */
.L_x_118:
[----:B------:R0:W-:Y:S01]  /*29ad0*/  STG.E.64 desc[UR36][R4.64+0x98], R8 ;  /* 0x0000980804007986 */ /* 0x0001e2000c101b24 */
[----:B------:R-:W-:-:S03]  /*29ae0*/  IMAD.MOV.U32 R3, RZ, RZ, R7 ;  /* 0x000000ffff037224 */ /* 0x000fc600078e0007 */
[----:B------:R0:W-:Y:S04]  /*29af0*/  STG.E.64 desc[UR36][R4.64+0xa0], R12 ;  /* 0x0000a00c04007986 */ /* 0x0001e8000c101b24 */
[----:B------:R0:W-:Y:S02]  /*29b00*/  STG.E.64 desc[UR36][R4.64+0x90], R14 ;  /* 0x0000900e04007986 */ /* 0x0001e4000c101b24 */
.L_x_117:
[----:B------:R-:W-:Y:S05]  /*29b10*/  BSYNC.RECONVERGENT B0 ;  /* 0x0000000000007941 */ /* 0x000fea0003800200 */
.L_x_116:
[----:B------:R-:W-:Y:S01]  /*29b20*/  ISETP.GE.AND P0, PT, R3, R10, PT ;  /* 0x0000000a0300720c */ /* 0x000fe20003f06270 */
[----:B------:R-:W-:-:S12]  /*29b30*/  BSSY.RECONVERGENT B0, `(.L_x_120) ;  /* 0x000002c000007945 */ /* 0x000fd80003800200 */
[----:B------:R-:W-:Y:S05]  /*29b40*/  @!P0 BRA `(.L_x_121) ;  /* 0x0000000000a88947 */ /* 0x000fea0003800000 */
[----:B0-----:R-:W0:Y:S01]  /*29b50*/  S2R R13, SR_CgaCtaId ;  /* 0x00000000000d7919 */ /* 0x001e220000008800 */
[----:B------:R-:W-:Y:S01]  /*29b60*/  IADD3 R0, PT, PT, R3, 0x1, -R10 ;  /* 0x0000000103007810 */ /* 0x000fe20007ffe80a */
[----:B------:R-:W-:Y:S01]  /*29b70*/  BSSY.RECONVERGENT B1, `(.L_x_122) ;  /* 0x0000016000017945 */ /* 0x000fe20003800200 */
[----:B------:R-:W-:Y:S02]  /*29b80*/  IADD3 R4, PT, PT, -R10, R3, RZ ;  /* 0x000000030a047210 */ /* 0x000fe40007ffe1ff */
[----:B------:R-:W-:Y:S02]  /*29b90*/  LOP3.LUT P1, R0, R0, 0x3, RZ, 0xc0, !PT ;  /* 0x0000000300007812 */ /* 0x000fe4000782c0ff */
[----:B------:R-:W-:Y:S02]  /*29ba0*/  ISETP.GE.U32.AND P0, PT, R4, 0x3, PT ;  /* 0x000000030400780c */ /* 0x000fe40003f06070 */
[----:B------:R-:W-:-:S09]  /*29bb0*/  MOV R7, R10 ;  /* 0x0000000a00077202 */ /* 0x000fd20000000f00 */
[----:B------:R-:W-:Y:S05]  /*29bc0*/  @!P1 BRA `(.L_x_123) ;  /* 0x0000000000409947 */ /* 0x000fea0003800000 */
[----:B------:R-:W-:Y:S01]  /*29bd0*/  VIADD R4, R35, 0x4e58 ;  /* 0x00004e5823047836 */ /* 0x000fe20000000000 */
[----:B------:R-:W-:Y:S02]  /*29be0*/  ISETP.NE.AND P1, PT, R0, 0x1, PT ;  /* 0x000000010000780c */ /* 0x000fe40003f25270 */
[----:B------:R-:W-:Y:S02]  /*29bf0*/  IADD3 R7, PT, PT, R10, 0x1, RZ ;  /* 0x000000010a077810 */ /* 0x000fe40007ffe0ff */
[----:B0-----:R-:W-:-:S04]  /*29c00*/  LEA R5, R13, R4, 0x18 ;  /* 0x000000040d057211 */ /* 0x001fc800078ec0ff */
[C---:B------:R-:W-:Y:S01]  /*29c10*/  LEA R6, R10.reuse, R5, 0x2 ;  /* 0x000000050a067211 */ /* 0x040fe200078e10ff */
[----:B------:R-:W-:-:S04]  /*29c20*/  IMAD.WIDE R4, R10, 0x4, R38 ;  /* 0x000000040a047825 */ /* 0x000fc800078e0226 */
[----:B------:R-:W0:Y:S04]  /*29c30*/  LDS R9, [R6] ;  /* 0x0000000006097984 */ /* 0x000e280000000800 */
[----:B0-----:R1:W-:Y:S01]  /*29c40*/  ST.E desc[UR36][R4.64], R9 ;  /* 0x0000000904007985 */ /* 0x0013e2000c101924 */
[----:B------:R-:W-:Y:S05]  /*29c50*/  @!P1 BRA `(.L_x_123) ;  /* 0x00000000001c9947 */ /* 0x000fea0003800000 */
[----:B-1----:R-:W0:Y:S01]  /*29c60*/  LDS R9, [R6+0x4] ;  /* 0x0000040006097984 */ /* 0x002e220000000800 */
[----:B------:R-:W-:Y:S01]  /*29c70*/  ISETP.NE.AND P1, PT, R0, 0x2, PT ;  /* 0x000000020000780c */ /* 0x000fe20003f25270 */
[----:B------:R-:W-:-:S12]  /*29c80*/  VIADD R7, R10, 0x2 ;  /* 0x000000020a077836 */ /* 0x000fd80000000000 */
[----:B------:R-:W-:Y:S01]  /*29c90*/  @P1 IADD3 R7, PT, PT, R10, 0x3, RZ ;  /* 0x000000030a071810 */ /* 0x000fe20007ffe0ff */
[----:B0-----:R-:W-:Y:S04]  /*29ca0*/  ST.E desc[UR36][R4.64+0x4], R9 ;  /* 0x0000040904007985 */ /* 0x001fe8000c101924 */
[----:B------:R-:W0:Y:S04]  /*29cb0*/  @P1 LDS R11, [R6+0x8] ;  /* 0x00000800060b1984 */ /* 0x000e280000000800 */
[----:B0-----:R2:W-:Y:S02]  /*29cc0*/  @P1 ST.E desc[UR36][R4.64+0x8], R11 ;  /* 0x0000080b04001985 */ /* 0x0015e4000c101924 */
.L_x_123:
[----:B------:R-:W-:Y:S05]  /*29cd0*/  BSYNC.RECONVERGENT B1 ;  /* 0x0000000000017941 */ /* 0x000fea0003800200 */
.L_x_122:
[----:B------:R-:W-:Y:S05]  /*29ce0*/  @!P0 BRA `(.L_x_121) ;  /* 0x0000000000408947 */ /* 0x000fea0003800000 */
[----:B------:R-:W-:-:S04]  /*29cf0*/  IADD3 R0, PT, PT, R35, 0x4e58, RZ ;  /* 0x00004e5823007810 */ /* 0x000fc80007ffe0ff */
[----:B0-----:R-:W-:-:S07]  /*29d00*/  LEA R8, R13, R0, 0x18 ;  /* 0x000000000d087211 */ /* 0x001fce00078ec0ff */
.L_x_124:
[C---:B------:R-:W-:Y:S01]  /*29d10*/  IMAD R0, R7.reuse, 0x4, R8 ;  /* 0x0000000407007824 */ /* 0x040fe200078e0208 */
[C---:B------:R-:W-:Y:S01]  /*29d20*/  IADD3 R6, PT, PT, R7.reuse, 0x3, RZ ;  /* 0x0000000307067810 */ /* 0x040fe20007ffe0ff */
[C---:B-123--:R-:W-:Y:S01]  /*29d30*/  IMAD.WIDE R4, R7.reuse, 0x4, R38 ;  /* 0x0000000407047825 */ /* 0x04efe200078e0226 */
[----:B------:R-:W-:Y:S02]  /*29d40*/  IADD3 R7, PT, PT, R7, 0x4, RZ ;  /* 0x0000000407077810 */ /* 0x000fe40007ffe0ff */
[----:B------:R-:W0:Y:S01]  /*29d50*/  LDS R9, [R0] ;  /* 0x0000000000097984 */ /* 0x000e220000000800 */
[----:B------:R-:W-:-:S03]  /*29d60*/  ISETP.NE.AND P0, PT, R6, R3, PT ;  /* 0x000000030600720c */ /* 0x000fc60003f05270 */
        /* <DEDUP_REMOVED lines=8> */
.L_x_121:
[----:B------:R-:W-:Y:S05]  /*29df0*/  BSYNC.RECONVERGENT B0 ;  /* 0x0000000000007941 */ /* 0x000fea0003800200 */
.L_x_120:
[----:B------:R-:W-:Y:S01]  /*29e00*/  IMAD.MOV.U32 R6, RZ, RZ, -0x1 ;  /* 0xffffffffff067424 */ /* 0x000fe200078e00ff */
        /* <DEDUP_REMOVED lines=2006> */
[----:B-----5:R-:W-:-:S05]  /*31b70*/  LEA R0, R0, R27, 0x2 ;  /* 0x0000001b00007211 */ /* 0x020fca00078e10ff */
[----:B------:R-:W0:Y:S02]  /*31b80*/  LDL R3, [R0] ;  /* 0x0000000000037983 */ /* 0x000e240000100800 */
[----:B0123--:R-:W-:-:S05]  /*31b90*/  VIADD R5, R3, 0x1 ;  /* 0x0000000103057836 */ /* 0x00ffca0000000000 */
[----:B------:R0:W-:Y:S04]  /*31ba0*/  STL [R0], R5 ;  /* 0x0000000500007387 */ /* 0x0001e80000100800 */
[----:B------:R-:W2:Y:S02]  /*31bb0*/  LD.E R4, desc[UR36][R38.64+0x4] ;  /* 0x0000042426047980 */ /* 0x000ea4000c101900 */
[----:B--2---:R-:W-:-:S05]  /*31bc0*/  LEA R4, R4, R27, 0x2 ;  /* 0x0000001b04047211 */ /* 0x004fca00078e10ff */
[----:B------:R-:W4:Y:S01]  /*31bd0*/  LDL R3, [R4] ;  /* 0x0000000004037983 */ /* 0x000f220000100800 */
[----:B------:R-:W-:Y:S01]  /*31be0*/  BSSY.RECONVERGENT B0, `(.L_x_125) ;  /* 0x00000f6000007945 */ /* 0x000fe20003800200 */
[----:B----4-:R-:W-:Y:S01]  /*31bf0*/  IADD3 R7, PT, PT, R3, 0x1, RZ ;  /* 0x0000000103077810 */ /* 0x010fe20007ffe0ff */
[----:B------:R-:W-:-:S04]  /*31c00*/  IMAD.MOV.U32 R3, RZ, RZ, 0x2 ;  /* 0x00000002ff037424 */ /* 0x000fc800078e00ff */
[----:B------:R0:W-:Y:S03]  /*31c10*/  STL [R4], R7 ;  /* 0x0000000704007387 */ /* 0x0001e60000100800 */
.L_x_126:
[----:B0-2---:R-:W-:-:S05]  /*31c20*/  IMAD.WIDE.U32 R4, R3, 0x4, R38 ;  /* 0x0000000403047825 */ /* 0x005fca00078e0026 */
[----:B------:R-:W2:Y:S02]  /*31c30*/  LD.E R0, desc[UR36][R4.64] ;  /* 0x0000002404007980 */ /* 0x000ea4000c101900 */
[----:B--2---:R-:W-:-:S05]  /*31c40*/  LEA R0, R0, R27, 0x2 ;  /* 0x0000001b00007211 */ /* 0x004fca00078e10ff */
[----:B------:R-:W2:Y:S02]  /*31c50*/  LDL R6, [R0] ;  /* 0x0000000000067983 */ /* 0x000ea40000100800 */
[----:B--2---:R-:W-:-:S05]  /*31c60*/  IADD3 R9, PT, PT, R6, 0x1, RZ ;  /* 0x0000000106097810 */ /* 0x004fca0007ffe0ff */
        /* <DEDUP_REMOVED lines=8> */
[----:B------:R-:W2:Y:S02]  /*31cf0*/  LD.E R10, desc[UR36][R6.64] ;  /* 0x00000024060a7980 */ /* 0x000ea4000c101900 */
        /* <DEDUP_REMOVED lines=40> */
[----:B-1----:R-:W3:Y:S02]  /*31f80*/  LD.E R0, desc[UR36][R4.64+0x4] ;  /* 0x0000042404007980 */ /* 0x002ee4000c101900 */
[----:B---3--:R-:W-:-:S05]  /*31f90*/  LEA R0, R0, R27, 0x2 ;  /* 0x0000001b00007211 */ /* 0x008fca00078e10ff */
        /* <DEDUP_REMOVED lines=70> */
[----:B0-----:R-:W3:Y:S02]  /*32400*/  LD.E R0, desc[UR36][R4.64+0x4] ;  /* 0x0000042404007980 */ /* 0x001ee4000c101900 */
        /* <DEDUP_REMOVED lines=95> */
[----:B------:R-:W3:Y:S02]  /*32a00*/  LD.E R0, desc[UR36][R4.64+0x4] ;  /* 0x0000042404007980 */ /* 0x000ee4000c101900 */
[----:B---3--:R-:W-:-:S05]  /*32a10*/  IMAD R14, R0, 0x4, R27 ;  /* 0x00000004000e7824 */ /* 0x008fca00078e021b */
[----:B------:R-:W3:Y:S01]  /*32a20*/  LDL R0, [R14] ;  /* 0x000000000e007983 */ /* 0x000ee20000100800 */
[----:B------:R-:W-:-:S05]  /*32a30*/  IADD3 R7, PT, PT, R3, 0x26, RZ ;  /* 0x0000002603077810 */ /* 0x000fca0007ffe0ff */
[----:B------:R-:W-:Y:S01]  /*32a40*/  IMAD.WIDE.U32 R6, R7, 0x4, R38 ;  /* 0x0000000407067825 */ /* 0x000fe200078e0026 */
[----:B---3--:R-:W-:-:S05]  /*32a50*/  IADD3 R15, PT, PT, R0, 0x1, RZ ;  /* 0x00000001000f7810 */ /* 0x008fca0007ffe0ff */
[----:B------:R2:W-:Y:S04]  /*32a60*/  STL [R14], R15 ;  /* 0x0000000f0e007387 */ /* 0x0005e80000100800 */
[----:B------:R-:W3:Y:S02]  /*32a70*/  LD.E R0, desc[UR36][R6.64] ;  /* 0x0000002406007980 */ /* 0x000ee4000c101900 */
[----:B---3--:R-:W-:-:S05]  /*32a80*/  IMAD R0, R0, 0x4, R27 ;  /* 0x0000000400007824 */ /* 0x008fca00078e021b */
[----:B0-----:R-:W3:Y:S02]  /*32a90*/  LDL R8, [R0] ;  /* 0x0000000000087983 */ /* 0x001ee40000100800 */
[----:B---3--:R-:W-:-:S05]  /*32aa0*/  IADD3 R9, PT, PT, R8, 0x1, RZ ;  /* 0x0000000108097810 */ /* 0x008fca0007ffe0ff */
[----:B------:R2:W-:Y:S04]  /*32ab0*/  STL [R0], R9 ;  /* 0x0000000900007387 */ /* 0x0005e80000100800 */
[----:B------:R-:W3:Y:S02]  /*32ac0*/  LD.E R4, desc[UR36][R6.64+0x4] ;  /* 0x0000042406047980 */ /* 0x000ee4000c101900 */
[----:B---3--:R-:W-:-:S05]  /*32ad0*/  LEA R4, R4, R27, 0x2 ;  /* 0x0000001b04047211 */ /* 0x008fca00078e10ff */
[----:B------:R-:W3:Y:S01]  /*32ae0*/  LDL R5, [R4] ;  /* 0x0000000004057983 */ /* 0x000ee20000100800 */
[----:B------:R-:W-:-:S04]  /*32af0*/  IADD3 R3, PT, PT, R3, 0x28, RZ ;  /* 0x0000002803037810 */ /* 0x000fc80007ffe0ff */
[----:B------:R-:W-:Y:S01]  /*32b00*/  ISETP.NE.AND P0, PT, R3, 0x3ea, PT ;  /* 0x000003ea0300780c */ /* 0x000fe20003f05270 */
[----:B---3--:R-:W-:-:S05]  /*32b10*/  VIADD R5, R5, 0x1 ;  /* 0x0000000105057836 */ /* 0x008fca0000000000 */
[----:B------:R2:W-:Y:S07]  /*32b20*/  STL [R4], R5 ;  /* 0x0000000504007387 */ /* 0x0005ee0000100800 */
[----:B------:R-:W-:Y:S05]  /*32b30*/  @P0 BRA `(.L_x_126) ;  /* 0xfffffff000380947 */ /* 0x000fea000383ffff */
[----:B------:R-:W-:Y:S05]  /*32b40*/  BSYNC.RECONVERGENT B0 ;  /* 0x0000000000007941 */ /* 0x000fea0003800200 */
.L_x_125:
[----:B------:R-:W-:Y:S01]  /*32b50*/  HFMA2 R3, -RZ, RZ, 0, 5.9664249420166015625e-05 ;  /* 0x000003e9ff037431 */ /* 0x000fe200000001ff */
[----:B------:R-:W-:Y:S06]  /*32b60*/  BSSY.RECONVERGENT B0, `(.L_x_127) ;  /* 0x000001f000007945 */ /* 0x000fec0003800200 */
.L_x_128:
[----:B0-2---:R-:W-:-:S05]  /*32b70*/  IMAD.WIDE.U32 R4, R3, 0x4, R38 ;  /* 0x0000000403047825 */ /* 0x005fca00078e0026 */
[----:B------:R-:W2:Y:S02]  /*32b80*/  LD.E R10, desc[UR36][R4.64] ;  /* 0x00000024040a7980 */ /* 0x000ea4000c101900 */
[----:B--2---:R-:W-:-:S05]  /*32b90*/  IMAD R0, R10, 0x4, R27 ;  /* 0x000000040a007824 */ /* 0x004fca00078e021b */
[----:B------:R-:W2:Y:S01]  /*32ba0*/  LDL R6, [R0] ;  /* 0x0000000000067983 */ /* 0x000ea20000100800 */
[----:B------:R-:W-:Y:S02]  /*32bb0*/  LEA R7, R3, R28, 0x2 ;  /* 0x0000001c03077211 */ /* 0x000fe400078e10ff */
[----:B--2---:R-:W-:-:S13]  /*32bc0*/  ISETP.GE.AND P0, PT, R6, 0x2, PT ;  /* 0x000000020600780c */ /* 0x004fda0003f06270 */
[----:B------:R-:W-:Y:S01]  /*32bd0*/  @P0 MOV R6, 0xffffffff ;  /* 0xffffffff00060802 */ /* 0x000fe20000000f00 */
[----:B------:R-:W-:-:S03]  /*32be0*/  @P0 IMAD.MOV.U32 R11, RZ, RZ, -0x1 ;  /* 0xffffffffff0b0424 */ /* 0x000fc600078e00ff */
        /* <DEDUP_REMOVED lines=8> */
[----:B--2---:R-:W-:-:S05]  /*32c70*/  IMAD R8, R4, 0x4, R27 ;  /* 0x0000000404087824 */ /* 0x004fca00078e021b */
[----:B------:R-:W2:Y:S01]  /*32c80*/  LDL R9, [R8] ;  /* 0x0000000008097983 */ /* 0x000ea20000100800 */
[----:B------:R-:W-:Y:S02]  /*32c90*/  IADD3 R3, PT, PT, R3, -0x2, RZ ;  /* 0xfffffffe03037810 */ /* 0x000fe40007ffe0ff */
[----:B--2---:R-:W-:-:S13]  /*32ca0*/  ISETP.GE.AND P0, PT, R9, 0x2, PT ;  /* 0x000000020900780c */ /* 0x004fda0003f06270 */
[----:B------:R-:W-:Y:S01]  /*32cb0*/  @P0 MOV R9, 0xffffffff ;  /* 0xffffffff00090802 */ /* 0x000fe20000000f00 */
[----:B------:R0:W-:Y:S03]  /*32cc0*/  @P0 STL [R6+-0x4], R4 ;  /* 0xfffffc0406000387 */ /* 0x0001e60000100800 */
[----:B------:R-:W-:Y:S02]  /*32cd0*/  ISETP.NE.AND P1, PT, R9, 0x1, PT ;  /* 0x000000010900780c */ /* 0x000fe40003f25270 */
[----:B------:R-:W-:-:S05]  /*32ce0*/  @P0 MOV R9, 0xffffffff ;  /* 0xffffffff00090802 */ /* 0x000fca0000000f00 */
[----:B------:R0:W-:Y:S01]  /*32cf0*/  @P0 STL [R8], R9 ;  /* 0x0000000908000387 */ /* 0x0001e20000100800 */
[----:B------:R-:W-:-:S05]  /*32d00*/  ISETP.NE.AND P0, PT, R3, -0x1, PT ;  /* 0xffffffff0300780c */ /* 0x000fca0003f05270 */
[----:B------:R-:W-:Y:S01]  /*32d10*/  @!P1 IMAD.MOV.U32 R15, RZ, RZ, -0x1 ;  /* 0xffffffffff0f9424 */ /* 0x000fe200078e00ff */
[----:B------:R0:W-:Y:S04]  /*32d20*/  @!P1 STL [R7+-0x4], R4 ;  /* 0xfffffc0407009387 */ /* 0x0001e80000100800 */
[----:B------:R0:W-:Y:S03]  /*32d30*/  @!P1 STL [R8], R15 ;  /* 0x0000000f08009387 */ /* 0x0001e60000100800 */
[----:B------:R-:W-:Y:S05]  /*32d40*/  @P0 BRA `(.L_x_128) ;  /* 0xfffffffc00880947 */ /* 0x000fea000383ffff */
[----:B------:R-:W-:Y:S05]  /*32d50*/  BSYNC.RECONVERGENT B0 ;  /* 0x0000000000007941 */ /* 0x000fea0003800200 */
.L_x_127:
[----:B------:R-:W-:Y:S01]  /*32d60*/  BSSY.RECONVERGENT B0, `(.L_x_129) ;  /* 0x000000d000007945 */ /* 0x000fe20003800200 */
[----:B0-----:R-:W-:-:S07]  /*32d70*/  MOV R0, RZ ;  /* 0x000000ff00007202 */ /* 0x001fce0000000f00 */
.L_x_130:
[----:B------:R-:W-:-:S05]  /*32d80*/  IMAD R4, R0, 0x4, R1 ;  /* 0x0000000400047824 */ /* 0x000fca00078e0201 */
[----:B------:R-:W2:Y:S04]  /*32d90*/  LDL R5, [R4+0x2efc] ;  /* 0x002efc0004057983 */ /* 0x000ea80000100800 */
[----:B------:R-:W3:Y:S01]  /*32da0*/  LDL R3, [R4+0x2ef8] ;  /* 0x002ef80004037983 */ /* 0x000ee20000100800 */
[----:B--2---:R-:W-:Y:S02]  /*32db0*/  ISETP.NE.AND P1, PT, R5, RZ, PT ;  /* 0x000000ff0500720c */ /* 0x004fe40003f25270 */
[----:B---3--:R-:W-:-:S11]  /*32dc0*/  ISETP.NE.AND P0, PT, R3, RZ, PT ;  /* 0x000000ff0300720c */ /* 0x008fd60003f05270 */
[C---:B------:R-:W-:Y:S02]  /*32dd0*/  @!P1 IADD3 R3, PT, PT, R0.reuse, 0x1, RZ ;  /* 0x0000000100039810 */ /* 0x040fe40007ffe0ff */
[----:B------:R0:W-:Y:S04]  /*32de0*/  @!P0 STL [R4+0xfa8], R0 ;  /* 0x000fa80004008387 */ /* 0x0001e80000100800 */
[----:B------:R1:W-:Y:S01]  /*32df0*/  @!P1 STL [R4+0xfac], R3 ;  /* 0x000fac0304009387 */ /* 0x0003e20000100800 */
[----:B0-----:R-:W-:-:S04]  /*32e00*/  IADD3 R0, PT, PT, R0, 0x2, RZ ;  /* 0x0000000200007810 */ /* 0x001fc80007ffe0ff */
[----:B------:R-:W-:-:S13]  /*32e10*/  ISETP.NE.AND P0, PT, R0, 0x3ea, PT ;  /* 0x000003ea0000780c */ /* 0x000fda0003f05270 */
[----:B-1----:R-:W-:Y:S05]  /*32e20*/  @P0 BRA `(.L_x_130) ;  /* 0xfffffffc00d40947 */ /* 0x002fea000383ffff */
[----:B------:R-:W-:Y:S05]  /*32e30*/  BSYNC.RECONVERGENT B0 ;  /* 0x0000000000007941 */ /* 0x000fea0003800200 */
.L_x_129:
[----:B------:R-:W-:Y:S01]  /*32e40*/  BSSY.RECONVERGENT B0, `(.L_x_131) ;  /* 0x0000013000007945 */ /* 0x000fe20003800200 */
[----:B------:R-:W-:-:S07]  /*32e50*/  IMAD.MOV.U32 R0, RZ, RZ, RZ ;  /* 0x000000ffff007224 */ /* 0x000fce00078e00ff */
.L_x_134:
[----:B0-----:R-:W-:-:S05]  /*32e60*/  LEA R3, R0, R1, 0x2 ;  /* 0x0000000100037211 */ /* 0x001fca00078e10ff */
        /* <DEDUP_REMOVED lines=14> */
.L_x_133:
[----:B------:R-:W-:Y:S05]  /*32f50*/  BSYNC.RECONVERGENT B1 ;  /* 0x0000000000017941 */ /* 0x000fea0003800200 */
.L_x_132:
[----:B------:R-:W-:Y:S05]  /*32f60*/  @P1 BRA `(.L_x_134) ;  /* 0xfffffffc00bc1947 */ /* 0x000fea000383ffff */
[----:B------:R-:W-:Y:S05]  /*32f70*/  BSYNC.RECONVERGENT B0 ;  /* 0x0000000000007941 */ /* 0x000fea0003800200 */
.L_x_131:
[----:B0-----:R-:W-:Y:S01]  /*32f80*/  HFMA2 R3, -RZ, RZ, 0, 0 ;  /* 0x00000000ff037431 */ /* 0x001fe200000001ff */
[----:B------:R-:W-:Y:S01]  /*32f90*/  BSSY.RECONVERGENT B0, `(.L_x_135) ;  /* 0x0000012000007945 */ /* 0x000fe20003800200 */
[----:B------:R-:W-:-:S07]  /*32fa0*/  IMAD.MOV.U32 R0, RZ, RZ, RZ ;  /* 0x000000ffff007224 */ /* 0x000fce00078e00ff */
.L_x_138:
[----:B0-----:R-:W-:-:S05]  /*32fb0*/  LEA R4, R0, R25, 0x2 ;  /* 0x0000001900047211 */ /* 0x001fca00078e10ff */
[----:B------:R-:W2:Y:S01]  /*32fc0*/  LDL R5, [R4] ;  /* 0x0000000004057983 */ /* 0x000ea20000100800 */
[----:B------:R-:W-:Y:S01]  /*32fd0*/  BSSY.RECONVERGENT B1, `(.L_x_136) ;  /* 0x000000b000017945 */ /* 0x000fe20003800200 */
[----:B--2---:R-:W-:-:S13]  /*32fe0*/  ISETP.NE.AND P0, PT, R5, -0x1, PT ;  /* 0xffffffff0500780c */ /* 0x004fda0003f05270 */
[----:B------:R-:W-:Y:S01]  /*32ff0*/  @!P0 VIADD R0, R0, 0x1 ;  /* 0x0000000100008836 */ /* 0x000fe20000000000 */
[----:B------:R-:W-:Y:S06]  /*33000*/  @!P0 BRA `(.L_x_137) ;  /* 0x00000000001c8947 */ /* 0x000fec0003800000 */
[----:B------:R-:W-:-:S05]  /*33010*/  LEA R4, R3, R26, 0x2 ;  /* 0x0000001a03047211 */ /* 0x000fca00078e10ff */
[----:B------:R-:W2:Y:S02]  /*33020*/  LDL R6, [R4] ;  /* 0x0000000004067983 */ /* 0x000ea40000100800 */
[----:B--2---:R-:W-:-:S13]  /*33030*/  ISETP.NE.AND P0, PT, R6, -0x1, PT ;  /* 0xffffffff0600780c */ /* 0x004fda0003f05270 */
[----:B------:R0:W-:Y:S01]  /*33040*/  @!P0 STL [R4], R5 ;  /* 0x0000000504008387 */ /* 0x0001e20000100800 */
[----:B------:R-:W-:Y:S01]  /*33050*/  @!P0 IADD3 R3, PT, PT, R3, 0x1, RZ ;  /* 0x0000000103038810 */ /* 0x000fe20007ffe0ff */
[----:B------:R-:W-:-:S03]  /*33060*/  @!P0 VIADD R0, R0, 0x1 ;  /* 0x0000000100008836 */ /* 0x000fc60000000000 */
[----:B------:R-:W-:-:S07]  /*33070*/  @P0 IADD3 R3, PT, PT, R3, 0x1, RZ ;  /* 0x0000000103030810 */ /* 0x000fce0007ffe0ff */
.L_x_137:
[----:B------:R-:W-:Y:S05]  /*33080*/  BSYNC.RECONVERGENT B1 ;  /* 0x0000000000017941 */ /* 0x000fea0003800200 */
.L_x_136:
[----:B------:R-:W-:-:S13]  /*33090*/  ISETP.GE.AND P0, PT, R0, 0x3ea, PT ;  /* 0x000003ea0000780c */ /* 0x000fda0003f06270 */
[----:B------:R-:W-:Y:S05]  /*330a0*/  @!P0 BRA `(.L_x_138) ;  /* 0xfffffffc00c08947 */ /* 0x000fea000383ffff */
[----:B------:R-:W-:Y:S05]  /*330b0*/  BSYNC.RECONVERGENT B0 ;  /* 0x0000000000007941 */ /* 0x000fea0003800200 */
.L_x_135:
        /* <DEDUP_REMOVED lines=29> */
.L_x_140:
[----:B0---4-:R-:W-:-:S06]  /*33290*/  IMAD R6, R0, 0x4, R1 ;  /* 0x0000000400067824 */ /* 0x011fcc00078e0201 */
[----:B------:R-:W2:Y:S01]  /*332a0*/  LDL.64 R6, [R6+0x3ea0] ;  /* 0x003ea00006067983 */ /* 0x000ea20000100a00 */
[C---:B------:R-:W-:Y:S01]  /*332b0*/  IADD3 R14, PT, PT, R0.reuse, 0x2, RZ ;  /* 0x00000002000e7810 */ /* 0x040fe20007ffe0ff */
[----:B------:R-:W-:-:S03]  /*332c0*/  IMAD.WIDE.U32 R4, R0, 0x4, R38 ;  /* 0x0000000400047825 */ /* 0x000fc600078e0026 */
[-C--:B------:R-:W-:Y:S01]  /*332d0*/  LEA R8, R14, R1.reuse, 0x2 ;  /* 0x000000010e087211 */ /* 0x080fe200078e10ff */
[----:B------:R-:W-:Y:S01]  /*332e0*/  VIADD R12, R0, 0x4 ;  /* 0x00000004000c7836 */ /* 0x000fe20000000000 */
[----:B--2---:R0:W-:Y:S04]  /*332f0*/  ST.E desc[UR36][R4.64], R6 ;  /* 0x0000000604007985 */ /* 0x0041e8000c101924 */
[----:B------:R1:W-:Y:S04]  /*33300*/  ST.E desc[UR36][R4.64+0x4], R7 ;  /* 0x0000040704007985 */ /* 0x0003e8000c101924 */
[----:B------:R-:W2:Y:S01]  /*33310*/  LDL.64 R8, [R8+0x3ea0] ;  /* 0x003ea00008087983 */ /* 0x000ea20000100a00 */
[----:B------:R-:W-:Y:S01]  /*33320*/  IMAD.WIDE.U32 R14, R14, 0x4, R38 ;  /* 0x000000040e0e7825 */ /* 0x000fe200078e0026 */
[----:B------:R-:W-:-:S02]  /*33330*/  LEA R10, R12, R1, 0x2 ;  /* 0x000000010c0a7211 */ /* 0x000fc400078e10ff */
[----:B------:R-:W-:Y:S02]  /*33340*/  IADD3 R3, PT, PT, R0, 0x6, RZ ;  /* 0x0000000600037810 */ /* 0x000fe40007ffe0ff */
[----:B--2---:R2:W-:Y:S04]  /*33350*/  ST.E desc[UR36][R14.64], R8 ;  /* 0x000000080e007985 */ /* 0x0045e8000c101924 */
[----:B------:R3:W-:Y:S04]  /*33360*/  ST.E desc[UR36][R14.64+0x4], R9 ;  /* 0x000004090e007985 */ /* 0x0007e8000c101924 */
[----:B------:R-:W4:Y:S01]  /*33370*/  LDL.64 R10, [R10+0x3ea0] ;  /* 0x003ea0000a0a7983 */ /* 0x000f220000100a00 */
[----:B------:R-:W-:-:S04]  /*33380*/  IMAD.WIDE.U32 R12, R12, 0x4, R38 ;  /* 0x000000040c0c7825 */ /* 0x000fc800078e0026 */
[C---:B0-----:R-:W-:Y:S01]  /*33390*/  IMAD R6, R3.reuse, 0x4, R1 ;  /* 0x0000000403067824 */ /* 0x041fe200078e0201 */
[----:B------:R-:W-:Y:S01]  /*333a0*/  IADD3 R20, PT, PT, R0, 0x8, RZ ;  /* 0x0000000800147810 */ /* 0x000fe20007ffe0ff */
[----:B----4-:R0:W-:Y:S04]  /*333b0*/  ST.E desc[UR36][R12.64], R10 ;  /* 0x0000000a0c007985 */ /* 0x0101e8000c101924 */
[----:B------:R4:W-:Y:S04]  /*333c0*/  ST.E desc[UR36][R12.64+0x4], R11 ;  /* 0x0000040b0c007985 */ /* 0x0009e8000c101924 */
[----:B-1----:R-:W5:Y:S01]  /*333d0*/  LDL.64 R6, [R6+0x3ea0] ;  /* 0x003ea00006067983 */ /* 0x002f620000100a00 */
[----:B------:R-:W-:Y:S01]  /*333e0*/  IMAD.WIDE.U32 R4, R3, 0x4, R38 ;  /* 0x0000000403047825 */ /* 0x000fe200078e0026 */
[----:B--2---:R-:W-:-:S03]  /*333f0*/  LEA R8, R20, R1, 0x2 ;  /* 0x0000000114087211 */ /* 0x004fc600078e10ff */
[----:B------:R-:W-:Y:S01]  /*33400*/  VIADD R3, R0, 0xa ;  /* 0x0000000a00037836 */ /* 0x000fe20000000000 */
[----:B-----5:R1:W-:Y:S04]  /*33410*/  ST.E desc[UR36][R4.64], R6 ;  /* 0x0000000604007985 */ /* 0x0203e8000c101924 */
[----:B------:R2:W-:Y:S04]  /*33420*/  ST.E desc[UR36][R4.64+0x4], R7 ;  /* 0x0000040704007985 */ /* 0x0005e8000c101924 */
[----:B---3--:R-:W3:Y:S01]  /*33430*/  LDL.64 R8, [R8+0x3ea0] ;  /* 0x003ea00008087983 */ /* 0x008ee20000100a00 */
[----:B------:R-:W-:Y:S01]  /*33440*/  IMAD.WIDE.U32 R14, R20, 0x4, R38 ;  /* 0x00000004140e7825 */ /* 0x000fe200078e0026 */
[----:B0-----:R-:W-:-:S02]  /*33450*/  LEA R10, R3, R1, 0x2 ;  /* 0x00000001030a7211 */ /* 0x001fc400078e10ff */
[----:B------:R-:W-:Y:S02]  /*33460*/  IADD3 R20, PT, PT, R0, 0xc, RZ ;  /* 0x0000000c00147810 */ /* 0x000fe40007ffe0ff */
[----:B---3--:R0:W-:Y:S04]  /*33470*/  ST.E desc[UR36][R14.64], R8 ;  /* 0x000000080e007985 */ /* 0x0081e8000c101924 */
[----:B------:R3:W-:Y:S04]  /*33480*/  ST.E desc[UR36][R14.64+0x4], R9 ;  /* 0x000004090e007985 */ /* 0x0007e8000c101924 */
[----:B----4-:R-:W4:Y:S01]  /*33490*/  LDL.64 R10, [R10+0x3ea0] ;  /* 0x003ea0000a0a7983 */ /* 0x010f220000100a00 */
[----:B------:R-:W-:-:S04]  /*334a0*/  IMAD.WIDE.U32 R12, R3, 0x4, R38 ;  /* 0x00000004030c7825 */ /* 0x000fc800078e0026 */
[----:B-1----:R-:W-:Y:S01]  /*334b0*/  IMAD R6, R20, 0x4, R1 ;  /* 0x0000000414067824 */ /* 0x002fe200078e0201 */
[----:B------:R-:W-:Y:S01]  /*334c0*/  IADD3 R3, PT, PT, R0, 0xe, RZ ;  /* 0x0000000e00037810 */ /* 0x000fe20007ffe0ff */
[----:B----4-:R1:W-:Y:S04]  /*334d0*/  ST.E desc[UR36][R12.64], R10 ;  /* 0x0000000a0c007985 */ /* 0x0103e8000c101924 */
[----:B------:R4:W-:Y:S04]  /*334e0*/  ST.E desc[UR36][R12.64+0x4], R11 ;  /* 0x0000040b0c007985 */ /* 0x0009e8000c101924 */
[----:B--2---:R-:W2:Y:S01]  /*334f0*/  LDL.64 R6, [R6+0x3ea0] ;  /* 0x003ea00006067983 */ /* 0x004ea20000100a00 */
[----:B------:R-:W-:Y:S01]  /*33500*/  IMAD.WIDE.U32 R4, R20, 0x4, R38 ;  /* 0x0000000414047825 */ /* 0x000fe200078e0026 */
[----:B0-----:R-:W-:-:S03]  /*33510*/  LEA R8, R3, R1, 0x2 ;  /* 0x0000000103087211 */ /* 0x001fc600078e10ff */
[----:B------:R-:W-:Y:S01]  /*33520*/  VIADD R20, R0, 0x10 ;  /* 0x0000001000147836 */ /* 0x000fe20000000000 */
[----:B--2---:R0:W-:Y:S04]  /*33530*/  ST.E desc[UR36][R4.64], R6 ;  /* 0x0000000604007985 */ /* 0x0041e8000c101924 */
[----:B------:R2:W-:Y:S04]  /*33540*/  ST.E desc[UR36][R4.64+0x4], R7 ;  /* 0x0000040704007985 */ /* 0x0005e8000c101924 */
[----:B---3--:R-:W3:Y:S01]  /*33550*/  LDL.64 R8, [R8+0x3ea0] ;  /* 0x003ea00008087983 */ /* 0x008ee20000100a00 */
[----:B------:R-:W-:Y:S01]  /*33560*/  IMAD.WIDE.U32 R14, R3, 0x4, R38 ;  /* 0x00000004030e7825 */ /* 0x000fe200078e0026 */
[----:B-1----:R-:W-:-:S02]  /*33570*/  LEA R10, R20, R1, 0x2 ;  /* 0x00000001140a7211 */ /* 0x002fc400078e10ff */
[----:B------:R-:W-:Y:S02]  /*33580*/  IADD3 R3, PT, PT, R0, 0x12, RZ ;  /* 0x0000001200037810 */ /* 0x000fe40007ffe0ff */
[----:B---3--:R1:W-:Y:S04]  /*33590*/  ST.E desc[UR36][R14.64], R8 ;  /* 0x000000080e007985 */ /* 0x0083e8000c101924 */
[----:B------:R3:W-:Y:S04]  /*335a0*/  ST.E desc[UR36][R14.64+0x4], R9 ;  /* 0x000004090e007985 */ /* 0x0007e8000c101924 */
[----:B----4-:R-:W4:Y:S01]  /*335b0*/  LDL.64 R10, [R10+0x3ea0] ;  /* 0x003ea0000a0a7983 */ /* 0x010f220000100a00 */
[----:B------:R-:W-:-:S04]  /*335c0*/  IMAD.WIDE.U32 R12, R20, 0x4, R38 ;  /* 0x00000004140c7825 */ /* 0x000fc800078e0026 */
[C---:B0-----:R-:W-:Y:S01]  /*335d0*/  IMAD R6, R3.reuse, 0x4, R1 ;  /* 0x0000000403067824 */ /* 0x041fe200078e0201 */
[----:B------:R-:W-:Y:S01]  /*335e0*/  IADD3 R20, PT, PT, R0, 0x14, RZ ;  /* 0x0000001400147810 */ /* 0x000fe20007ffe0ff */
[----:B----4-:R0:W-:Y:S04]  /*335f0*/  ST.E desc[UR36][R12.64], R10 ;  /* 0x0000000a0c007985 */ /* 0x0101e8000c101924 */
[----:B------:R4:W-:Y:S04]  /*33600*/  ST.E desc[UR36][R12.64+0x4], R11 ;  /* 0x0000040b0c007985 */ /* 0x0009e8000c101924 */
[----:B--2---:R-:W2:Y:S01]  /*33610*/  LDL.64 R6, [R6+0x3ea0] ;  /* 0x003ea00006067983 */ /* 0x004ea20000100a00 */
[----:B------:R-:W-:Y:S01]  /*33620*/  IMAD.WIDE.U32 R4, R3, 0x4, R38 ;  /* 0x0000000403047825 */ /* 0x000fe200078e0026 */
[----:B-1----:R-:W-:-:S03]  /*33630*/  LEA R8, R20, R1, 0x2 ;  /* 0x0000000114087211 */ /* 0x002fc600078e10ff */
[----:B------:R-:W-:Y:S01]  /*33640*/  VIADD R3, R0, 0x16 ;  /* 0x0000001600037836 */ /* 0x000fe20000000000 */
[----:B--2---:R1:W-:Y:S04]  /*33650*/  ST.E desc[UR36][R4.64], R6 ;  /* 0x0000000604007985 */ /* 0x0043e8000c101924 */
        /* <DEDUP_REMOVED lines=181> */
[----:B------:R-:W-:-:S04]  /*341b0*/  IMAD.WIDE.U32 R14, R20, 0x4, R38 ;  /* 0x00000004140e7825 */ /* 0x000fc800078e0026 */
[----:B------:R-:W-:-:S05]  /*341c0*/  VIADD R0, R0, 0x52 ;  /* 0x0000005200007836 */ /* 0x000fca0000000000 */
[----:B------:R-:W-:Y:S01]  /*341d0*/  ISETP.NE.AND P0, PT, R0, 0x3ea, PT ;  /* 0x000003ea0000780c */ /* 0x000fe20003f05270 */
[----:B--2---:R4:W-:Y:S04]  /*341e0*/  ST.E desc[UR36][R14.64], R8 ;  /* 0x000000080e007985 */ /* 0x0049e8000c101924 */
[----:B------:R4:W-:Y:S08]  /*341f0*/  ST.E desc[UR36][R14.64+0x4], R9 ;  /* 0x000004090e007985 */ /* 0x0009f0000c101924 */
[----:B------:R-:W-:Y:S05]  /*34200*/  @P0 BRA `(.L_x_140) ;  /* 0xfffffff000200947 */ /* 0x000fea000383ffff */
[----:B------:R-:W-:Y:S05]  /*34210*/  BSYNC.RECONVERGENT B0 ;  /* 0x0000000000007941 */ /* 0x000fea0003800200 */
.L_x_139:
[----:B----4-:R-:W-:Y:S01]  /*34220*/  MOV R6, 0x0 ;  /* 0x0000000000067802 */ /* 0x010fe20000000f00 */
[----:B------:R-:W-:Y:S01]  /*34230*/  HFMA2 R4, -RZ, RZ, 0, 0.0004673004150390625 ;  /* 0x00000fa8ff047431 */ /* 0x000fe200000001ff */
[----:B------:R-:W-:-:S04]  /*34240*/  MOV R5, RZ ;  /* 0x000000ff00057202 */ /* 0x000fc80000000f00 */
[----:B------:R-:W0:Y:S03]  /*34250*/  LDC.64 R6, c[0x4][R6] ;  /* 0x0100000006067b82 */ /* 0x000e260000000a00 */
[----:B------:R-:W-:-:S07]  /*34260*/  LEPC R20, `(.L_x_141) ;  /* 0x000000001014794e */ /* 0x000fce0000000000 */
[----:B0-----:R-:W-:Y:S05]  /*34270*/  CALL.ABS.NOINC R6 ;  /* 0x0000000006007343 */ /* 0x001fea0003c00000 */
.L_x_141:
[----:B------:R-:W0:Y:S02]  /*34280*/  LDC.64 R14, c[0x0][0x398] ;  /* 0x0000e600ff0e7b82 */ /* 0x000e240000000a00 */
[----:B0-----:R-:W2:Y:S04]  /*34290*/  LDG.E.64 R10, desc[UR36][R14.64+0x90] ;  /* 0x000090240e0a7981 */ /* 0x001ea8000c1e1b00 */
[----:B------:R-:W3:Y:S04]  /*342a0*/  LDG.E.64 R6, desc[UR36][R14.64+0xa0] ;  /* 0x0000a0240e067981 */ /* 0x000ee8000c1e1b00 */
[----:B------:R-:W4:Y:S01]  /*342b0*/  LDG.E.64 R12, desc[UR36][R14.64+0x98] ;  /* 0x000098240e0c7981 */ /* 0x000f22000c1e1b00 */
[----:B------:R-:W-:Y:S01]  /*342c0*/  IMAD.MOV.U32 R40, RZ, RZ, R4 ;  /* 0x000000ffff287224 */ /* 0x000fe200078e0004 */
[----:B------:R-:W-:-:S02]  /*342d0*/  MOV R41, R5 ;  /* 0x0000000500297202 */ /* 0x000fc40000000f00 */
[----:B--2---:R-:W-:-:S04]  /*342e0*/  SHF.R.U32.HI R0, RZ, 0x2, R11 ;  /* 0x00000002ff007819 */ /* 0x004fc8000001160b */
[----:B------:R-:W-:Y:S01]  /*342f0*/  LOP3.LUT R0, R0, R11, RZ, 0x3c, !PT ;  /* 0x0000000b00007212 */ /* 0x000fe200078e3cff */
[----:B---3--:R-:W-:Y:S01]  /*34300*/  IMAD.SHL.U32 R3, R7, 0x10, RZ ;  /* 0x0000001007037824 */ /* 0x008fe200078e00ff */
[----:B------:R0:W-:Y:S02]  /*34310*/  STG.E.64 desc[UR36][R14.64+0x98], R6 ;  /* 0x000098060e007986 */ /* 0x0001e4000c101b24 */
        /* <DEDUP_REMOVED lines=10> */
[----:B------:R-:W-:Y:S02]  /*343c0*/  IMAD.SHL.U32 R12, R8, 0x10, RZ ;  /* 0x00000010080c7824 */ /* 0x000fe400078e00ff */
[----:B------:R-:W-:-:S04]  /*343d0*/  SHF.L.U32 R9, R3, 0x1, RZ ;  /* 0x0000000103097819 */ /* 0x000fc800000006ff */
[----:B------:R-:W-:Y:S02]  /*343e0*/  LOP3.LUT R9, R3, R9, R12, 0x96, !PT ;  /* 0x0000000903097212 */ /* 0x000fe400078e960c */
[----:B------:R-:W-:Y:S02]  /*343f0*/  IADD3 R12, PT, PT, R10, 0xb0f8a, RZ ;  /* 0x000b0f8a0a0c7810 */ /* 0x000fe40007ffe0ff */
[----:B------:R-:W-:-:S03]  /*34400*/  LOP3.LUT R9, R9, R8, RZ, 0x3c, !PT ;  /* 0x0000000809097212 */ /* 0x000fc600078e3cff */
        /* <DEDUP_REMOVED lines=21> */
.L_x_144:
[----:B------:R-:W-:Y:S01]  /*34560*/  SHF.R.U32.HI R4, RZ, 0x2, R13 ;  /* 0x00000002ff047819 */ /* 0x000fe2000001160d */
[----:B------:R-:W-:Y:S01]  /*34570*/  IMAD.SHL.U32 R3, R9, 0x10, RZ ;  /* 0x0000001009037824 */ /* 0x000fe200078e00ff */
[----:B------:R-:W-:Y:S02]  /*34580*/  MOV R6, R8 ;  /* 0x0000000800067202 */ /* 0x000fe40000000f00 */
[----:B------:R-:W-:-:S04]  /*34590*/  LOP3.LUT R4, R4, R13, RZ, 0x3c, !PT ;  /* 0x0000000d04047212 */ /* 0x000fc800078e3cff */
[----:B------:R-:W-:-:S04]  /*345a0*/  SHF.L.U32 R5, R4, 0x1, RZ ;  /* 0x0000000104057819 */ /* 0x000fc800000006ff */
[----:B------:R-:W-:Y:S02]  /*345b0*/  LOP3.LUT R4, R4, R5, R3, 0x96, !PT ;  /* 0x0000000504047212 */ /* 0x000fe400078e9603 */
[----:B------:R-:W-:Y:S02]  /*345c0*/  SHF.R.U32.HI R5, RZ, 0x2, R0 ;  /* 0x00000002ff057819 */ /* 0x000fe40000011600 */
[----:B------:R-:W-:Y:S02]  /*345d0*/  LOP3.LUT R8, R4, R9, RZ, 0x3c, !PT ;  /* 0x0000000904087212 */ /* 0x000fe400078e3cff */
[----:B------:R-:W-:Y:S02]  /*345e0*/  LOP3.LUT R5, R5, R0, RZ, 0x3c, !PT ;  /* 0x0000000005057212 */ /* 0x000fe400078e3cff */
[----:B------:R-:W-:Y:S02]  /*345f0*/  IADD3 R3, PT, PT, R12, 0x587c5, R8 ;  /* 0x000587c50c037810 */ /* 0x000fe40007ffe008 */
[----:B------:R-:W-:Y:S01]  /*34600*/  SHF.L.U32 R0, R8, 0x4, RZ ;  /* 0x0000000408007819 */ /* 0x000fe200000006ff */
[----:B------:R-:W-:Y:S01]  /*34610*/  IMAD.SHL.U32 R4, R5, 0x2, RZ ;  /* 0x0000000205047824 */ /* 0x000fe200078e00ff */
[----:B------:R-:W-:-:S02]  /*34620*/  I2FP.F32.U32 R3, R3 ;  /* 0x0000000300037245 */ /* 0x000fc40000201000 */
[----:B------:R-:W-:Y:S02]  /*34630*/  IADD3 R12, PT, PT, R12, 0xb0f8a, RZ ;  /* 0x000b0f8a0c0c7810 */ /* 0x000fe40007ffe0ff */
[----:B------:R-:W-:Y:S01]  /*34640*/  LOP3.LUT R5, R5, R4, R0, 0x96, !PT ;  /* 0x0000000405057212 */ /* 0x000fe200078e9600 */
[----:B------:R-:W-:-:S03]  /*34650*/  FFMA R3, R3, R36, 1.1641532182693481445e-10 ;  /* 0x2f00000003037423 */ /* 0x000fc60000000024 */
[----:B------:R-:W-:Y:S01]  /*34660*/  LOP3.LUT R5, R5, R8, RZ, 0x3c, !PT ;  /* 0x0000000805057212 */ /* 0x000fe200078e3cff */
[----:B------:R-:W-:-:S04]  /*34670*/  FMUL R3, R3, 100 ;  /* 0x42c8000003037820 */ /* 0x000fc80000400000 */
[----:B------:R-:W-:Y:S02]  /*34680*/  IMAD.IADD R4, R5, 0x1, R12 ;  /* 0x0000000105047824 */ /* 0x000fe400078e020c */
        /* <DEDUP_REMOVED lines=12> */
[----:B------:R-:W-:Y:S02]  /*34750*/  MOV R13, R7 ;  /* 0x00000007000d7202 */ /* 0x000fe40000000f00 */
[----:B------:R-:W-:Y:S01]  /*34760*/  MOV R7, R9 ;  /* 0x0000000900077202 */ /* 0x000fe20000000f00 */
[----:B------:R-:W-:Y:S01]  /*34770*/  IMAD R4, R0, -0x3ea, R11 ;  /* 0xfffffc1600047824 */ /* 0x000fe200078e020b */
[----:B------:R-:W-:Y:S01]  /*34780*/  MOV R0, R6 ;  /* 0x0000000600007202 */ /* 0x000fe20000000f00 */
[----:B------:R-:W-:-:S03]  /*34790*/  IMAD.MOV.U32 R9, RZ, RZ, R5 ;  /* 0x000000ffff097224 */ /* 0x000fc600078e0005 */
[----:B------:R-:W-:-:S13]  /*347a0*/  ISETP.GE.AND P0, PT, R3, R4, PT ;  /* 0x000000040300720c */ /* 0x000fda0003f06270 */
[----:B------:R-:W-:Y:S05]  /*347b0*/  @P0 BRA `(.L_x_144) ;  /* 0xfffffffc00680947 */ /* 0x000fea000383ffff */
[----:B------:R-:W-:Y:S05]  /*347c0*/  BSYNC.RECONVERGENT B0 ;  /* 0x0000000000007941 */ /* 0x000fea0003800200 */
.L_x_143:
[----:B------:R0:W-:Y:S01]  /*347d0*/  STG.E.64 desc[UR36][R14.64+0x98], R6 ;  /* 0x000098060e007986 */ /* 0x0001e2000c101b24 */
[----:B------:R-:W-:-:S03]  /*347e0*/  MOV R0, R4 ;  /* 0x0000000400007202 */ /* 0x000fc60000000f00 */
[----:B------:R0:W-:Y:S04]  /*347f0*/  STG.E.64 desc[UR36][R14.64+0xa0], R8 ;  /* 0x0000a0080e007986 */ /* 0x0001e8000c101b24 */
[----:B------:R0:W-:Y:S02]  /*34800*/  STG.E.64 desc[UR36][R14.64+0x90], R12 ;  /* 0x0000900c0e007986 */ /* 0x0001e4000c101b24 */
.L_x_142:
        /* <DEDUP_REMOVED lines=23> */
[----:B------:R-:W-:Y:S01]  /*34980*/  BSSY.RECONVERGENT B0, `(.L_x_145) ;  /* 0x00000ec000007945 */ /* 0x000fe20003800200 */
[----:B-----5:R-:W-:-:S02]  /*34990*/  IMAD.MOV.U32 R15, RZ, RZ, 0xc ;  /* 0x0000000cff0f7424 */ /* 0x020fc400078e00ff */
[----:B--2---:R1:W-:Y:S05]  /*349a0*/  ST.E desc[UR36][R40.64+0x2c], R21 ;  /* 0x00002c1528007985 */ /* 0x0043ea000c101924 */
.L_x_146:
        /* <DEDUP_REMOVED lines=233> */
[----:B------:R-:W-:Y:S05]  /*35840*/  BSYNC.RECONVERGENT B0 ;  /* 0x0000000000007941 */ /* 0x000fea0003800200 */
.L_x_145:
[----:B------:R-:W-:Y:S01]  /*35850*/  ISETP.GT.AND P0, PT, R3, R0, PT ;  /* 0x000000000300720c */ /* 0x000fe20003f04270 */
[----:B------:R-:W-:-:S12]  /*35860*/  BSSY.RECONVERGENT B0, `(.L_x_147) ;  /* 0x000000d000007945 */ /* 0x000fd80003800200 */
[----:B------:R-:W-:Y:S05]  /*35870*/  @P0 BRA `(.L_x_148) ;  /* 0x00000000002c0947 */ /* 0x000fea0003800000 */
[----:B------:R-:W-:Y:S02]  /*35880*/  MOV R8, R0 ;  /* 0x0000000000087202 */ /* 0x000fe40000000f00 */
[----:B--2---:R-:W-:-:S07]  /*35890*/  MOV R9, R3 ;  /* 0x0000000300097202 */ /* 0x004fce0000000f00 */
.L_x_149:
[----:B0-----:R-:W-:-:S06]  /*358a0*/  IMAD.WIDE R6, R8, 0x4, R38 ;  /* 0x0000000408067825 */ /* 0x001fcc00078e0226 */
[----:B------:R-:W2:Y:S01]  /*358b0*/  LD.E R7, desc[UR36][R6.64] ;  /* 0x0000002406077980 */ /* 0x000ea2000c101900 */
[C---:B------:R-:W-:Y:S01]  /*358c0*/  IMAD.WIDE R4, R9.reuse, 0x4, R40 ;  /* 0x0000000409047825 */ /* 0x040fe200078e0228 */
[C---:B------:R-:W-:Y:S02]  /*358d0*/  ISETP.GT.AND P0, PT, R8.reuse, R3, PT ;  /* 0x000000030800720c */ /* 0x040fe40003f04270 */
[C---:B------:R-:W-:Y:S01]  /*358e0*/  ISETP.LT.AND P1, PT, R9.reuse, R0, PT ;  /* 0x000000000900720c */ /* 0x040fe20003f21270 */
[----:B------:R-:W-:Y:S01]  /*358f0*/  VIADD R9, R9, 0x1 ;  /* 0x0000000109097836 */ /* 0x000fe20000000000 */
[----:B------:R-:W-:Y:S01]  /*35900*/  IADD3 R8, PT, PT, R8, -0x1, RZ ;  /* 0xffffffff08087810 */ /* 0x000fe20007ffe0ff */
[----:B--2---:R0:W-:Y:S10]  /*35910*/  ST.E desc[UR36][R4.64], R7 ;  /* 0x0000000704007985 */ /* 0x0041f4000c101924 */
[----:B------:R-:W-:Y:S05]  /*35920*/  @P0 BRA P1, `(.L_x_149) ;  /* 0xfffffffc00dc0947 */ /* 0x000fea000083ffff */
.L_x_148:
[----:B------:R-:W-:Y:S05]  /*35930*/  BSYNC.RECONVERGENT B0 ;  /* 0x0000000000007941 */ /* 0x000fea0003800200 */
.L_x_147:
        /* <DEDUP_REMOVED lines=25> */
.L_x_150:
[----:B0-2---:R-:W-:-:S05]  /*35ad0*/  IMAD.WIDE.U32 R10, R3, 0x4, R40 ;  /* 0x00000004030a7825 */ /* 0x005fca00078e0028 */
        /* <DEDUP_REMOVED lines=232> */
[----:B------:R-:W-:Y:S05]  /*36960*/  BRA `(.L_x_112) ;  /* 0x000000d400507947 */ /* 0x000fea0003800000 */
.L_x_275:
[----:B------:R-:W-:Y:S01]  /*36970*/  MOV R6, 0x0 ;  /* 0x0000000000067802 */ /* 0x000fe20000000f00 */
[----:B------:R-:W-:Y:S02]  /*36980*/  HFMA2 R5, -RZ, RZ, 0, 0 ;  /* 0x00000000ff057431 */ /* 0x000fe400000001ff */
[----:B------:R-:W-:Y:S01]  /*36990*/  IMAD.MOV.U32 R4, RZ, RZ, 0xfa8 ;  /* 0x00000fa8ff047424 */ /* 0x000fe200078e00ff */
[----:B------:R-:W-:Y:S02]  /*369a0*/  MOV R41, RZ ;  /* 0x000000ff00297202 */ /* 0x000fe40000000f00 */
[----:B------:R-:W0:Y:S05]  /*369b0*/  LDC.64 R6, c[0x4][R6] ;  /* 0x0100000006067b82 */ /* 0x000e2a0000000a00 */
[----:B------:R-:W-:-:S07]  /*369c0*/  LEPC R20, `(.L_x_151) ;  /* 0x000000001014794e */ /* 0x000fce0000000000 */
[----:B0-----:R-:W-:Y:S05]  /*369d0*/  CALL.ABS.NOINC R6 ;  /* 0x0000000006007343 */ /* 0x001fea0003c00000 */
.L_x_151:
[----:B------:R-:W0:Y:S01]  /*369e0*/  S2R R0, SR_CgaCtaId ;  /* 0x0000000000007919 */ /* 0x000e220000008800 */
[----:B------:R-:W-:Y:S01]  /*369f0*/  UMOV UR4, 0x400 ;  /* 0x0000040000047882 */ /* 0x000fe20000000000 */
[----:B------:R-:W-:Y:S01]  /*36a00*/  BSSY.RECONVERGENT B0, `(.L_x_152) ;  /* 0x000000e000007945 */ /* 0x000fe20003800200 */
[----:B------:R-:W-:Y:S01]  /*36a10*/  IMAD.U32 R35, RZ, RZ, UR4 ;  /* 0x00000004ff237e24 */ /* 0x000fe2000f8e00ff */
[----:B------:R-:W-:Y:S02]  /*36a20*/  MOV R38, R4 ;  /* 0x0000000400267202 */ /* 0x000fe40000000f00 */
[----:B------:R-:W-:Y:S02]  /*36a30*/  MOV R39, R5 ;  /* 0x0000000500277202 */ /* 0x000fe40000000f00 */
[----:B0-----:R-:W-:-:S07]  /*36a40*/  LEA R6, R0, R35, 0x18 ;  /* 0x0000002300067211 */ /* 0x001fce00078ec0ff */
.L_x_153:
[C---:B------:R-:W-:Y:S02]  /*36a50*/  IMAD R0, R41.reuse, 0x4, R6 ;  /* 0x0000000429007824 */ /* 0x040fe400078e0206 */
[C---:B0-----:R-:W-:Y:S01]  /*36a60*/  IMAD.WIDE.U32 R4, R41.reuse, 0x4, R38 ;  /* 0x0000000429047825 */ /* 0x041fe200078e0026 */
[----:B------:R-:W-:Y:S02]  /*36a70*/  IADD3 R41, PT, PT, R41, 0x2, RZ ;  /* 0x0000000229297810 */ /* 0x000fe40007ffe0ff */
[----:B------:R-:W0:Y:S02]  /*36a80*/  LDS R3, [R0+0x1f50] ;  /* 0x001f500000037984 */ /* 0x000e240000000800 */
[----:B------:R-:W-:Y:S02]  /*36a90*/  ISETP.NE.AND P0, PT, R41, 0x3ea, PT ;  /* 0x000003ea2900780c */ /* 0x000fe40003f05270 */
[----:B0-----:R-:W-:Y:S04]  /*36aa0*/  ST.E desc[UR36][R4.64], R3 ;  /* 0x0000000304007985 */ /* 0x001fe8000c101924 */
[----:B------:R-:W0:Y:S04]  /*36ab0*/  LDS R7, [R0+0x1f54] ;  /* 0x001f540000077984 */ /* 0x000e280000000800 */
[----:B0-----:R0:W-:Y:S03]  /*36ac0*/  ST.E desc[UR36][R4.64+0x4], R7 ;  /* 0x0000040704007985 */ /* 0x0011e6000c101924 */
[----:B------:R-:W-:Y:S05]  /*36ad0*/  @P0 BRA `(.L_x_153) ;  /* 0xfffffffc00dc0947 */ /* 0x000fea000383ffff */
[----:B------:R-:W-:Y:S05]  /*36ae0*/  BSYNC.RECONVERGENT B0 ;  /* 0x0000000000007941 */ /* 0x000fea0003800200 */
.L_x_152:
        /* <DEDUP_REMOVED lines=8> */
[----:B--2---:R-:W-:-:S03]  /*36b70*/  SHF.R.U32.HI R0, RZ, 0x2, R15 ;  /* 0x00000002ff007819 */ /* 0x004fc6000001160f */
[----:B------:R-:W-:Y:S01]  /*36b80*/  VIADD R14, R14, 0x587c5 ;  /* 0x000587c50e0e7836 */ /* 0x000fe20000000000 */
[----:B------:R-:W-:Y:S02]  /*36b90*/  LOP3.LUT R0, R0, R15, RZ, 0x3c, !PT ;  /* 0x0000000f00007212 */ /* 0x000fe400078e3cff */
[----:B---3--:R-:W-:Y:S02]  /*36ba0*/  SHF.L.U32 R3, R7, 0x4, RZ ;  /* 0x0000000407037819 */ /* 0x008fe400000006ff */
[----:B------:R-:W-:Y:S01]  /*36bb0*/  MOV R11, R6 ;  /* 0x00000006000b7202 */ /* 0x000fe20000000f00 */
[----:B------:R-:W-:Y:S01]  /*36bc0*/  IMAD.SHL.U32 R10, R0, 0x2, RZ ;  /* 0x00000002000a7824 */ /* 0x000fe200078e00ff */
[----:B------:R-:W-:-:S04]  /*36bd0*/  SHF.R.U32.HI R15, RZ, 0x1f, R12 ;  /* 0x0000001fff0f7819 */ /* 0x000fc8000001160c */
[----:B------:R-:W-:Y:S02]  /*36be0*/  LOP3.LUT R0, R0, R10, R3, 0x96, !PT ;  /* 0x0000000a00007212 */ /* 0x000fe400078e9603 */
[----:B----4-:R-:W-:Y:S02]  /*36bf0*/  MOV R10, R9 ;  /* 0x00000009000a7202 */ /* 0x010fe40000000f00 */
[----:B------:R-:W-:Y:S02]  /*36c00*/  LOP3.LUT R13, R0, R7, RZ, 0x3c, !PT ;  /* 0x00000007000d7212 */ /* 0x000fe400078e3cff */
[----:B------:R-:W-:Y:S01]  /*36c10*/  LEA.HI.SX32 R12, R12, R15, 0x19 ;  /* 0x0000000f0c0c7211 */ /* 0x000fe200078fcaff */
[----:B------:R0:W-:Y:S01]  /*36c20*/  STG.E.64 desc[UR36][R4.64+0x68], R10 ;  /* 0x0000680a04007986 */ /* 0x0001e2000c101b24 */
[----:B------:R-:W-:Y:S02]  /*36c30*/  IADD3 R0, PT, PT, R13, R14, RZ ;  /* 0x0000000e0d007210 */ /* 0x000fe40007ffe0ff */
[----:B------:R-:W-:Y:S01]  /*36c40*/  MOV R15, R8 ;  /* 0x00000008000f7202 */ /* 0x000fe20000000f00 */
[----:B------:R-:W-:Y:S01]  /*36c50*/  IMAD R21, R12, -0x3ea, R37 ;  /* 0xfffffc160c157824 */ /* 0x000fe200078e0225 */
[----:B------:R-:W-:Y:S01]  /*36c60*/  I2FP.F32.U32 R3, R0 ;  /* 0x0000000000037245 */ /* 0x000fe20000201000 */
[----:B------:R-:W-:-:S02]  /*36c70*/  HFMA2 R0, -RZ, RZ, 0.1171875, 0 ;  /* 0x2f800000ff007431 */ /* 0x000fc400000001ff */
[----:B------:R-:W-:Y:S01]  /*36c80*/  IMAD.MOV.U32 R12, RZ, RZ, R7 ;  /* 0x000000ffff0c7224 */ /* 0x000fe200078e0007 */
[----:B------:R1:W-:Y:S04]  /*36c90*/  STG.E.64 desc[UR36][R4.64+0x60], R14 ;  /* 0x0000600e04007986 */ /* 0x0003e8000c101b24 */
[----:B------:R1:W-:Y:S01]  /*36ca0*/  STG.E.64 desc[UR36][R4.64+0x70], R12 ;  /* 0x0000700c04007986 */ /* 0x0003e2000c101b24 */
[----:B------:R-:W-:-:S04]  /*36cb0*/  FFMA R3, R3, R0, 1.1641532182693481445e-10 ;  /* 0x2f00000003037423 */ /* 0x000fc80000000000 */
        /* <DEDUP_REMOVED lines=11> */
[----:B------:R-:W-:Y:S01]  /*36d70*/  IMAD.MOV.U32 R3, RZ, RZ, R9 ;  /* 0x000000ffff037224 */ /* 0x000fe200078e0009 */
[----:B------:R-:W-:Y:S02]  /*36d80*/  MOV R15, R8 ;  /* 0x00000008000f7202 */ /* 0x000fe40000000f00 */
[----:B------:R-:W-:Y:S02]  /*36d90*/  MOV R9, R6 ;  /* 0x0000000600097202 */ /* 0x000fe40000000f00 */
[----:B------:R-:W-:-:S07]  /*36da0*/  MOV R12, R7 ;  /* 0x00000007000c7202 */ /* 0x000fce0000000f00 */
.L_x_157:
[----:B------:R-:W-:Y:S01]  /*36db0*/  SHF.R.U32.HI R6, RZ, 0x2, R15 ;  /* 0x00000002ff067819 */ /* 0x000fe2000001160f */
[----:B------:R-:W-:Y:S01]  /*36dc0*/  IMAD.SHL.U32 R7, R13, 0x10, RZ ;  /* 0x000000100d077824 */ /* 0x000fe200078e00ff */
[----:B------:R-:W-:Y:S02]  /*36dd0*/  SHF.R.U32.HI R10, RZ, 0x2, R3 ;  /* 0x00000002ff0a7819 */ /* 0x000fe40000011603 */
[----:B------:R-:W-:Y:S02]  /*36de0*/  LOP3.LUT R6, R6, R15, RZ, 0x3c, !PT ;  /* 0x0000000f06067212 */ /* 0x000fe400078e3cff */
[----:B------:R-:W-:Y:S02]  /*36df0*/  LOP3.LUT R10, R10, R3, RZ, 0x3c, !PT ;  /* 0x000000030a0a7212 */ /* 0x000fe400078e3cff */
[----:B------:R-:W-:Y:S02]  /*36e00*/  SHF.L.U32 R8, R6, 0x1, RZ ;  /* 0x0000000106087819 */ /* 0x000fe400000006ff */
[----:B------:R-:W-:-:S02]  /*36e10*/  MOV R15, R9 ;  /* 0x00000009000f7202 */ /* 0x000fc40000000f00 */
[----:B------:R-:W-:Y:S02]  /*36e20*/  LOP3.LUT R6, R6, R8, R7, 0x96, !PT ;  /* 0x0000000806067212 */ /* 0x000fe400078e9607 */
[----:B------:R-:W-:Y:S02]  /*36e30*/  MOV R8, R12 ;  /* 0x0000000c00087202 */ /* 0x000fe40000000f00 */
[-C--:B------:R-:W-:Y:S01]  /*36e40*/  LOP3.LUT R12, R6, R13.reuse, RZ, 0x3c, !PT ;  /* 0x0000000d060c7212 */ /* 0x080fe200078e3cff */
[----:B------:R-:W-:Y:S01]  /*36e50*/  IMAD.SHL.U32 R6, R10, 0x2, RZ ;  /* 0x000000020a067824 */ /* 0x000fe200078e00ff */
[----:B------:R-:W-:Y:S02]  /*36e60*/  MOV R9, R13 ;  /* 0x0000000d00097202 */ /* 0x000fe40000000f00 */
[----:B------:R-:W-:Y:S02]  /*36e70*/  IADD3 R3, PT, PT, R14, 0x587c5, R12 ;  /* 0x000587c50e037810 */ /* 0x000fe40007ffe00c */
[----:B------:R-:W-:-:S02]  /*36e80*/  SHF.L.U32 R7, R12, 0x4, RZ ;  /* 0x000000040c077819 */ /* 0x000fc400000006ff */
[----:B------:R-:W-:Y:S02]  /*36e90*/  I2FP.F32.U32 R3, R3 ;  /* 0x0000000300037245 */ /* 0x000fe40000201000 */
[----:B------:R-:W-:Y:S02]  /*36ea0*/  LOP3.LUT R7, R10, R6, R7, 0x96, !PT ;  /* 0x000000060a077212 */ /* 0x000fe400078e9607 */
[----:B------:R-:W-:Y:S01]  /*36eb0*/  IADD3 R14, PT, PT, R14, 0xb0f8a, RZ ;  /* 0x000b0f8a0e0e7810 */ /* 0x000fe20007ffe0ff */
[----:B------:R-:W-:Y:S01]  /*36ec0*/  FFMA R6, R3, R0, 1.1641532182693481445e-10 ;  /* 0x2f00000003067423 */ /* 0x000fe20000000000 */
[----:B------:R-:W-:-:S03]  /*36ed0*/  LOP3.LUT R3, R7, R12, RZ, 0x3c, !PT ;  /* 0x0000000c07037212 */ /* 0x000fc600078e3cff */
[----:B------:R-:W-:Y:S02]  /*36ee0*/  FMUL R6, R6, 100 ;  /* 0x42c8000006067820 */ /* 0x000fe40000400000 */
[----:B------:R-:W-:Y:S02]  /*36ef0*/  IMAD.IADD R7, R3, 0x1, R14 ;  /* 0x0000000103077824 */ /* 0x000fe400078e020e */
[----:B------:R-:W-:Y:S01]  /*36f00*/  IMAD.MOV.U32 R13, RZ, RZ, R3 ;  /* 0x000000ffff0d7224 */ /* 0x000fe200078e0003 */
[----:B------:R-:W-:Y:S01]  /*36f10*/  MOV R3, R8 ;  /* 0x0000000800037202 */ /* 0x000fe20000000f00 */
[----:B------:R-:W0:Y:S01]  /*36f20*/  F2I.TRUNC.NTZ R6, R6 ;  /* 0x0000000600067305 */ /* 0x000e22000020f100 */
[----:B------:R-:W-:-:S05]  /*36f30*/  I2FP.F32.U32 R7, R7 ;  /* 0x0000000700077245 */ /* 0x000fca0000201000 */
[----:B------:R-:W-:-:S04]  /*36f40*/  FFMA R7, R7, R0, 1.1641532182693481445e-10 ;  /* 0x2f00000007077423 */ /* 0x000fc80000000000 */
[----:B------:R-:W-:Y:S01]  /*36f50*/  FMUL R11, R7, 100 ;  /* 0x42c80000070b7820 */ /* 0x000fe20000400000 */
[----:B0-----:R-:W-:-:S05]  /*36f60*/  IMAD.HI R7, R6, 0x20b3dd41, RZ ;  /* 0x20b3dd4106077827 */ /* 0x001fca00078e02ff */
[----:B------:R-:W0:Y:S01]  /*36f70*/  F2I.TRUNC.NTZ R11, R11 ;  /* 0x0000000b000b7305 */ /* 0x000e22000020f100 */
[----:B------:R-:W-:-:S04]  /*36f80*/  SHF.R.U32.HI R10, RZ, 0x1f, R7 ;  /* 0x0000001fff0a7819 */ /* 0x000fc80000011607 */
[----:B------:R-:W-:-:S05]  /*36f90*/  LEA.HI.SX32 R7, R7, R10, 0x19 ;  /* 0x0000000a07077211 */ /* 0x000fca00078fcaff */
[----:B------:R-:W-:Y:S02]  /*36fa0*/  IMAD R10, R7, -0x3ea, R6 ;  /* 0xfffffc16070a7824 */ /* 0x000fe400078e0206 */
[----:B0-----:R-:W-:-:S05]  /*36fb0*/  IMAD.HI R7, R11, 0x20b3dd41, RZ ;  /* 0x20b3dd410b077827 */ /* 0x001fca00078e02ff */
[----:B------:R-:W-:-:S04]  /*36fc0*/  SHF.R.U32.HI R20, RZ, 0x1f, R7 ;  /* 0x0000001fff147819 */ /* 0x000fc80000011607 */
[----:B------:R-:W-:-:S05]  /*36fd0*/  LEA.HI.SX32 R20, R7, R20, 0x19 ;  /* 0x0000001407147211 */ /* 0x000fca00078fcaff */
[----:B------:R-:W-:-:S05]  /*36fe0*/  IMAD R7, R20, -0x3ea, R11 ;  /* 0xfffffc1614077824 */ /* 0x000fca00078e020b */
[----:B------:R-:W-:-:S13]  /*36ff0*/  ISETP.GE.AND P0, PT, R10, R7, PT ;  /* 0x000000070a00720c */ /* 0x000fda0003f06270 */
[----:B------:R-:W-:Y:S05]  /*37000*/  @P0 BRA `(.L_x_157) ;  /* 0xfffffffc00680947 */ /* 0x000fea000383ffff */
[----:B------:R-:W-:Y:S05]  /*37010*/  BSYNC.RECONVERGENT B1 ;  /* 0x0000000000017941 */ /* 0x000fea0003800200 */
.L_x_156:
[----:B------:R0:W-:Y:S01]  /*37020*/  STG.E.64 desc[UR36][R4.64+0x68], R8 ;  /* 0x0000680804007986 */ /* 0x0001e2000c101b24 */
[----:B------:R-:W-:-:S03]  /*37030*/  MOV R3, R7 ;  /* 0x0000000700037202 */ /* 0x000fc60000000f00 */
[----:B------:R0:W-:Y:S04]  /*37040*/  STG.E.64 desc[UR36][R4.64+0x70], R12 ;  /* 0x0000700c04007986 */ /* 0x0001e8000c101b24 */
[----:B------:R0:W-:Y:S02]  /*37050*/  STG.E.64 desc[UR36][R4.64+0x60], R14 ;  /* 0x0000600e04007986 */ /* 0x0001e4000c101b24 */
.L_x_155:
[----:B------:R-:W-:Y:S05]  /*37060*/  BSYNC.RECONVERGENT B0 ;  /* 0x0000000000007941 */ /* 0x000fea0003800200 */
.L_x_154:
[----:B------:R-:W-:Y:S01]  /*37070*/  ISETP.GE.AND P0, PT, R3, R10, PT ;  /* 0x0000000a0300720c */ /* 0x000fe20003f06270 */
[----:B------:R-:W-:-:S12]  /*37080*/  BSSY.RECONVERGENT B0, `(.L_x_158) ;  /* 0x000002c000007945 */ /* 0x000fd80003800200 */
[----:B------:R-:W-:Y:S05]  /*37090*/  @!P0 BRA `(.L_x_159) ;  /* 0x0000000000a88947 */ /* 0x000fea0003800000 */
[----:B0-----:R-:W0:Y:S01]  /*370a0*/  S2R R13, SR_CgaCtaId ;  /* 0x00000000000d7919 */ /* 0x001e220000008800 */
[C-C-:B------:R-:W-:Y:S01]  /*370b0*/  IADD3 R0, PT, PT, R3.reuse, 0x1, -R10.reuse ;  /* 0x0000000103007810 */ /* 0x140fe20007ffe80a */
[----:B------:R-:W-:Y:S01]  /*370c0*/  IMAD.IADD R4, R3, 0x1, -R10 ;  /* 0x0000000103047824 */ /* 0x000fe200078e0a0a */
[----:B------:R-:W-:Y:S01]  /*370d0*/  BSSY.RECONVERGENT B1, `(.L_x_160) ;  /* 0x0000015000017945 */ /* 0x000fe20003800200 */
[----:B------:R-:W-:Y:S02]  /*370e0*/  MOV R7, R10 ;  /* 0x0000000a00077202 */ /* 0x000fe40000000f00 */
[----:B------:R-:W-:Y:S02]  /*370f0*/  LOP3.LUT P1, R0, R0, 0x3, RZ, 0xc0, !PT ;  /* 0x0000000300007812 */ /* 0x000fe4000782c0ff */
[----:B------:R-:W-:-:S11]  /*37100*/  ISETP.GE.U32.AND P0, PT, R4, 0x3, PT ;  /* 0x000000030400780c */ /* 0x000fd60003f06070 */
[----:B------:R-:W-:Y:S05]  /*37110*/  @!P1 BRA `(.L_x_161) ;  /* 0x0000000000409947 */ /* 0x000fea0003800000 */
[----:B------:R-:W-:Y:S02]  /*37120*/  IADD3 R4, PT, PT, R35, 0x3eb0, RZ ;  /* 0x00003eb023047810 */ /* 0x000fe40007ffe0ff */
[----:B------:R-:W-:Y:S02]  /*37130*/  ISETP.NE.AND P1, PT, R0, 0x1, PT ;  /* 0x000000010000780c */ /* 0x000fe40003f25270 */
[----:B0-----:R-:W-:Y:S02]  /*37140*/  LEA R5, R13, R4, 0x18 ;  /* 0x000000040d057211 */ /* 0x001fe400078ec0ff */
[----:B------:R-:W-:-:S03]  /*37150*/  IADD3 R7, PT, PT, R10, 0x1, RZ ;  /* 0x000000010a077810 */ /* 0x000fc60007ffe0ff */
[C---:B------:R-:W-:Y:S02]  /*37160*/  IMAD R6, R10.reuse, 0x4, R5 ;  /* 0x000000040a067824 */ /* 0x040fe400078e0205 */
[----:B------:R-:W-:-:S03]  /*37170*/  IMAD.WIDE R4, R10, 0x4, R38 ;  /* 0x000000040a047825 */ /* 0x000fc600078e0226 */
[----:B------:R-:W0:Y:S04]  /*37180*/  LDS R9, [R6] ;  /* 0x0000000006097984 */ /* 0x000e280000000800 */
[----:B0-----:R1:W-:Y:S01]  /*37190*/  ST.E desc[UR36][R4.64], R9 ;  /* 0x0000000904007985 */ /* 0x0013e2000c101924 */
[----:B------:R-:W-:Y:S05]  /*371a0*/  @!P1 BRA `(.L_x_161) ;  /* 0x00000000001c9947 */ /* 0x000fea0003800000 */
[----:B-1----:R-:W0:Y:S01]  /*371b0*/  LDS R9, [R6+0x4] ;  /* 0x0000040006097984 */ /* 0x002e220000000800 */
[----:B------:R-:W-:Y:S02]  /*371c0*/  ISETP.NE.AND P1, PT, R0, 0x2, PT ;  /* 0x000000020000780c */ /* 0x000fe40003f25270 */
[----:B------:R-:W-:-:S11]  /*371d0*/  IADD3 R7, PT, PT, R10, 0x2, RZ ;  /* 0x000000020a077810 */ /* 0x000fd60007ffe0ff */
[----:B------:R-:W-:Y:S01]  /*371e0*/  @P1 VIADD R7, R10, 0x3 ;  /* 0x000000030a071836 */ /* 0x000fe20000000000 */
[----:B0-----:R-:W-:Y:S04]  /*371f0*/  ST.E desc[UR36][R4.64+0x4], R9 ;  /* 0x0000040904007985 */ /* 0x001fe8000c101924 */
[----:B------:R-:W0:Y:S04]  /*37200*/  @P1 LDS R11, [R6+0x8] ;  /* 0x00000800060b1984 */ /* 0x000e280000000800 */
[----:B0-----:R2:W-:Y:S02]  /*37210*/  @P1 ST.E desc[UR36][R4.64+0x8], R11 ;  /* 0x0000080b04001985 */ /* 0x0015e4000c101924 */
.L_x_161:
[----:B------:R-:W-:Y:S05]  /*37220*/  BSYNC.RECONVERGENT B1 ;  /* 0x0000000000017941 */ /* 0x000fea0003800200 */
.L_x_160:
[----:B------:R-:W-:Y:S05]  /*37230*/  @!P0 BRA `(.L_x_159) ;  /* 0x0000000000408947 */ /* 0x000fea0003800000 */
[----:B------:R-:W-:-:S04]  /*37240*/  IADD3 R0, PT, PT, R35, 0x3eb0, RZ ;  /* 0x00003eb023007810 */ /* 0x000fc80007ffe0ff */
[----:B0-----:R-:W-:-:S07]  /*37250*/  LEA R8, R13, R0, 0x18 ;  /* 0x000000000d087211 */ /* 0x001fce00078ec0ff */
.L_x_162:
[C---:B------:R-:W-:Y:S01]  /*37260*/  LEA R0, R7.reuse, R8, 0x2 ;  /* 0x0000000807007211 */ /* 0x040fe200078e10ff */
[----:B-123--:R-:W-:-:S04]  /*37270*/  IMAD.WIDE R4, R7, 0x4, R38 ;  /* 0x0000000407047825 */ /* 0x00efc800078e0226 */
[----:B------:R-:W0:Y:S01]  /*37280*/  LDS R9, [R0] ;  /* 0x0000000000097984 */ /* 0x000e220000000800 */
[C---:B------:R-:W-:Y:S01]  /*37290*/  VIADD R6, R7.reuse, 0x3 ;  /* 0x0000000307067836 */ /* 0x040fe20000000000 */
[----:B------:R-:W-:-:S04]  /*372a0*/  IADD3 R7, PT, PT, R7, 0x4, RZ ;  /* 0x0000000407077810 */ /* 0x000fc80007ffe0ff */
[----:B------:R-:W-:Y:S01]  /*372b0*/  ISETP.NE.AND P0, PT, R6, R3, PT ;  /* 0x000000030600720c */ /* 0x000fe20003f05270 */
        /* <DEDUP_REMOVED lines=8> */
.L_x_159:
[----:B------:R-:W-:Y:S05]  /*37340*/  BSYNC.RECONVERGENT B0 ;  /* 0x0000000000007941 */ /* 0x000fea0003800200 */
.L_x_158:
[----:B------:R-:W-:Y:S01]  /*37350*/  MOV R6, 0xffffffff ;  /* 0xffffffff00067802 */ /* 0x000fe20000000f00 */
[----:B------:R-:W-:-:S05]  /*37360*/  IMAD.MOV.U32 R7, RZ, RZ, -0x1 ;  /* 0xffffffffff077424 */ /* 0x000fca00078e00ff */
        /* <DEDUP_REMOVED lines=2007> */
[----:B0123--:R-:W-:-:S05]  /*3f0e0*/  IADD3 R5, PT, PT, R3, 0x1, RZ ;  /* 0x0000000103057810 */ /* 0x00ffca0007ffe0ff */
[----:B------:R0:W-:Y:S04]  /*3f0f0*/  STL [R0], R5 ;  /* 0x0000000500007387 */ /* 0x0001e80000100800 */
[----:B------:R-:W2:Y:S02]  /*3f100*/  LD.E R4, desc[UR36][R38.64+0x4] ;  /* 0x0000042426047980 */ /* 0x000ea4000c101900 */
[----:B--2---:R-:W-:-:S05]  /*3f110*/  IMAD R4, R4, 0x4, R27 ;  /* 0x0000000404047824 */ /* 0x004fca00078e021b */
[----:B------:R-:W4:Y:S01]  /*3f120*/  LDL R3, [R4] ;  /* 0x0000000004037983 */ /* 0x000f220000100800 */
[----:B------:R-:W-:Y:S01]  /*3f130*/  BSSY.RECONVERGENT B0, `(.L_x_163) ;  /* 0x00000f6000007945 */ /* 0x000fe20003800200 */
[----:B----4-:R-:W-:Y:S01]  /*3f140*/  IADD3 R7, PT, PT, R3, 0x1, RZ ;  /* 0x0000000103077810 */ /* 0x010fe20007ffe0ff */
[----:B------:R-:W-:-:S04]  /*3f150*/  HFMA2 R3, -RZ, RZ, 0, 1.1920928955078125e-07 ;  /* 0x00000002ff037431 */ /* 0x000fc800000001ff */
[----:B------:R0:W-:Y:S03]  /*3f160*/  STL [R4], R7 ;  /* 0x0000000704007387 */ /* 0x0001e60000100800 */
.L_x_164:
[----:B0-2---:R-:W-:-:S05]  /*3f170*/  IMAD.WIDE.U32 R4, R3, 0x4, R38 ;  /* 0x0000000403047825 */ /* 0x005fca00078e0026 */
        /* <DEDUP_REMOVED lines=221> */
[----:B------:R-:W3:Y:S02]  /*3ff50*/  LD.E R0, desc[UR36][R4.64+0x4] ;  /* 0x0000042404007980 */ /* 0x000ee4000c101900 */
[----:B---3--:R-:W-:-:S05]  /*3ff60*/  LEA R14, R0, R27, 0x2 ;  /* 0x0000001b000e7211 */ /* 0x008fca00078e10ff */
[----:B------:R-:W3:Y:S01]  /*3ff70*/  LDL R0, [R14] ;  /* 0x000000000e007983 */ /* 0x000ee20000100800 */
[----:B------:R-:W-:-:S04]  /*3ff80*/  VIADD R7, R3, 0x26 ;  /* 0x0000002603077836 */ /* 0x000fc80000000000 */
[----:B------:R-:W-:Y:S01]  /*3ff90*/  IMAD.WIDE.U32 R6, R7, 0x4, R38 ;  /* 0x0000000407067825 */ /* 0x000fe200078e0026 */
[----:B---3--:R-:W-:-:S05]  /*3ffa0*/  IADD3 R15, PT, PT, R0, 0x1, RZ ;  /* 0x00000001000f7810 */ /* 0x008fca0007ffe0ff */
[----:B------:R2:W-:Y:S04]  /*3ffb0*/  STL [R14], R15 ;  /* 0x0000000f0e007387 */ /* 0x0005e80000100800 */
[----:B------:R-:W3:Y:S02]  /*3ffc0*/  LD.E R0, desc[UR36][R6.64] ;  /* 0x0000002406007980 */ /* 0x000ee4000c101900 */
[----:B---3--:R-:W-:-:S05]  /*3ffd0*/  LEA R0, R0, R27, 0x2 ;  /* 0x0000001b00007211 */ /* 0x008fca00078e10ff */
[----:B0-----:R-:W3:Y:S02]  /*3ffe0*/  LDL R8, [R0] ;  /* 0x0000000000087983 */ /* 0x001ee40000100800 */
[----:B---3--:R-:W-:-:S05]  /*3fff0*/  VIADD R9, R8, 0x1 ;  /* 0x0000000108097836 */ /* 0x008fca0000000000 */
[----:B------:R2:W-:Y:S04]  /*40000*/  STL [R0], R9 ;  /* 0x0000000900007387 */ /* 0x0005e80000100800 */
[----:B------:R-:W3:Y:S02]  /*40010*/  LD.E R4, desc[UR36][R6.64+0x4] ;  /* 0x0000042406047980 */ /* 0x000ee4000c101900 */
[----:B---3--:R-:W-:-:S05]  /*40020*/  LEA R4, R4, R27, 0x2 ;  /* 0x0000001b04047211 */ /* 0x008fca00078e10ff */
[----:B------:R-:W3:Y:S01]  /*40030*/  LDL R5, [R4] ;  /* 0x0000000004057983 */ /* 0x000ee20000100800 */
[----:B------:R-:W-:-:S05]  /*40040*/  VIADD R3, R3, 0x28 ;  /* 0x0000002803037836 */ /* 0x000fca0000000000 */
[----:B------:R-:W-:Y:S02]  /*40050*/  ISETP.NE.AND P0, PT, R3, 0x3ea, PT ;  /* 0x000003ea0300780c */ /* 0x000fe40003f05270 */
[----:B---3--:R-:W-:-:S05]  /*40060*/  IADD3 R5, PT, PT, R5, 0x1, RZ ;  /* 0x0000000105057810 */ /* 0x008fca0007ffe0ff */
[----:B------:R2:W-:Y:S06]  /*40070*/  STL [R4], R5 ;  /* 0x0000000504007387 */ /* 0x0005ec0000100800 */
[----:B------:R-:W-:Y:S05]  /*40080*/  @P0 BRA `(.L_x_164) ;  /* 0xfffffff000380947 */ /* 0x000fea000383ffff */
[----:B------:R-:W-:Y:S05]  /*40090*/  BSYNC.RECONVERGENT B0 ;  /* 0x0000000000007941 */ /* 0x000fea0003800200 */
.L_x_163:
[----:B------:R-:W-:Y:S01]  /*400a0*/  BSSY.RECONVERGENT B0, `(.L_x_165) ;  /* 0x0000020000007945 */ /* 0x000fe20003800200 */
[----:B------:R-:W-:-:S07]  /*400b0*/  MOV R3, 0x3e9 ;  /* 0x000003e900037802 */ /* 0x000fce0000000f00 */
.L_x_166:
[----:B0-2---:R-:W-:-:S05]  /*400c0*/  IMAD.WIDE.U32 R4, R3, 0x4, R38 ;  /* 0x0000000403047825 */ /* 0x005fca00078e0026 */
        /* <DEDUP_REMOVED lines=30> */
.L_x_165:
[----:B0-----:R-:W-:Y:S01]  /*402b0*/  HFMA2 R0, -RZ, RZ, 0, 0 ;  /* 0x00000000ff007431 */ /* 0x001fe200000001ff */
[----:B------:R-:W-:Y:S06]  /*402c0*/  BSSY.RECONVERGENT B0, `(.L_x_167) ;  /* 0x000000c000007945 */ /* 0x000fec0003800200 */
.L_x_168:
        /* <DEDUP_REMOVED lines=12> */
.L_x_167:
[----:B------:R-:W-:Y:S01]  /*40390*/  BSSY.RECONVERGENT B0, `(.L_x_169) ;  /* 0x0000013000007945 */ /* 0x000fe20003800200 */
[----:B------:R-:W-:-:S07]  /*403a0*/  MOV R0, RZ ;  /* 0x000000ff00007202 */ /* 0x000fce0000000f00 */
.L_x_172:
        /* <DEDUP_REMOVED lines=15> */
.L_x_171:
[----:B------:R-:W-:Y:S05]  /*404a0*/  BSYNC.RECONVERGENT B1 ;  /* 0x0000000000017941 */ /* 0x000fea0003800200 */
.L_x_170:
[----:B------:R-:W-:Y:S05]  /*404b0*/  @P1 BRA `(.L_x_172) ;  /* 0xfffffffc00bc1947 */ /* 0x000fea000383ffff */
[----:B------:R-:W-:Y:S05]  /*404c0*/  BSYNC.RECONVERGENT B0 ;  /* 0x0000000000007941 */ /* 0x000fea0003800200 */
.L_x_169:
[----:B------:R-:W-:Y:S01]  /*404d0*/  HFMA2 R0, -RZ, RZ, 0, 0 ;  /* 0x00000000ff007431 */ /* 0x000fe200000001ff */
[----:B------:R-:W-:Y:S01]  /*404e0*/  BSSY.RECONVERGENT B0, `(.L_x_173) ;  /* 0x0000012000007945 */ /* 0x000fe20003800200 */
[----:B0-----:R-:W-:-:S07]  /*404f0*/  IMAD.MOV.U32 R3, RZ, RZ, RZ ;  /* 0x000000ffff037224 */ /* 0x001fce00078e00ff */
.L_x_176:
        /* <DEDUP_REMOVED lines=13> */
.L_x_175:
[----:B------:R-:W-:Y:S05]  /*405d0*/  BSYNC.RECONVERGENT B1 ;  /* 0x0000000000017941 */ /* 0x000fea0003800200 */
.L_x_174:
[----:B------:R-:W-:-:S13]  /*405e0*/  ISETP.GE.AND P0, PT, R0, 0x3ea, PT ;  /* 0x000003ea0000780c */ /* 0x000fda0003f06270 */
[----:B------:R-:W-:Y:S05]  /*405f0*/  @!P0 BRA `(.L_x_176) ;  /* 0xfffffffc00c08947 */ /* 0x000fea000383ffff */
[----:B------:R-:W-:Y:S05]  /*40600*/  BSYNC.RECONVERGENT B0 ;  /* 0x0000000000007941 */ /* 0x000fea0003800200 */
.L_x_173:
        /* <DEDUP_REMOVED lines=29> */
.L_x_178:
        /* <DEDUP_REMOVED lines=249> */
.L_x_177:
[----:B----4-:R-:W-:Y:S01]  /*41770*/  MOV R6, 0x0 ;  /* 0x0000000000067802 */ /* 0x010fe20000000f00 */
[----:B------:R-:W-:Y:S02]  /*41780*/  HFMA2 R5, -RZ, RZ, 0, 0 ;  /* 0x00000000ff057431 */ /* 0x000fe400000001ff */
[----:B------:R-:W-:-:S03]  /*41790*/  IMAD.MOV.U32 R4, RZ, RZ, 0xfa8 ;  /* 0x00000fa8ff047424 */ /* 0x000fc600078e00ff */
[----:B------:R-:W0:Y:S04]  /*417a0*/  LDC.64 R6, c[0x4][R6] ;  /* 0x0100000006067b82 */ /* 0x000e280000000a00 */
[----:B------:R-:W-:-:S07]  /*417b0*/  LEPC R20, `(.L_x_179) ;  /* 0x000000001014794e */ /* 0x000fce0000000000 */
[----:B0-----:R-:W-:Y:S05]  /*417c0*/  CALL.ABS.NOINC R6 ;  /* 0x0000000006007343 */ /* 0x001fea0003c00000 */
.L_x_179:
        /* <DEDUP_REMOVED lines=46> */
.L_x_182:
        /* <DEDUP_REMOVED lines=39> */
.L_x_181:
[----:B------:R0:W-:Y:S01]  /*41d20*/  STG.E.64 desc[UR36][R14.64+0x68], R6 ;  /* 0x000068060e007986 */ /* 0x0001e2000c101b24 */
[----:B------:R-:W-:-:S03]  /*41d30*/  MOV R0, R4 ;  /* 0x0000000400007202 */ /* 0x000fc60000000f00 */
[----:B------:R0:W-:Y:S04]  /*41d40*/  STG.E.64 desc[UR36][R14.64+0x70], R8 ;  /* 0x000070080e007986 */ /* 0x0001e8000c101b24 */
[----:B------:R0:W-:Y:S02]  /*41d50*/  STG.E.64 desc[UR36][R14.64+0x60], R12 ;  /* 0x0000600c0e007986 */ /* 0x0001e4000c101b24 */
.L_x_180:
        /* <DEDUP_REMOVED lines=26> */
.L_x_184:
        /* <DEDUP_REMOVED lines=234> */
.L_x_183:
[----:B------:R-:W-:Y:S01]  /*42da0*/  ISETP.GT.AND P0, PT, R3, R0, PT ;  /* 0x000000000300720c */ /* 0x000fe20003f04270 */
[----:B------:R-:W-:-:S12]  /*42db0*/  BSSY.RECONVERGENT B0, `(.L_x_185) ;  /* 0x000000d000007945 */ /* 0x000fd80003800200 */
[----:B------:R-:W-:Y:S05]  /*42dc0*/  @P0 BRA `(.L_x_186) ;  /* 0x00000000002c0947 */ /* 0x000fea0003800000 */
[----:B------:R-:W-:Y:S01]  /*42dd0*/  IMAD.MOV.U32 R8, RZ, RZ, R0 ;  /* 0x000000ffff087224 */ /* 0x000fe200078e0000 */
[----:B--2---:R-:W-:-:S07]  /*42de0*/  MOV R9, R3 ;  /* 0x0000000300097202 */ /* 0x004fce0000000f00 */
.L_x_187:
        /* <DEDUP_REMOVED lines=9> */
.L_x_186:
[----:B------:R-:W-:Y:S05]  /*42e80*/  BSYNC.RECONVERGENT B0 ;  /* 0x0000000000007941 */ /* 0x000fea0003800200 */
.L_x_185:
        /* <DEDUP_REMOVED lines=25> */
.L_x_188:
[----:B0---4-:R-:W-:-:S05]  /*43020*/  IMAD.WIDE.U32 R10, R3, 0x4, R40 ;  /* 0x00000004030a7825 */ /* 0x011fca00078e0028 */
        /* <DEDUP_REMOVED lines=221> */
[----:B---3--:R-:W2:Y:S01]  /*43e00*/  LD.E R43, desc[UR36][R6.64+0x4] ;  /* 0x00000424062b7980 */ /* 0x008ea2000c101900 */
[----:B------:R-:W-:-:S03]  /*43e10*/  IMAD.WIDE.U32 R12, R45, 0x4, R40 ;  /* 0x000000042d0c7825 */ /* 0x000fc600078e0028 */
[----:B--2---:R4:W-:Y:S04]  /*43e20*/  ST.E desc[UR36][R4.64+0x4], R43 ;  /* 0x0000042b04007985 */ /* 0x0049e8000c101924 */
[----:B0-----:R-:W2:Y:S01]  /*43e30*/  LD.E R15, desc[UR36][R12.64] ;  /* 0x000000240c0f7980 */ /* 0x001ea2000c101900 */
[----:B------:R-:W-:-:S05]  /*43e40*/  IMAD.WIDE.U32 R10, R45, 0x4, R38 ;  /* 0x000000042d0a7825 */ /* 0x000fca00078e0026 */
[----:B--2---:R4:W-:Y:S04]  /*43e50*/  ST.E desc[UR36][R10.64], R15 ;  /* 0x0000000f0a007985 */ /* 0x0049e8000c101924 */
[----:B-1----:R-:W2:Y:S01]  /*43e60*/  LD.E R9, desc[UR36][R12.64+0x4] ;  /* 0x000004240c097980 */ /* 0x002ea2000c101900 */
[----:B------:R-:W-:-:S04]  /*43e70*/  IADD3 R3, PT, PT, R3, 0x42, RZ ;  /* 0x0000004203037810 */ /* 0x000fc80007ffe0ff */
[----:B------:R-:W-:Y:S01]  /*43e80*/  ISETP.NE.AND P0, PT, R3, 0x3ea, PT ;  /* 0x000003ea0300780c */ /* 0x000fe20003f05270 */
[----:B--2---:R4:W-:-:S12]  /*43e90*/  ST.E desc[UR36][R10.64+0x4], R9 ;  /* 0x000004090a007985 */ /* 0x0049d8000c101924 */
[----:B------:R-:W-:Y:S05]  /*43ea0*/  @P0 BRA `(.L_x_188) ;  /* 0xfffffff0005c0947 */ /* 0x000fea000383ffff */
.L_x_112:
[----:B------:R-:W-:Y:S05]  /*43eb0*/  BSYNC B7 ;  /* 0x0000000000077941 */ /* 0x000fea0003800000 */
.L_x_32:
[----:B------:R-:W3:Y:S01]  /*43ec0*/  LD.E R0, desc[UR36][R38.64] ;  /* 0x0000002426007980 */ /* 0x000ee2000c101900 */
[----:B--2-4-:R-:W0:Y:S03]  /*43ed0*/  LDC.64 R4, c[0x0][0x388] ;  /* 0x0000e200ff047b82 */ /* 0x014e260000000a00 */
[----:B------:R-:W3:Y:S02]  /*43ee0*/  LD.E R37, desc[UR36][R38.64+0x4] ;  /* 0x0000042426257980 */ /* 0x000ee4000c101900 */
[----:B---3--:R-:W-:-:S04]  /*43ef0*/  IMAD R7, R0, 0x3ea, R37 ;  /* 0x000003ea00077824 */ /* 0x008fc800078e0225 */
[----:B0-----:R-:W-:-:S05]  /*43f00*/  IMAD.WIDE R6, R7, 0x4, R4 ;  /* 0x0000000407067825 */ /* 0x001fca00078e0204 */
[----:B------:R0:W5:Y:S01]  /*43f10*/  LDG.E R14, desc[UR36][R6.64] ;  /* 0x00000024060e7981 */ /* 0x000162000c1e1900 */
[----:B------:R-:W-:Y:S01]  /*43f20*/  BSSY.RECONVERGENT B0, `(.L_x_189) ;  /* 0x00000ce000007945 */ /* 0x000fe20003800200 */
[----:B------:R-:W-:Y:S01]  /*43f30*/  MOV R3, RZ ;  /* 0x000000ff00037202 */ /* 0x000fe20000000f00 */
[----:B------:R-:W-:Y:S01]  /*43f40*/  IMAD.MOV.U32 R10, RZ, RZ, R38 ;  /* 0x000000ffff0a7224 */ /* 0x000fe200078e0026 */
[----:B------:R-:W-:-:S07]  /*43f50*/  MOV R11, R39 ;  /* 0x00000027000b7202 */ /* 0x000fce0000000f00 */
.L_x_190:
[----:B------:R-:W0:Y:S04]  /*43f60*/  LD.E R8, desc[UR36][R10.64+0x8] ;  /* 0x000008240a087980 */ /* 0x000e28000c101900 */
[----:B------:R-:W2:Y:S01]  /*43f70*/  LD.E R15, desc[UR36][R10.64+0xc] ;  /* 0x00000c240a0f7980 */ /* 0x000ea2000c101900 */
[----:B------:R-:W-:-:S03]  /*43f80*/  IADD3 R9, PT, PT, R3, 0x4, RZ ;  /* 0x0000000403097810 */ /* 0x000fc60007ffe0ff */
[----:B------:R-:W3:Y:S01]  /*43f90*/  LD.E R20, desc[UR36][R10.64+0x10] ;  /* 0x000010240a147980 */ /* 0x000ee2000c101900 */
[----:B0-----:R-:W-:Y:S02]  /*43fa0*/  IMAD R7, R37, 0x3ea, R8 ;  /* 0x000003ea25077824 */ /* 0x001fe400078e0208 */
[----:B--2---:R-:W-:Y:S02]  /*43fb0*/  IMAD R13, R8, 0x3ea, R15 ;  /* 0x000003ea080d7824 */ /* 0x004fe400078e020f */
[----:B------:R-:W-:-:S04]  /*43fc0*/  IMAD.WIDE.U32 R8, R9, 0x4, R38 ;  /* 0x0000000409087825 */ /* 0x000fc800078e0026 */
[--C-:B------:R-:W-:Y:S01]  /*43fd0*/  IMAD.WIDE R6, R7, 0x4, R4.reuse ;  /* 0x0000000407067825 */ /* 0x100fe200078e0204 */
[----:B------:R-:W2:Y:S03]  /*43fe0*/  LD.E R21, desc[UR36][R8.64+0x4] ;  /* 0x0000042408157980 */ /* 0x000ea6000c101900 */
[----:B------:R-:W-:Y:S01]  /*43ff0*/  IMAD.WIDE R12, R13, 0x4, R4 ;  /* 0x000000040d0c7825 */ /* 0x000fe200078e0204 */
[----:B------:R-:W4:Y:S04]  /*44000*/  LD.E R37, desc[UR36][R8.64+0x10] ;  /* 0x0000102408257980 */ /* 0x000f28000c101900 */
[----:B------:R-:W4:Y:S04]  /*44010*/  LDG.E R7, desc[UR36][R6.64] ;  /* 0x0000002406077981 */ /* 0x000f28000c1e1900 */
[----:B------:R-:W4:Y:S01]  /*44020*/  LDG.E R12, desc[UR36][R12.64] ;  /* 0x000000240c0c7981 */ /* 0x000f22000c1e1900 */
[----:B---3--:R-:W-:-:S04]  /*44030*/  IMAD R15, R15, 0x3ea, R20 ;  /* 0x000003ea0f0f7824 */ /* 0x008fc800078e0214 */
[----:B------:R-:W-:-:S06]  /*44040*/  IMAD.WIDE R10, R15, 0x4, R4 ;  /* 0x000000040f0a7825 */ /* 0x000fcc00078e0204 */
[----:B------:R-:W3:Y:S01]  /*44050*/  LDG.E R11, desc[UR36][R10.64] ;  /* 0x000000240a0b7981 */ /* 0x000ee2000c1e1900 */
[----:B--2---:R-:W-:-:S03]  /*44060*/  IMAD R15, R20, 0x3ea, R21 ;  /* 0x000003ea140f7824 */ /* 0x004fc600078e0215 */
[----:B------:R-:W2:Y:S01]  /*44070*/  LD.E R20, desc[UR36][R8.64+0xc] ;  /* 0x00000c2408147980 */ /* 0x000ea2000c101900 */
[----:B----45:R-:W-:Y:S01]  /*44080*/  IADD3 R14, PT, PT, R12, R7, R14 ;  /* 0x000000070c0e7210 */ /* 0x030fe20007ffe00e */
[----:B------:R-:W-:Y:S02]  /*44090*/  IMAD.WIDE R6, R15, 0x4, R4 ;  /* 0x000000040f067825 */ /* 0x000fe400078e0204 */
[----:B------:R-:W4:Y:S04]  /*440a0*/  LD.E R12, desc[UR36][R8.64+0x8] ;  /* 0x00000824080c7980 */ /* 0x000f28000c101900 */
[----:B------:R-:W3:Y:S02]  /*440b0*/  LDG.E R6, desc[UR36][R6.64] ;  /* 0x0000002406067981 */ /* 0x000ee4000c1e1900 */
[----:B---3--:R-:W-:Y:S01]  /*440c0*/  IADD3 R42, PT, PT, R6, R11, R14 ;  /* 0x0000000b062a7210 */ /* 0x008fe20007ffe00e */
[----:B------:R-:W-:-:S04]  /*440d0*/  VIADD R11, R3, 0x8 ;  /* 0x00000008030b7836 */ /* 0x000fc80000000000 */
[----:B------:R-:W-:-:S05]  /*440e0*/  IMAD.WIDE.U32 R10, R11, 0x4, R38 ;  /* 0x000000040b0a7825 */ /* 0x000fca00078e0026 */
[----:B------:R-:W3:Y:S01]  /*440f0*/  LD.E R44, desc[UR36][R10.64+0x4] ;  /* 0x000004240a2c7980 */ /* 0x000ee2000c101900 */
[----:B----4-:R-:W-:Y:S02]  /*44100*/  IMAD R15, R21, 0x3ea, R12 ;  /* 0x000003ea150f7824 */ /* 0x010fe400078e020c */
[----:B--2---:R-:W-:Y:S01]  /*44110*/  IMAD R13, R12, 0x3ea, R20 ;  /* 0x000003ea0c0d7824 */ /* 0x004fe200078e0214 */
[----:B------:R-:W2:Y:S01]  /*44120*/  LD.E R21, desc[UR36][R10.64+0x10] ;  /* 0x000010240a157980 */ /* 0x000ea2000c101900 */
[----:B------:R-:W-:-:S04]  /*44130*/  IMAD.WIDE R14, R15, 0x4, R4 ;  /* 0x000000040f0e7825 */ /* 0x000fc800078e0204 */
[----:B------:R-:W-:Y:S02]  /*44140*/  IMAD.WIDE R12, R13, 0x4, R4 ;  /* 0x000000040d0c7825 */ /* 0x000fe400078e0204 */
[----:B------:R-:W4:Y:S02]  /*44150*/  LDG.E R15, desc[UR36][R14.64] ;  /* 0x000000240e0f7981 */ /* 0x000f24000c1e1900 */
[----:B------:R-:W-:Y:S02]  /*44160*/  IMAD R9, R20, 0x3ea, R37 ;  /* 0x000003ea14097824 */ /* 0x000fe400078e0225 */
[----:B------:R-:W4:Y:S02]  /*44170*/  LDG.E R12, desc[UR36][R12.64] ;  /* 0x000000240c0c7981 */ /* 0x000f24000c1e1900 */
[----:B------:R-:W-:Y:S02]  /*44180*/  IMAD.WIDE R8, R9, 0x4, R4 ;  /* 0x0000000409087825 */ /* 0x000fe400078e0204 */
[----:B------:R-:W2:Y:S04]  /*44190*/  LD.E R20, desc[UR36][R10.64+0xc] ;  /* 0x00000c240a147980 */ /* 0x000ea8000c101900 */
[----:B------:R-:W2:Y:S04]  /*441a0*/  LDG.E R9, desc[UR36][R8.64] ;  /* 0x0000002408097981 */ /* 0x000ea8000c1e1900 */
[----:B------:R-:W2:Y:S01]  /*441b0*/  LD.E R13, desc[UR36][R10.64+0x8] ;  /* 0x000008240a0d7980 */ /* 0x000ea2000c101900 */
[----:B---3--:R-:W-:-:S04]  /*441c0*/  IMAD R7, R37, 0x3ea, R44 ;  /* 0x000003ea25077824 */ /* 0x008fc800078e022c */
[----:B------:R-:W-:-:S06]  /*441d0*/  IMAD.WIDE R6, R7, 0x4, R4 ;  /* 0x0000000407067825 */ /* 0x000fcc00078e0204 */
[----:B------:R-:W3:Y:S01]  /*441e0*/  LDG.E R6, desc[UR36][R6.64] ;  /* 0x0000002406067981 */ /* 0x000ee2000c1e1900 */
[----:B----4-:R-:W-:Y:S01]  /*441f0*/  IADD3 R42, PT, PT, R12, R15, R42 ;  /* 0x0000000f0c2a7210 */ /* 0x010fe20007ffe02a */
[----:B--2---:R-:W-:-:S03]  /*44200*/  IMAD R15, R44, 0x3ea, R13 ;  /* 0x000003ea2c0f7824 */ /* 0x004fc600078e020d */
[----:B---3--:R-:W-:Y:S02]  /*44210*/  IADD3 R42, PT, PT, R6, R9, R42 ;  /* 0x00000009062a7210 */ /* 0x008fe40007ffe02a */
[----:B------:R-:W-:-:S05]  /*44220*/  IADD3 R9, PT, PT, R3, 0xc, RZ ;  /* 0x0000000c03097810 */ /* 0x000fca0007ffe0ff */
[----:B------:R-:W-:-:S05]  /*44230*/  IMAD.WIDE.U32 R8, R9, 0x4, R38 ;  /* 0x0000000409087825 */ /* 0x000fca00078e0026 */
[----:B------:R-:W2:Y:S01]  /*44240*/  LD.E R44, desc[UR36][R8.64+0x4] ;  /* 0x00000424082c7980 */ /* 0x000ea2000c101900 */
[----:B------:R-:W-:Y:S02]  /*44250*/  IMAD R13, R13, 0x3ea, R20 ;  /* 0x000003ea0d0d7824 */ /* 0x000fe400078e0214 */
[----:B------:R-:W-:-:S04]  /*44260*/  IMAD.WIDE R14, R15, 0x4, R4 ;  /* 0x000000040f0e7825 */ /* 0x000fc800078e0204 */
[----:B------:R-:W-:Y:S02]  /*44270*/  IMAD.WIDE R12, R13, 0x4, R4 ;  /* 0x000000040d0c7825 */ /* 0x000fe400078e0204 */
[----:B------:R-:W3:Y:S02]  /*44280*/  LDG.E R15, desc[UR36][R14.64] ;  /* 0x000000240e0f7981 */ /* 0x000ee4000c1e1900 */
[----:B------:R-:W-:Y:S02]  /*44290*/  IMAD R11, R20, 0x3ea, R21 ;  /* 0x000003ea140b7824 */ /* 0x000fe400078e0215 */
[----:B------:R-:W3:Y:S02]  /*442a0*/  LDG.E R12, desc[UR36][R12.64] ;  /* 0x000000240c0c7981 */ /* 0x000ee4000c1e1900 */
[----:B------:R-:W-:Y:S02]  /*442b0*/  IMAD.WIDE R10, R11, 0x4, R4 ;  /* 0x000000040b0a7825 */ /* 0x000fe400078e0204 */
[----:B------:R-:W4:Y:S04]  /*442c0*/  LD.E R20, desc[UR36][R8.64+0xc] ;  /* 0x00000c2408147980 */ /* 0x000f28000c101900 */
[----:B------:R-:W4:Y:S04]  /*442d0*/  LDG.E R11, desc[UR36][R10.64] ;  /* 0x000000240a0b7981 */ /* 0x000f28000c1e1900 */
[----:B------:R-:W4:Y:S01]  /*442e0*/  LD.E R13, desc[UR36][R8.64+0x8] ;  /* 0x00000824080d7980 */ /* 0x000f22000c101900 */
[----:B--2---:R-:W-:-:S03]  /*442f0*/  IMAD R7, R21, 0x3ea, R44 ;  /* 0x000003ea15077824 */ /* 0x004fc600078e022c */
[----:B------:R-:W2:Y:S01]  /*44300*/  LD.E R21, desc[UR36][R8.64+0x10] ;  /* 0x0000102408157980 */ /* 0x000ea2000c101900 */
[----:B------:R-:W-:-:S06]  /*44310*/  IMAD.WIDE R6, R7, 0x4, R4 ;  /* 0x0000000407067825 */ /* 0x000fcc00078e0204 */
[----:B------:R-:W2:Y:S01]  /*44320*/  LDG.E R6, desc[UR36][R6.64] ;  /* 0x0000002406067981 */ /* 0x000ea2000c1e1900 */
[----:B---3--:R-:W-:Y:S01]  /*44330*/  IADD3 R42, PT, PT, R12, R15, R42 ;  /* 0x0000000f0c2a7210 */ /* 0x008fe20007ffe02a */
[----:B----4-:R-:W-:-:S03]  /*44340*/  IMAD R15, R44, 0x3ea, R13 ;  /* 0x000003ea2c0f7824 */ /* 0x010fc600078e020d */
[----:B--2---:R-:W-:Y:S02]  /*44350*/  IADD3 R42, PT, PT, R6, R11, R42 ;  /* 0x0000000b062a7210 */ /* 0x004fe40007ffe02a */
        /* <DEDUP_REMOVED lines=19> */
[----:B--2---:R-:W-:Y:S01]  /*44490*/  IADD3 R42, PT, PT, R6, R9, R42 ;  /* 0x00000009062a7210 */ /* 0x004fe20007ffe02a */
[----:B------:R-:W-:-:S04]  /*444a0*/  VIADD R9, R3, 0x14 ;  /* 0x0000001403097836 */ /* 0x000fc80000000000 */
        /* <DEDUP_REMOVED lines=77> */
[----:B----4-:R-:W-:Y:S02]  /*44980*/  IMAD R15, R44, 0x3ea, R13 ;  /* 0x000003ea2c0f7824 */ /* 0x010fe400078e020d */
[----:B------:R-:W-:Y:S02]  /*44990*/  IMAD R13, R13, 0x3ea, R20 ;  /* 0x000003ea0d0d7824 */ /* 0x000fe400078e0214 */
[----:B------:R-:W-:-:S04]  /*449a0*/  IMAD.WIDE R14, R15, 0x4, R4 ;  /* 0x000000040f0e7825 */ /* 0x000fc800078e0204 */
[----:B------:R-:W-:Y:S02]  /*449b0*/  IMAD.WIDE R12, R13, 0x4, R4 ;  /* 0x000000040d0c7825 */ /* 0x000fe400078e0204 */
[----:B------:R-:W3:Y:S04]  /*449c0*/  LDG.E R15, desc[UR36][R14.64] ;  /* 0x000000240e0f7981 */ /* 0x000ee8000c1e1900 */
[----:B------:R-:W3:Y:S01]  /*449d0*/  LDG.E R12, desc[UR36][R12.64] ;  /* 0x000000240c0c7981 */ /* 0x000ee2000c1e1900 */
[----:B--2---:R-:W-:Y:S02]  /*449e0*/  IADD3 R42, PT, PT, R6, R9, R42 ;  /* 0x00000009062a7210 */ /* 0x004fe40007ffe02a */
[----:B------:R-:W-:-:S05]  /*449f0*/  IADD3 R9, PT, PT, R3, 0x24, RZ ;  /* 0x0000002403097810 */ /* 0x000fca0007ffe0ff */
[----:B------:R-:W-:-:S05]  /*44a00*/  IMAD.WIDE.U32 R8, R9, 0x4, R38 ;  /* 0x0000000409087825 */ /* 0x000fca00078e0026 */
[----:B------:R-:W2:Y:S01]  /*44a10*/  LD.E R44, desc[UR36][R8.64+0x4] ;  /* 0x00000424082c7980 */ /* 0x000ea2000c101900 */
[----:B------:R-:W-:-:S04]  /*44a20*/  IMAD R11, R20, 0x3ea, R21 ;  /* 0x000003ea140b7824 */ /* 0x000fc800078e0215 */
[----:B------:R-:W-:-:S06]  /*44a30*/  IMAD.WIDE R10, R11, 0x4, R4 ;  /* 0x000000040b0a7825 */ /* 0x000fcc00078e0204 */
[----:B------:R-:W4:Y:S01]  /*44a40*/  LDG.E R11, desc[UR36][R10.64] ;  /* 0x000000240a0b7981 */ /* 0x000f22000c1e1900 */
[----:B---3--:R-:W-:-:S03]  /*44a50*/  IADD3 R42, PT, PT, R12, R15, R42 ;  /* 0x0000000f0c2a7210 */ /* 0x008fc60007ffe02a */
[----:B------:R-:W3:Y:S04]  /*44a60*/  LD.E R15, desc[UR36][R8.64+0x8] ;  /* 0x00000824080f7980 */ /* 0x000ee8000c101900 */
[----:B------:R-:W4:Y:S01]  /*44a70*/  LD.E R12, desc[UR36][R8.64+0xc] ;  /* 0x00000c24080c7980 */ /* 0x000f22000c101900 */
[----:B--2---:R-:W-:-:S04]  /*44a80*/  IMAD R7, R21, 0x3ea, R44 ;  /* 0x000003ea15077824 */ /* 0x004fc800078e022c */
[----:B------:R-:W-:-:S06]  /*44a90*/  IMAD.WIDE R6, R7, 0x4, R4 ;  /* 0x0000000407067825 */ /* 0x000fcc00078e0204 */
[----:B------:R-:W2:Y:S01]  /*44aa0*/  LDG.E R6, desc[UR36][R6.64] ;  /* 0x0000002406067981 */ /* 0x000ea2000c1e1900 */
[----:B------:R-:W-:Y:S01]  /*44ab0*/  IADD3 R3, PT, PT, R3, 0x28, RZ ;  /* 0x0000002803037810 */ /* 0x000fe20007ffe0ff */
[----:B---3--:R-:W-:Y:S02]  /*44ac0*/  IMAD R21, R44, 0x3ea, R15 ;  /* 0x000003ea2c157824 */ /* 0x008fe400078e020f */
[----:B----4-:R-:W-:Y:S02]  /*44ad0*/  IMAD R15, R15, 0x3ea, R12 ;  /* 0x000003ea0f0f7824 */ /* 0x010fe400078e020c */
[----:B------:R-:W-:-:S04]  /*44ae0*/  IMAD.WIDE R20, R21, 0x4, R4 ;  /* 0x0000000415147825 */ /* 0x000fc800078e0204 */
[----:B------:R-:W-:Y:S02]  /*44af0*/  IMAD.WIDE R14, R15, 0x4, R4 ;  /* 0x000000040f0e7825 */ /* 0x000fe400078e0204 */
[----:B------:R-:W3:Y:S04]  /*44b00*/  LDG.E R20, desc[UR36][R20.64] ;  /* 0x0000002414147981 */ /* 0x000ee8000c1e1900 */
[----:B------:R-:W3:Y:S01]  /*44b10*/  LDG.E R14, desc[UR36][R14.64] ;  /* 0x000000240e0e7981 */ /* 0x000ee2000c1e1900 */
[----:B--2---:R-:W-:Y:S01]  /*44b20*/  IADD3 R13, PT, PT, R6, R11, R42 ;  /* 0x0000000b060d7210 */ /* 0x004fe20007ffe02a */
[----:B------:R-:W-:Y:S02]  /*44b30*/  IMAD.WIDE.U32 R10, R3, 0x4, R38 ;  /* 0x00000004030a7825 */ /* 0x000fe400078e0026 */
[----:B------:R-:W2:Y:S04]  /*44b40*/  LD.E R6, desc[UR36][R8.64+0x10] ;  /* 0x0000102408067980 */ /* 0x000ea8000c101900 */
[----:B------:R-:W4:Y:S01]  /*44b50*/  LD.E R37, desc[UR36][R10.64+0x4] ;  /* 0x000004240a257980 */ /* 0x000f22000c101900 */
[----:B---3--:R-:W-:Y:S01]  /*44b60*/  IADD3 R42, PT, PT, R14, R20, R13 ;  /* 0x000000140e2a7210 */ /* 0x008fe20007ffe00d */
[----:B--2---:R-:W-:-:S02]  /*44b70*/  IMAD R13, R12, 0x3ea, R6 ;  /* 0x000003ea0c0d7824 */ /* 0x004fc400078e0206 */
[----:B----4-:R-:W-:Y:S02]  /*44b80*/  IMAD R7, R6, 0x3ea, R37 ;  /* 0x000003ea06077824 */ /* 0x010fe400078e0225 */
[----:B------:R-:W-:-:S04]  /*44b90*/  IMAD.WIDE R12, R13, 0x4, R4 ;  /* 0x000000040d0c7825 */ /* 0x000fc800078e0204 */
[----:B------:R-:W-:Y:S02]  /*44ba0*/  IMAD.WIDE R6, R7, 0x4, R4 ;  /* 0x0000000407067825 */ /* 0x000fe400078e0204 */
[----:B------:R-:W2:Y:S04]  /*44bb0*/  LDG.E R13, desc[UR36][R12.64] ;  /* 0x000000240c0d7981 */ /* 0x000ea8000c1e1900 */
[----:B------:R-:W2:Y:S01]  /*44bc0*/  LDG.E R6, desc[UR36][R6.64] ;  /* 0x0000002406067981 */ /* 0x000ea2000c1e1900 */
[----:B------:R-:W-:Y:S02]  /*44bd0*/  ISETP.NE.AND P0, PT, R3, 0x3e8, PT ;  /* 0x000003e80300780c */ /* 0x000fe40003f05270 */
[----:B--2---:R-:W-:-:S11]  /*44be0*/  IADD3 R14, PT, PT, R6, R13, R42 ;  /* 0x0000000d060e7210 */ /* 0x004fd60007ffe02a */
[----:B------:R-:W-:Y:S05]  /*44bf0*/  @P0 BRA `(.L_x_190) ;  /* 0xfffffff000d80947 */ /* 0x000fea000383ffff */
[----:B------:R-:W-:Y:S05]  /*44c00*/  BSYNC.RECONVERGENT B0 ;  /* 0x0000000000007941 */ /* 0x000fea0003800200 */
.L_x_189:
[----:B------:R-:W2:Y:S01]  /*44c10*/  LD.E R3, desc[UR36][R38.64+0xfa4] ;  /* 0x000fa42426037980 */ /* 0x000ea2000c101900 */
[----:B------:R-:W0:Y:S01]  /*44c20*/  S2UR UR5, SR_CgaCtaId ;  /* 0x00000000000579c3 */ /* 0x000e220000008800 */
[----:B------:R-:W-:Y:S02]  /*44c30*/  UMOV UR4, 0x400 ;  /* 0x0000040000047882 */ /* 0x000fe40000000000 */
[----:B------:R-:W-:-:S04]  /*44c40*/  UIADD3 UR4, UPT, UPT, UR4, 0x3ea0, URZ ;  /* 0x00003ea004047890 */ /* 0x000fc8000fffe0ff */
[----:B0-----:R-:W-:Y:S01]  /*44c50*/  ULEA UR4, UR5, UR4, 0x18 ;  /* 0x0000000405047291 */ /* 0x001fe2000f8ec0ff */
[----:B--2---:R-:W-:-:S04]  /*44c60*/  IMAD R3, R3, 0x3ea, R0 ;  /* 0x000003ea03037824 */ /* 0x004fc800078e0200 */
[----:B------:R-:W-:-:S06]  /*44c70*/  IMAD.WIDE R4, R3, 0x4, R4 ;  /* 0x0000000403047825 */ /* 0x000fcc00078e0204 */
[----:B------:R-:W2:Y:S01]  /*44c80*/  LDG.E R5, desc[UR36][R4.64] ;  /* 0x0000002404057981 */ /* 0x000ea2000c1e1900 */
[----:B------:R-:W-:Y:S01]  /*44c90*/  LEA R6, R34, UR4, 0x2 ;  /* 0x0000000422067c11 */ /* 0x000fe2000f8e10ff */
[----:B------:R-:W-:Y:S04]  /*44ca0*/  BSSY.RECONVERGENT B0, `(.L_x_191) ;  /* 0x00000db000007945 */ /* 0x000fe80003800200 */
[----:B------:R-:W0:Y:S01]  /*44cb0*/  LDS R0, [R6] ;  /* 0x0000000006007984 */ /* 0x000e220000000800 */
[----:B--2---:R-:W-:-:S05]  /*44cc0*/  IMAD.IADD R11, R14, 0x1, R5 ;  /* 0x000000010e0b7824 */ /* 0x004fca00078e0205 */
[----:B0-----:R-:W-:-:S13]  /*44cd0*/  ISETP.GT.AND P0, PT, R0, R11, PT ;  /* 0x0000000b0000720c */ /* 0x001fda0003f04270 */
[----:B------:R-:W-:Y:S05]  /*44ce0*/  @!P0 BRA `(.L_x_192) ;  /* 0x0000000c00588947 */ /* 0x000fea0003800000 */
[----:B------:R0:W-:Y:S04]  /*44cf0*/  STS [R6], R11 ;  /* 0x0000000b06007388 */ /* 0x0001e80000000800 */
[----:B------:R-:W2:Y:S01]  /*44d00*/  LD.E R3, desc[UR36][R38.64] ;  /* 0x0000002426037980 */ /* 0x000ea2000c101900 */
[----:B------:R-:W1:Y:S02]  /*44d10*/  S2R R0, SR_CgaCtaId ;  /* 0x0000000000007919 */ /* 0x000e640000008800 */
[----:B-1----:R-:W-:-:S05]  /*44d20*/  LEA R5, R0, R33, 0x18 ;  /* 0x0000002100057211 */ /* 0x002fca00078ec0ff */
[----:B------:R-:W-:-:S05]  /*44d30*/  IMAD R0, R34, 0xfa8, R5 ;  /* 0x00000fa822007824 */ /* 0x000fca00078e0205 */
[----:B--2---:R-:W-:Y:S04]  /*44d40*/  STS [R0], R3 ;  /* 0x0000000300007388 */ /* 0x004fe80000000800 */
[----:B------:R-:W2:Y:S04]  /*44d50*/  LD.E R5, desc[UR36][R38.64+0x4] ;  /* 0x0000042426057980 */ /* 0x000ea8000c101900 */
[----:B--2---:R1:W-:Y:S04]  /*44d60*/  STS [R0+0x4], R5 ;  /* 0x0000040500007388 */ /* 0x0043e80000000800 */
[----:B------:R-:W2:Y:S04]  /*44d70*/  LD.E R7, desc[UR36][R38.64+0x8] ;  /* 0x0000082426077980 */ /* 0x000ea8000c101900 */
[----:B--2---:R2:W-:Y:S04]  /*44d80*/  STS [R0+0x8], R7 ;  /* 0x0000080700007388 */ /* 0x0045e80000000800 */
[----:B------:R-:W3:Y:S04]  /*44d90*/  LD.E R9, desc[UR36][R38.64+0xc] ;  /* 0x00000c2426097980 */ /* 0x000ee8000c101900 */
[----:B---3--:R3:W-:Y:S04]  /*44da0*/  STS [R0+0xc], R9 ;  /* 0x00000c0900007388 */ /* 0x0087e80000000800 */
[----:B0-----:R-:W4:Y:S04]  /*44db0*/  LD.E R11, desc[UR36][R38.64+0x10] ;  /* 0x00001024260b7980 */ /* 0x001f28000c101900 */
[----:B----4-:R0:W-:Y:S04]  /*44dc0*/  STS [R0+0x10], R11 ;  /* 0x0000100b00007388 */ /* 0x0101e80000000800 */
[----:B------:R-:W4:Y:S04]  /*44dd0*/  LD.E R13, desc[UR36][R38.64+0x14] ;  /* 0x00001424260d7980 */ /* 0x000f28000c101900 */
[----:B----4-:R0:W-:Y:S04]  /*44de0*/  STS [R0+0x14], R13 ;  /* 0x0000140d00007388 */ /* 0x0101e80000000800 */
[----:B------:R-:W4:Y:S04]  /*44df0*/  LD.E R15, desc[UR36][R38.64+0x18] ;  /* 0x00001824260f7980 */ /* 0x000f28000c101900 */
[----:B----4-:R0:W-:Y:S04]  /*44e00*/  STS [R0+0x18], R15 ;  /* 0x0000180f00007388 */ /* 0x0101e80000000800 */
[----:B-1----:R-:W4:Y:S04]  /*44e10*/  LD.E R5, desc[UR36][R38.64+0x1c] ;  /* 0x00001c2426057980 */ /* 0x002f28000c101900 */
[----:B----4-:R0:W-:Y:S04]  /*44e20*/  STS [R0+0x1c], R5 ;  /* 0x00001c0500007388 */ /* 0x0101e80000000800 */
[----:B--2---:R-:W2:Y:S04]  /*44e30*/  LD.E R7, desc[UR36][R38.64+0x20] ;  /* 0x0000202426077980 */ /* 0x004ea8000c101900 */
[----:B--2---:R0:W-:Y:S04]  /*44e40*/  STS [R0+0x20], R7 ;  /* 0x0000200700007388 */ /* 0x0041e80000000800 */
[----:B---3--:R-:W2:Y:S01]  /*44e50*/  LD.E R9, desc[UR36][R38.64+0x24] ;  /* 0x0000242426097980 */ /* 0x008ea2000c101900 */
[----:B------:R-:W-:-:S03]  /*44e60*/  HFMA2 R3, -RZ, RZ, 0, 5.9604644775390625e-07 ;  /* 0x0000000aff037431 */ /* 0x000fc600000001ff */
[----:B--2---:R0:W-:Y:S04]  /*44e70*/  STS [R0+0x24], R9 ;  /* 0x0000240900007388 */ /* 0x0041e80000000800 */
.L_x_193:
[----:B0-----:R-:W-:-:S05]  /*44e80*/  IMAD.WIDE.U32 R8, R3, 0x4, R38 ;  /* 0x0000000403087825 */ /* 0x001fca00078e0026 */
[----:B--2---:R-:W2:Y:S01]  /*44e90*/  LD.E R11, desc[UR36][R8.64] ;  /* 0x00000024080b7980 */ /* 0x004ea2000c101900 */
[C---:B------:R-:W-:Y:S01]  /*44ea0*/  LEA R10, R3.reuse, R0, 0x2 ;  /* 0x00000000030a7211 */ /* 0x040fe200078e10ff */
[----:B------:R-:W-:-:S04]  /*44eb0*/  VIADD R7, R3, 0x2 ;  /* 0x0000000203077836 */ /* 0x000fc80000000000 */
[----:B--2---:R0:W-:Y:S04]  /*44ec0*/  STS [R10], R11 ;  /* 0x0000000b0a007388 */ /* 0x0041e80000000800 */
[----:B------:R-:W2:Y:S01]  /*44ed0*/  LD.E R13, desc[UR36][R8.64+0x4] ;  /* 0x00000424080d7980 */ /* 0x000ea2000c101900 */
[----:B------:R-:W-:-:S03]  /*44ee0*/  IMAD.WIDE.U32 R6, R7, 0x4, R38 ;  /* 0x0000000407067825 */ /* 0x000fc600078e0026 */
[----:B--2---:R1:W-:Y:S04]  /*44ef0*/  STS [R10+0x4], R13 ;  /* 0x0000040d0a007388 */ /* 0x0043e80000000800 */
[----:B------:R-:W2:Y:S01]  /*44f00*/  LD.E R15, desc[UR36][R6.64] ;  /* 0x00000024060f7980 */ /* 0x000ea2000c101900 */
[----:B------:R-:W-:-:S03]  /*44f10*/  IADD3 R5, PT, PT, R3, 0x4, RZ ;  /* 0x0000000403057810 */ /* 0x000fc60007ffe0ff */
[----:B--2---:R2:W-:Y:S04]  /*44f20*/  STS [R10+0x8], R15 ;  /* 0x0000080f0a007388 */ /* 0x0045e80000000800 */
[----:B------:R-:W3:Y:S01]  /*44f30*/  LD.E R21, desc[UR36][R6.64+0x4] ;  /* 0x0000042406157980 */ /* 0x000ee2000c101900 */
[----:B------:R-:W-:-:S03]  /*44f40*/  IMAD.WIDE.U32 R4, R5, 0x4, R38 ;  /* 0x0000000405047825 */ /* 0x000fc600078e0026 */
[----:B---3--:R-:W-:Y:S04]  /*44f50*/  STS [R10+0xc], R21 ;  /* 0x00000c150a007388 */ /* 0x008fe80000000800 */
[----:B0-----:R-:W3:Y:S01]  /*44f60*/  LD.E R11, desc[UR36][R4.64] ;  /* 0x00000024040b7980 */ /* 0x001ee2000c101900 */
[----:B------:R-:W-:-:S03]  /*44f70*/  IADD3 R9, PT, PT, R3, 0x6, RZ ;  /* 0x0000000603097810 */ /* 0x000fc60007ffe0ff */
[----:B---3--:R0:W-:Y:S04]  /*44f80*/  STS [R10+0x10], R11 ;  /* 0x0000100b0a007388 */ /* 0x0081e80000000800 */
[----:B------:R-:W3:Y:S01]  /*44f90*/  LD.E R37, desc[UR36][R4.64+0x4] ;  /* 0x0000042404257980 */ /* 0x000ee2000c101900 */
[----:B------:R-:W-:-:S03]  /*44fa0*/  IMAD.WIDE.U32 R8, R9, 0x4, R38 ;  /* 0x0000000409087825 */ /* 0x000fc600078e0026 */
[----:B---3--:R-:W-:Y:S04]  /*44fb0*/  STS [R10+0x14], R37 ;  /* 0x000014250a007388 */ /* 0x008fe80000000800 */
[----:B-1----:R-:W3:Y:S01]  /*44fc0*/  LD.E R13, desc[UR36][R8.64] ;  /* 0x00000024080d7980 */ /* 0x002ee2000c101900 */
[----:B------:R-:W-:-:S03]  /*44fd0*/  VIADD R7, R3, 0x8 ;  /* 0x0000000803077836 */ /* 0x000fc60000000000 */
[----:B---3--:R1:W-:Y:S04]  /*44fe0*/  STS [R10+0x18], R13 ;  /* 0x0000180d0a007388 */ /* 0x0083e80000000800 */
[----:B--2---:R-:W2:Y:S01]  /*44ff0*/  LD.E R15, desc[UR36][R8.64+0x4] ;  /* 0x00000424080f7980 */ /* 0x004ea2000c101900 */
[----:B------:R-:W-:-:S03]  /*45000*/  IMAD.WIDE.U32 R6, R7, 0x4, R38 ;  /* 0x0000000407067825 */ /* 0x000fc600078e0026 */
[----:B--2---:R-:W-:Y:S04]  /*45010*/  STS [R10+0x1c], R15 ;  /* 0x00001c0f0a007388 */ /* 0x004fe80000000800 */
[----:B0-----:R-:W2:Y:S01]  /*45020*/  LD.E R11, desc[UR36][R6.64] ;  /* 0x00000024060b7980 */ /* 0x001ea2000c101900 */
[----:B------:R-:W-:-:S03]  /*45030*/  IADD3 R5, PT, PT, R3, 0xa, RZ ;  /* 0x0000000a03057810 */ /* 0x000fc60007ffe0ff */
[----:B--2---:R0:W-:Y:S04]  /*45040*/  STS [R10+0x20], R11 ;  /* 0x0000200b0a007388 */ /* 0x0041e80000000800 */
[----:B------:R-:W2:Y:S01]  /*45050*/  LD.E R21, desc[UR36][R6.64+0x4] ;  /* 0x0000042406157980 */ /* 0x000ea2000c101900 */
[----:B------:R-:W-:-:S03]  /*45060*/  IMAD.WIDE.U32 R4, R5, 0x4, R38 ;  /* 0x0000000405047825 */ /* 0x000fc600078e0026 */
[----:B--2---:R-:W-:Y:S04]  /*45070*/  STS [R10+0x24], R21 ;  /* 0x000024150a007388 */ /* 0x004fe80000000800 */
[----:B-1----:R-:W2:Y:S01]  /*45080*/  LD.E R13, desc[UR36][R4.64] ;  /* 0x00000024040d7980 */ /* 0x002ea2000c101900 */
[----:B------:R-:W-:-:S03]  /*45090*/  IADD3 R9, PT, PT, R3, 0xc, RZ ;  /* 0x0000000c03097810 */ /* 0x000fc60007ffe0ff */
[----:B--2---:R1:W-:Y:S04]  /*450a0*/  STS [R10+0x28], R13 ;  /* 0x0000280d0a007388 */ /* 0x0043e80000000800 */
[----:B------:R-:W2:Y:S01]  /*450b0*/  LD.E R37, desc[UR36][R4.64+0x4] ;  /* 0x0000042404257980 */ /* 0x000ea2000c101900 */
[----:B------:R-:W-:-:S03]  /*450c0*/  IMAD.WIDE.U32 R8, R9, 0x4, R38 ;  /* 0x0000000409087825 */ /* 0x000fc600078e0026 */
[----:B--2---:R-:W-:Y:S04]  /*450d0*/  STS [R10+0x2c], R37 ;  /* 0x00002c250a007388 */ /* 0x004fe80000000800 */
[----:B0-----:R-:W2:Y:S01]  /*450e0*/  LD.E R11, desc[UR36][R8.64] ;  /* 0x00000024080b7980 */ /* 0x001ea2000c101900 */
[----:B------:R-:W-:-:S03]  /*450f0*/  VIADD R7, R3, 0xe ;  /* 0x0000000e03077836 */ /* 0x000fc60000000000 */
        /* <DEDUP_REMOVED lines=17> */
[----:B------:R-:W-:-:S03]  /*45210*/  VIADD R7, R3, 0x14 ;  /* 0x0000001403077836 */ /* 0x000fc60000000000 */
        /* <DEDUP_REMOVED lines=117> */
[----:B--2---:R2:W-:Y:S04]  /*45970*/  STS [R10+0xe4], R21 ;  /* 0x0000e4150a007388 */ /* 0x0045e80000000800 */
[----:B-1----:R-:W3:Y:S01]  /*45980*/  LD.E R13, desc[UR36][R4.64] ;  /* 0x00000024040d7980 */ /* 0x002ee2000c101900 */
[----:B------:R-:W-:-:S03]  /*45990*/  IADD3 R9, PT, PT, R3, 0x3c, RZ ;  /* 0x0000003c03097810 */ /* 0x000fc60007ffe0ff */
[----:B---3--:R2:W-:Y:S04]  /*459a0*/  STS [R10+0xe8], R13 ;  /* 0x0000e80d0a007388 */ /* 0x0085e80000000800 */
[----:B------:R-:W3:Y:S01]  /*459b0*/  LD.E R37, desc[UR36][R4.64+0x4] ;  /* 0x0000042404257980 */ /* 0x000ee2000c101900 */
[----:B------:R-:W-:-:S03]  /*459c0*/  IMAD.WIDE.U32 R8, R9, 0x4, R38 ;  /* 0x0000000409087825 */ /* 0x000fc600078e0026 */
[----:B---3--:R2:W-:Y:S04]  /*459d0*/  STS [R10+0xec], R37 ;  /* 0x0000ec250a007388 */ /* 0x0085e80000000800 */
[----:B0-----:R-:W3:Y:S04]  /*459e0*/  LD.E R11, desc[UR36][R8.64] ;  /* 0x00000024080b7980 */ /* 0x001ee8000c101900 */
[----:B---3--:R2:W-:Y:S04]  /*459f0*/  STS [R10+0xf0], R11 ;  /* 0x0000f00b0a007388 */ /* 0x0085e80000000800 */
[----:B------:R-:W3:Y:S01]  /*45a00*/  LD.E R7, desc[UR36][R8.64+0x4] ;  /* 0x0000042408077980 */ /* 0x000ee2000c101900 */
[----:B------:R-:W-:-:S05]  /*45a10*/  VIADD R3, R3, 0x3e ;  /* 0x0000003e03037836 */ /* 0x000fca0000000000 */
[----:B------:R-:W-:Y:S01]  /*45a20*/  ISETP.NE.AND P0, PT, R3, 0x3ea, PT ;  /* 0x000003ea0300780c */ /* 0x000fe20003f05270 */
[----:B---3--:R2:W-:-:S12]  /*45a30*/  STS [R10+0xf4], R7 ;  /* 0x0000f4070a007388 */ /* 0x0085d80000000800 */
[----:B------:R-:W-:Y:S05]  /*45a40*/  @P0 BRA `(.L_x_193) ;  /* 0xfffffff4000c0947 */ /* 0x000fea000383ffff */
.L_x_192:
[----:B------:R-:W-:Y:S05]  /*45a50*/  BSYNC.RECONVERGENT B0 ;  /* 0x0000000000007941 */ /* 0x000fea0003800200 */
.L_x_191:
[----:B------:R-:W0:Y:S02]  /*45a60*/  LDC.64 R4, c[0x0][0x398] ;  /* 0x0000e600ff047b82 */ /* 0x000e240000000a00 */
[----:B0-----:R-:W-:-:S05]  /*45a70*/  IMAD.WIDE.U32 R4, R34, 0x30, R4 ;  /* 0x0000003022047825 */ /* 0x001fca00078e0004 */
[----:B--2---:R0:W5:Y:S04]  /*45a80*/  LDG.E.64 R10, desc[UR36][R4.64] ;  /* 0x00000024040a7981 */ /* 0x004168000c1e1b00 */
[----:B------:R0:W5:Y:S04]  /*45a90*/  LDG.E.64 R6, desc[UR36][R4.64+0x8] ;  /* 0x0000082404067981 */ /* 0x000168000c1e1b00 */
[----:B------:R0:W5:Y:S01]  /*45aa0*/  LDG.E.64 R8, desc[UR36][R4.64+0x10] ;  /* 0x0000102404087981 */ /* 0x000162000c1e1b00 */
[----:B------:R-:W-:Y:S01]  /*45ab0*/  BSSY.RECONVERGENT B0, `(.L_x_194) ;  /* 0x0000018000007945 */ /* 0x000fe20003800200 */
.L_x_195:
[----:B-----5:R-:W-:Y:S01]  /*45ac0*/  SHF.R.U32.HI R0, RZ, 0x2, R11 ;  /* 0x00000002ff007819 */ /* 0x020fe2000001160b */
[----:B------:R-:W-:Y:S01]  /*45ad0*/  VIADD R10, R10, 0x587c5 ;  /* 0x000587c50a0a7836 */ /* 0x000fe20000000000 */
[----:B------:R-:W-:Y:S02]  /*45ae0*/  SHF.L.U32 R3, R9, 0x4, RZ ;  /* 0x0000000409037819 */ /* 0x000fe400000006ff */
[----:B------:R-:W-:-:S04]  /*45af0*/  LOP3.LUT R0, R0, R11, RZ, 0x3c, !PT ;  /* 0x0000000b00007212 */ /* 0x000fc800078e3cff */
[----:B------:R-:W-:-:S04]  /*45b00*/  SHF.L.U32 R11, R0, 0x1, RZ ;  /* 0x00000001000b7819 */ /* 0x000fc800000006ff */
[----:B------:R-:W-:Y:S01]  /*45b10*/  LOP3.LUT R0, R0, R11, R3, 0x96, !PT ;  /* 0x0000000b00007212 */ /* 0x000fe200078e9603 */
[----:B------:R-:W-:Y:S01]  /*45b20*/  IMAD.MOV.U32 R11, RZ, RZ, R6 ;  /* 0x000000ffff0b7224 */ /* 0x000fe200078e0006 */
[----:B------:R-:W-:Y:S02]  /*45b30*/  MOV R6, R7 ;  /* 0x0000000700067202 */ /* 0x000fe40000000f00 */
[----:B------:R-:W-:Y:S02]  /*45b40*/  LOP3.LUT R13, R0, R9, RZ, 0x3c, !PT ;  /* 0x00000009000d7212 */ /* 0x000fe400078e3cff */
[----:B------:R-:W-:Y:S01]  /*45b50*/  MOV R7, R8 ;  /* 0x0000000800077202 */ /* 0x000fe20000000f00 */
[----:B------:R-:W-:Y:S01]  /*45b60*/  IMAD.MOV.U32 R8, RZ, RZ, R9 ;  /* 0x000000ffff087224 */ /* 0x000fe200078e0009 */
[----:B------:R-:W-:Y:S02]  /*45b70*/  IADD3 R0, PT, PT, R13, R10, RZ ;  /* 0x0000000a0d007210 */ /* 0x000fe40007ffe0ff */
[----:B------:R-:W-:-:S02]  /*45b80*/  MOV R9, R13 ;  /* 0x0000000d00097202 */ /* 0x000fc40000000f00 */
[----:B------:R-:W-:-:S05]  /*45b90*/  I2FP.F32.U32 R3, R0 ;  /* 0x0000000000037245 */ /* 0x000fca0000201000 */
[----:B------:R-:W-:-:S04]  /*45ba0*/  FFMA R3, R3, R36, 1.1641532182693481445e-10 ;  /* 0x2f00000003037423 */ /* 0x000fc80000000024 */
[----:B------:R-:W-:-:S06]  /*45bb0*/  FMUL R0, R3, 100 ;  /* 0x42c8000003007820 */ /* 0x000fcc0000400000 */
[----:B------:R-:W1:Y:S02]  /*45bc0*/  F2I.TRUNC.NTZ R0, R0 ;  /* 0x0000000000007305 */ /* 0x000e64000020f100 */
[----:B-1----:R-:W-:-:S04]  /*45bd0*/  SHF.R.S32.HI R3, RZ, 0x1f, R0 ;  /* 0x0000001fff037819 */ /* 0x002fc80000011400 */
[----:B------:R-:W-:-:S04]  /*45be0*/  LEA.HI R3, R3, R0, RZ, 0x2 ;  /* 0x0000000003037211 */ /* 0x000fc800078f10ff */
[----:B------:R-:W-:-:S04]  /*45bf0*/  LOP3.LUT R3, R3, 0xfffffffc, RZ, 0xc0, !PT ;  /* 0xfffffffc03037812 */ /* 0x000fc800078ec0ff */
[----:B------:R-:W-:-:S04]  /*45c00*/  IADD3 R3, PT, PT, R0, -R3, RZ ;  /* 0x8000000300037210 */ /* 0x000fc80007ffe0ff */
[----:B------:R-:W-:-:S13]  /*45c10*/  ISETP.NE.AND P0, PT, R3, R34, PT ;  /* 0x000000220300720c */ /* 0x000fda0003f05270 */
[----:B------:R-:W-:Y:S05]  /*45c20*/  @!P0 BRA `(.L_x_195) ;  /* 0xfffffffc00a48947 */ /* 0x000fea000383ffff */
[----:B------:R-:W-:Y:S05]  /*45c30*/  BSYNC.RECONVERGENT B0 ;  /* 0x0000000000007941 */ /* 0x000fea0003800200 */
.L_x_194:
[----:B------:R-:W1:Y:S01]  /*45c40*/  S2R R0, SR_CgaCtaId ;  /* 0x0000000000007919 */ /* 0x000e620000008800 */
[----:B------:R-:W-:Y:S01]  /*45c50*/  BSSY.RECONVERGENT B0, `(.L_x_196) ;  /* 0x00000d8000007945 */ /* 0x000fe20003800200 */
[----:B------:R-:W-:Y:S04]  /*45c60*/  STG.E.64 desc[UR36][R4.64+0x8], R6 ;  /* 0x0000080604007986 */ /* 0x000fe8000c101b24 */
[----:B------:R-:W-:Y:S04]  /*45c70*/  STG.E.64 desc[UR36][R4.64+0x10], R8 ;  /* 0x0000100804007986 */ /* 0x000fe8000c101b24 */
[----:B------:R-:W-:Y:S01]  /*45c80*/  STG.E.64 desc[UR36][R4.64], R10 ;  /* 0x0000000a04007986 */ /* 0x000fe2000c101b24 */
[----:B-1----:R-:W-:-:S05]  /*45c90*/  LEA R13, R0, R33, 0x18 ;  /* 0x00000021000d7211 */ /* 0x002fca00078ec0ff */
[----:B------:R-:W-:-:S05]  /*45ca0*/  IMAD R0, R34, 0xfa8, R13 ;  /* 0x00000fa822007824 */ /* 0x000fca00078e020d */
[----:B------:R-:W1:Y:S04]  /*45cb0*/  LDS R13, [R0] ;  /* 0x00000000000d7984 */ /* 0x000e680000000800 */
[----:B-1----:R1:W-:Y:S04]  /*45cc0*/  ST.E desc[UR36][R38.64], R13 ;  /* 0x0000000d26007985 */ /* 0x0023e8000c101924 */
[----:B------:R-:W2:Y:S01]  /*45cd0*/  LDS R15, [R0+0x4] ;  /* 0x00000400000f7984 */ /* 0x000ea20000000800 */
[----:B-1----:R-:W-:-:S03]  /*45ce0*/  HFMA2 R13, -RZ, RZ, 0, 5.9604644775390625e-07 ;  /* 0x0000000aff0d7431 */ /* 0x002fc600000001ff */
[----:B--2---:R-:W-:Y:S04]  /*45cf0*/  ST.E desc[UR36][R38.64+0x4], R15 ;  /* 0x0000040f26007985 */ /* 0x004fe8000c101924 */
[----:B------:R-:W1:Y:S04]  /*45d00*/  LDS R21, [R0+0x8] ;  /* 0x0000080000157984 */ /* 0x000e680000000800 */
[----:B-1----:R-:W-:Y:S04]  /*45d10*/  ST.E desc[UR36][R38.64+0x8], R21 ;  /* 0x0000081526007985 */ /* 0x002fe8000c101924 */
        /* <DEDUP_REMOVED lines=13> */
[----:B-1----:R1:W-:Y:S02]  /*45df0*/  ST.E desc[UR36][R38.64+0x24], R37 ;  /* 0x0000242526007985 */ /* 0x0023e4000c101924 */
.L_x_197:
[C---:B------:R-:W-:Y:S01]  /*45e00*/  IMAD R12, R13.reuse, 0x4, R0 ;  /* 0x000000040d0c7824 */ /* 0x040fe200078e0200 */
[C---:B--2---:R-:W-:Y:S01]  /*45e10*/  IADD3 R9, PT, PT, R13.reuse, 0x2, RZ ;  /* 0x000000020d097810 */ /* 0x044fe20007ffe0ff */
[C-C-:B------:R-:W-:Y:S01]  /*45e20*/  IMAD.WIDE.U32 R10, R13.reuse, 0x4, R38.reuse ;  /* 0x000000040d0a7825 */ /* 0x140fe200078e0026 */
[----:B------:R-:W-:Y:S02]  /*45e30*/  IADD3 R43, PT, PT, R13, 0x4, RZ ;  /* 0x000000040d2b7810 */ /* 0x000fe40007ffe0ff */
[----:B------:R-:W2:Y:S01]  /*45e40*/  LDS R7, [R12] ;  /* 0x000000000c077984 */ /* 0x000ea20000000800 */
[----:B------:R-:W-:-:S03]  /*45e50*/  IMAD.WIDE.U32 R8, R9, 0x4, R38 ;  /* 0x0000000409087825 */ /* 0x000fc600078e0026 */
[----:B--2---:R2:W-:Y:S04]  /*45e60*/  ST.E desc[UR36][R10.64], R7 ;  /* 0x000000070a007985 */ /* 0x0045e8000c101924 */
[----:B------:R-:W3:Y:S01]  /*45e70*/  LDS R15, [R12+0x4] ;  /* 0x000004000c0f7984 */ /* 0x000ee20000000800 */
[----:B--2---:R-:W-:-:S03]  /*45e80*/  IMAD.WIDE.U32 R6, R43, 0x4, R38 ;  /* 0x000000042b067825 */ /* 0x004fc600078e0026 */
[----:B---3--:R2:W-:Y:S04]  /*45e90*/  ST.E desc[UR36][R10.64+0x4], R15 ;  /* 0x0000040f0a007985 */ /* 0x0085e8000c101924 */
[----:B------:R-:W3:Y:S01]  /*45ea0*/  LDS R21, [R12+0x8] ;  /* 0x000008000c157984 */ /* 0x000ee20000000800 */
[----:B--2---:R-:W-:-:S04]  /*45eb0*/  VIADD R11, R13, 0x6 ;  /* 0x000000060d0b7836 */ /* 0x004fc80000000000 */
[----:B------:R-:W-:Y:S01]  /*45ec0*/  IMAD.WIDE.U32 R10, R11, 0x4, R38 ;  /* 0x000000040b0a7825 */ /* 0x000fe200078e0026 */
[----:B---3--:R-:W-:Y:S04]  /*45ed0*/  ST.E desc[UR36][R8.64], R21 ;  /* 0x0000001508007985 */ /* 0x008fe8000c101924 */
[----:B-1----:R-:W1:Y:S04]  /*45ee0*/  LDS R37, [R12+0xc] ;  /* 0x00000c000c257984 */ /* 0x002e680000000800 */
[----:B-1----:R1:W-:Y:S04]  /*45ef0*/  ST.E desc[UR36][R8.64+0x4], R37 ;  /* 0x0000042508007985 */ /* 0x0023e8000c101924 */
[----:B------:R-:W2:Y:S01]  /*45f00*/  LDS R45, [R12+0x10] ;  /* 0x000010000c2d7984 */ /* 0x000ea20000000800 */
[----:B-1----:R-:W-:-:S05]  /*45f10*/  IADD3 R9, PT, PT, R13, 0x8, RZ ;  /* 0x000000080d097810 */ /* 0x002fca0007ffe0ff */
[----:B------:R-:W-:Y:S01]  /*45f20*/  IMAD.WIDE.U32 R8, R9, 0x4, R38 ;  /* 0x0000000409087825 */ /* 0x000fe200078e0026 */
[----:B--2---:R-:W-:Y:S04]  /*45f30*/  ST.E desc[UR36][R6.64], R45 ;  /* 0x0000002d06007985 */ /* 0x004fe8000c101924 */
[----:B------:R-:W1:Y:S04]  /*45f40*/  LDS R15, [R12+0x14] ;  /* 0x000014000c0f7984 */ /* 0x000e680000000800 */
        /* <DEDUP_REMOVED lines=8> */
[----:B-1----:R-:W-:-:S04]  /*45fd0*/  VIADD R11, R13, 0xc ;  /* 0x0000000c0d0b7836 */ /* 0x002fc80000000000 */
        /* <DEDUP_REMOVED lines=143> */
[C---:B-1----:R-:W-:Y:S01]  /*468d0*/  VIADD R11, R13.reuse, 0x3c ;  /* 0x0000003c0d0b7836 */ /* 0x042fe20000000000 */
[----:B------:R-:W-:-:S03]  /*468e0*/  IADD3 R13, PT, PT, R13, 0x3e, RZ ;  /* 0x0000003e0d0d7810 */ /* 0x000fc60007ffe0ff */
[----:B------:R-:W-:Y:S01]  /*468f0*/  IMAD.WIDE.U32 R10, R11, 0x4, R38 ;  /* 0x000000040b0a7825 */ /* 0x000fe200078e0026 */
[----:B------:R-:W-:Y:S01]  /*46900*/  ISETP.NE.AND P0, PT, R13, 0x3ea, PT ;  /* 0x000003ea0d00780c */ /* 0x000fe20003f05270 */
        /* <DEDUP_REMOVED lines=10> */
[----:B-1----:R2:W-:Y:S01]  /*469b0*/  ST.E desc[UR36][R10.64+0x4], R9 ;  /* 0x000004090a007985 */ /* 0x0025e2000c101924 */
[----:B------:R-:W-:Y:S05]  /*469c0*/  @P0 BRA `(.L_x_197) ;  /* 0xfffffff4000c0947 */ /* 0x000fea000383ffff */
[----:B------:R-:W-:Y:S05]  /*469d0*/  BSYNC.RECONVERGENT B0 ;  /* 0x0000000000007941 */ /* 0x000fea0003800200 */
.L_x_196:
[----:B--2---:R-:W2:Y:S04]  /*469e0*/  LDG.E.64 R10, desc[UR36][R4.64] ;  /* 0x00000024040a7981 */ /* 0x004ea8000c1e1b00 */
[----:B------:R-:W3:Y:S04]  /*469f0*/  LDG.E.64 R6, desc[UR36][R4.64+0x10] ;  /* 0x0000102404067981 */ /* 0x000ee8000c1e1b00 */
[----:B------:R-:W4:Y:S01]  /*46a00*/  LDG.E.64 R12, desc[UR36][R4.64+0x8] ;  /* 0x00000824040c7981 */ /* 0x000f22000c1e1b00 */
[----:B------:R-:W-:Y:S01]  /*46a10*/  BSSY.RECONVERGENT B0, `(.L_x_198) ;  /* 0x0000051000007945 */ /* 0x000fe20003800200 */
[----:B--2---:R-:W-:-:S04]  /*46a20*/  SHF.R.U32.HI R0, RZ, 0x2, R11 ;  /* 0x00000002ff007819 */ /* 0x004fc8000001160b */
[----:B------:R-:W-:Y:S01]  /*46a30*/  LOP3.LUT R0, R0, R11, RZ, 0x3c, !PT ;  /* 0x0000000b00007212 */ /* 0x000fe200078e3cff */
[----:B---3--:R1:W-:Y:S01]  /*46a40*/  STG.E.64 desc[UR36][R4.64+0x8], R6 ;  /* 0x0000080604007986 */ /* 0x0083e2000c101b24 */
[----:B------:R-:W-:-:S03]  /*46a50*/  SHF.L.U32 R9, R7, 0x4, RZ ;  /* 0x0000000407097819 */ /* 0x000fc600000006ff */
[----:B------:R-:W-:-:S05]  /*46a60*/  IMAD.SHL.U32 R8, R0, 0x2, RZ ;  /* 0x0000000200087824 */ /* 0x000fca00078e00ff */
[----:B------:R-:W-:Y:S02]  /*46a70*/  LOP3.LUT R8, R0, R8, R9, 0x96, !PT ;  /* 0x0000000800087212 */ /* 0x000fe400078e9609 */
[----:B----4-:R-:W-:Y:S02]  /*46a80*/  SHF.R.U32.HI R9, RZ, 0x2, R12 ;  /* 0x00000002ff097819 */ /* 0x010fe4000001160c */
[----:B------:R-:W-:Y:S02]  /*46a90*/  LOP3.LUT R8, R8, R7, RZ, 0x3c, !PT ;  /* 0x0000000708087212 */ /* 0x000fe400078e3cff */
[----:B------:R-:W-:Y:S01]  /*46aa0*/  LOP3.LUT R9, R9, R12, RZ, 0x3c, !PT ;  /* 0x0000000c09097212 */ /* 0x000fe200078e3cff */
[----:B------:R-:W-:Y:S01]  /*46ab0*/  VIADD R12, R10, 0xb0f8a ;  /* 0x000b0f8a0a0c7836 */ /* 0x000fe20000000000 */
[----:B------:R-:W-:Y:S02]  /*46ac0*/  SHF.L.U32 R0, R8, 0x4, RZ ;  /* 0x0000000408007819 */ /* 0x000fe400000006ff */
[----:B------:R-:W-:-:S02]  /*46ad0*/  SHF.L.U32 R11, R9, 0x1, RZ ;  /* 0x00000001090b7819 */ /* 0x000fc400000006ff */
[----:B------:R1:W-:Y:S02]  /*46ae0*/  STG.E.64 desc[UR36][R4.64], R12 ;  /* 0x0000000c04007986 */ /* 0x0003e4000c101b24 */
[----:B------:R-:W-:Y:S02]  /*46af0*/  LOP3.LUT R15, R9, R11, R0, 0x96, !PT ;  /* 0x0000000b090f7212 */ /* 0x000fe400078e9600 */
[----:B------:R-:W-:-:S04]  /*46b00*/  IADD3 R0, PT, PT, R10, 0x587c5, R8 ;  /* 0x000587c50a007810 */ /* 0x000fc80007ffe008 */
[----:B------:R-:W-:-:S05]  /*46b10*/  I2FP.F32.U32 R9, R0 ;  /* 0x0000000000097245 */ /* 0x000fca0000201000 */
[----:B------:R-:W-:-:S04]  /*46b20*/  FFMA R9, R9, R36, 1.1641532182693481445e-10 ;  /* 0x2f00000009097423 */ /* 0x000fc80000000024 */
[----:B------:R-:W-:-:S06]  /*46b30*/  FMUL R11, R9, 100 ;  /* 0x42c80000090b7820 */ /* 0x000fcc0000400000 */
[----:B------:R-:W2:Y:S02]  /*46b40*/  F2I.TRUNC.NTZ R11, R11 ;  /* 0x0000000b000b7305 */ /* 0x000ea4000020f100 */
[----:B--2---:R-:W-:-:S05]  /*46b50*/  IMAD.HI R0, R11, 0x20b3dd41, RZ ;  /* 0x20b3dd410b007827 */ /* 0x004fca00078e02ff */
[----:B------:R-:W-:-:S04]  /*46b60*/  SHF.R.U32.HI R9, RZ, 0x1f, R0 ;  /* 0x0000001fff097819 */ /* 0x000fc80000011600 */
[----:B------:R-:W-:Y:S02]  /*46b70*/  LEA.HI.SX32 R0, R0, R9, 0x19 ;  /* 0x0000000900007211 */ /* 0x000fe400078fcaff */
[----:B------:R-:W-:-:S03]  /*46b80*/  LOP3.LUT R9, R15, R8, RZ, 0x3c, !PT ;  /* 0x000000080f097212 */ /* 0x000fc600078e3cff */
[----:B------:R-:W-:Y:S01]  /*46b90*/  IMAD R0, R0, -0x3ea, R11 ;  /* 0xfffffc1600007824 */ /* 0x000fe200078e020b */
[----:B------:R-:W-:Y:S01]  /*46ba0*/  IADD3 R10, PT, PT, R9, R12, RZ ;  /* 0x0000000c090a7210 */ /* 0x000fe20007ffe0ff */
[----:B------:R1:W-:Y:S03]  /*46bb0*/  STG.E.64 desc[UR36][R4.64+0x10], R8 ;  /* 0x0000100804007986 */ /* 0x0003e6000c101b24 */
[----:B------:R-:W-:-:S05]  /*46bc0*/  I2FP.F32.U32 R15, R10 ;  /* 0x0000000a000f7245 */ /* 0x000fca0000201000 */
[----:B------:R-:W-:-:S04]  /*46bd0*/  FFMA R15, R15, R36, 1.1641532182693481445e-10 ;  /* 0x2f0000000f0f7423 */ /* 0x000fc80000000024 */
[----:B------:R-:W-:-:S06]  /*46be0*/  FMUL R15, R15, 100 ;  /* 0x42c800000f0f7820 */ /* 0x000fcc0000400000 */
[----:B------:R-:W2:Y:S02]  /*46bf0*/  F2I.TRUNC.NTZ R15, R15 ;  /* 0x0000000f000f7305 */ /* 0x000ea4000020f100 */
[----:B--2---:R-:W-:-:S05]  /*46c00*/  IMAD.HI R10, R15, 0x20b3dd41, RZ ;  /* 0x20b3dd410f0a7827 */ /* 0x004fca00078e02ff */
        /* <DEDUP_REMOVED lines=8> */
.L_x_201:
[----:B------:R-:W-:Y:S02]  /*46c90*/  SHF.R.U32.HI R0, RZ, 0x2, R13 ;  /* 0x00000002ff007819 */ /* 0x000fe4000001160d */
[----:B------:R-:W-:Y:S02]  /*46ca0*/  SHF.L.U32 R11, R9, 0x4, RZ ;  /* 0x00000004090b7819 */ /* 0x000fe400000006ff */
[----:B------:R-:W-:-:S05]  /*46cb0*/  LOP3.LUT R0, R0, R13, RZ, 0x3c, !PT ;  /* 0x0000000d00007212 */ /* 0x000fca00078e3cff */
[----:B------:R-:W-:-:S05]  /*46cc0*/  IMAD.SHL.U32 R10, R0, 0x2, RZ ;  /* 0x00000002000a7824 */ /* 0x000fca00078e00ff */
[----:B------:R-:W-:Y:S02]  /*46cd0*/  LOP3.LUT R10, R0, R10, R11, 0x96, !PT ;  /* 0x0000000a000a7212 */ /* 0x000fe400078e960b */
[----:B------:R-:W-:-:S04]  /*46ce0*/  SHF.R.U32.HI R11, RZ, 0x2, R6 ;  /* 0x00000002ff0b7819 */ /* 0x000fc80000011606 */
[----:B------:R-:W-:Y:S02]  /*46cf0*/  LOP3.LUT R11, R11, R6, RZ, 0x3c, !PT ;  /* 0x000000060b0b7212 */ /* 0x000fe400078e3cff */
[----:B------:R-:W-:Y:S02]  /*46d00*/  MOV R6, R8 ;  /* 0x0000000800067202 */ /* 0x000fe40000000f00 */
[----:B------:R-:W-:Y:S02]  /*46d10*/  LOP3.LUT R8, R10, R9, RZ, 0x3c, !PT ;  /* 0x000000090a087212 */ /* 0x000fe400078e3cff */
[----:B------:R-:W-:-:S03]  /*46d20*/  SHF.L.U32 R10, R11, 0x1, RZ ;  /* 0x000000010b0a7819 */ /* 0x000fc600000006ff */
[----:B------:R-:W-:-:S05]  /*46d30*/  IMAD.SHL.U32 R0, R8, 0x10, RZ ;  /* 0x0000001008007824 */ /* 0x000fca00078e00ff */
[----:B------:R-:W-:Y:S02]  /*46d40*/  LOP3.LUT R15, R11, R10, R0, 0x96, !PT ;  /* 0x0000000a0b0f7212 */ /* 0x000fe400078e9600 */
[C---:B------:R-:W-:Y:S02]  /*46d50*/  IADD3 R0, PT, PT, R12.reuse, 0x587c5, R8 ;  /* 0x000587c50c007810 */ /* 0x040fe40007ffe008 */
[----:B------:R-:W-:Y:S02]  /*46d60*/  IADD3 R12, PT, PT, R12, 0xb0f8a, RZ ;  /* 0x000b0f8a0c0c7810 */ /* 0x000fe40007ffe0ff */
[----:B------:R-:W-:-:S05]  /*46d70*/  I2FP.F32.U32 R11, R0 ;  /* 0x00000000000b7245 */ /* 0x000fca0000201000 */
[----:B------:R-:W-:-:S04]  /*46d80*/  FFMA R11, R11, R36, 1.1641532182693481445e-10 ;  /* 0x2f0000000b0b7423 */ /* 0x000fc80000000024 */
[----:B------:R-:W-:-:S06]  /*46d90*/  FMUL R10, R11, 100 ;  /* 0x42c800000b0a7820 */ /* 0x000fcc0000400000 */
[----:B------:R-:W1:Y:S02]  /*46da0*/  F2I.TRUNC.NTZ R10, R10 ;  /* 0x0000000a000a7305 */ /* 0x000e64000020f100 */
[----:B-1----:R-:W-:-:S05]  /*46db0*/  IMAD.HI R0, R10, 0x20b3dd41, RZ ;  /* 0x20b3dd410a007827 */ /* 0x002fca00078e02ff */
[----:B------:R-:W-:-:S04]  /*46dc0*/  SHF.R.U32.HI R11, RZ, 0x1f, R0 ;  /* 0x0000001fff0b7819 */ /* 0x000fc80000011600 */
[----:B------:R-:W-:Y:S02]  /*46dd0*/  LEA.HI.SX32 R13, R0, R11, 0x19 ;  /* 0x0000000b000d7211 */ /* 0x000fe400078fcaff */
[----:B------:R-:W-:-:S03]  /*46de0*/  LOP3.LUT R11, R15, R8, RZ, 0x3c, !PT ;  /* 0x000000080f0b7212 */ /* 0x000fc600078e3cff */
[----:B------:R-:W-:Y:S01]  /*46df0*/  IMAD R0, R13, -0x3ea, R10 ;  /* 0xfffffc160d007824 */ /* 0x000fe200078e020a */
[----:B------:R-:W-:-:S04]  /*46e00*/  IADD3 R13, PT, PT, R11, R12, RZ ;  /* 0x0000000c0b0d7210 */ /* 0x000fc80007ffe0ff */
[----:B------:R-:W-:-:S05]  /*46e10*/  I2FP.F32.U32 R13, R13 ;  /* 0x0000000d000d7245 */ /* 0x000fca0000201000 */
[----:B------:R-:W-:-:S04]  /*46e20*/  FFMA R13, R13, R36, 1.1641532182693481445e-10 ;  /* 0x2f0000000d0d7423 */ /* 0x000fc80000000024 */
[----:B------:R-:W-:-:S06]  /*46e30*/  FMUL R14, R13, 100 ;  /* 0x42c800000d0e7820 */ /* 0x000fcc0000400000 */
[----:B------:R-:W1:Y:S02]  /*46e40*/  F2I.TRUNC.NTZ R14, R14 ;  /* 0x0000000e000e7305 */ /* 0x000e64000020f100 */
[----:B-1----:R-:W-:-:S05]  /*46e50*/  IMAD.HI R10, R14, 0x20b3dd41, RZ ;  /* 0x20b3dd410e0a7827 */ /* 0x002fca00078e02ff */
[----:B------:R-:W-:-:S04]  /*46e60*/  SHF.R.U32.HI R13, RZ, 0x1f, R10 ;  /* 0x0000001fff0d7819 */ /* 0x000fc8000001160a */
[----:B------:R-:W-:-:S05]  /*46e70*/  LEA.HI.SX32 R13, R10, R13, 0x19 ;  /* 0x0000000d0a0d7211 */ /* 0x000fca00078fcaff */
[----:B------:R-:W-:Y:S02]  /*46e80*/  IMAD R10, R13, -0x3ea, R14 ;  /* 0xfffffc160d0a7824 */ /* 0x000fe400078e020e */
[----:B------:R-:W-:Y:S01]  /*46e90*/  IMAD.MOV.U32 R13, RZ, RZ, R7 ;  /* 0x000000ffff0d7224 */ /* 0x000fe200078e0007 */
[----:B------:R-:W-:Y:S02]  /*46ea0*/  MOV R7, R9 ;  /* 0x0000000900077202 */ /* 0x000fe40000000f00 */
[----:B------:R-:W-:Y:S02]  /*46eb0*/  ISETP.GE.AND P0, PT, R0, R10, PT ;  /* 0x0000000a0000720c */ /* 0x000fe40003f06270 */
[----:B------:R-:W-:-:S11]  /*46ec0*/  MOV R9, R11 ;  /* 0x0000000b00097202 */ /* 0x000fd60000000f00 */
[----:B------:R-:W-:Y:S05]  /*46ed0*/  @P0 BRA `(.L_x_201) ;  /* 0xfffffffc006c0947 */ /* 0x000fea000383ffff */
[----:B------:R-:W-:Y:S05]  /*46ee0*/  BSYNC.RECONVERGENT B1 ;  /* 0x0000000000017941 */ /* 0x000fea0003800200 */
.L_x_200:
[----:B------:R1:W-:Y:S04]  /*46ef0*/  STG.E.64 desc[UR36][R4.64+0x8], R6 ;  /* 0x0000080604007986 */ /* 0x0003e8000c101b24 */
[----:B------:R1:W-:Y:S04]  /*46f00*/  STG.E.64 desc[UR36][R4.64+0x10], R8 ;  /* 0x0000100804007986 */ /* 0x0003e8000c101b24 */
[----:B------:R1:W-:Y:S02]  /*46f10*/  STG.E.64 desc[UR36][R4.64], R12 ;  /* 0x0000000c04007986 */ /* 0x0003e4000c101b24 */
.L_x_199:
[----:B------:R-:W-:Y:S05]  /*46f20*/  BSYNC.RECONVERGENT B0 ;  /* 0x0000000000007941 */ /* 0x000fea0003800200 */
.L_x_198:
[----:B------:R-:W-:Y:S01]  /*46f30*/  ISETP.GE.AND P0, PT, R10, R0, PT ;  /* 0x000000000a00720c */ /* 0x000fe20003f06270 */
[----:B------:R-:W-:-:S12]  /*46f40*/  BSSY.RECONVERGENT B0, `(.L_x_202) ;  /* 0x000002c000007945 */ /* 0x000fd80003800200 */
[----:B------:R-:W-:Y:S05]  /*46f50*/  @!P0 BRA `(.L_x_203) ;  /* 0x0000000000a88947 */ /* 0x000fea0003800000 */
[----:B-1----:R-:W1:Y:S01]  /*46f60*/  S2R R8, SR_CgaCtaId ;  /* 0x0000000000087919 */ /* 0x002e620000008800 */
[C-C-:B------:R-:W-:Y:S01]  /*46f70*/  IADD3 R6, PT, PT, R10.reuse, 0x1, -R0.reuse ;  /* 0x000000010a067810 */ /* 0x140fe20007ffe800 */
[----:B------:R-:W-:Y:S01]  /*46f80*/  UMOV UR4, 0x400 ;  /* 0x0000040000047882 */ /* 0x000fe20000000000 */
[----:B------:R-:W-:Y:S01]  /*46f90*/  IMAD.IADD R7, R10, 0x1, -R0 ;  /* 0x000000010a077824 */ /* 0x000fe200078e0a00 */
[----:B------:R-:W-:Y:S01]  /*46fa0*/  MOV R35, UR4 ;  /* 0x0000000400237c02 */ /* 0x000fe20008000f00 */
[----:B------:R-:W-:Y:S01]  /*46fb0*/  BSSY.RECONVERGENT B1, `(.L_x_204) ;  /* 0x0000015000017945 */ /* 0x000fe20003800200 */
[----:B------:R-:W-:Y:S02]  /*46fc0*/  LOP3.LUT P1, R11, R6, 0x3, RZ, 0xc0, !PT ;  /* 0x00000003060b7812 */ /* 0x000fe4000782c0ff */
[----:B------:R-:W-:Y:S02]  /*46fd0*/  ISETP.GE.U32.AND P0, PT, R7, 0x3, PT ;  /* 0x000000030700780c */ /* 0x000fe40003f06070 */
[----:B-1----:R-:W-:-:S05]  /*46fe0*/  LEA R8, R8, R35, 0x18 ;  /* 0x0000002308087211 */ /* 0x002fca00078ec0ff */
[----:B------:R-:W-:Y:S01]  /*46ff0*/  IMAD R3, R3, 0xfa8, R8 ;  /* 0x00000fa803037824 */ /* 0x000fe200078e0208 */
[----:B------:R-:W-:-:S03]  /*47000*/  MOV R8, R0 ;  /* 0x0000000000087202 */ /* 0x000fc60000000f00 */
[----:B------:R-:W-:Y:S05]  /*47010*/  @!P1 BRA `(.L_x_205) ;  /* 0x0000000000389947 */ /* 0x000fea0003800000 */
[C---:B------:R-:W-:Y:S01]  /*47020*/  IMAD R12, R0.reuse, 0x4, R3 ;  /* 0x00000004000c7824 */ /* 0x040fe200078e0203 */
[----:B------:R-:W-:Y:S01]  /*47030*/  ISETP.NE.AND P1, PT, R11, 0x1, PT ;  /* 0x000000010b00780c */ /* 0x000fe20003f25270 */
[C---:B------:R-:W-:Y:S01]  /*47040*/  IMAD.WIDE R6, R0.reuse, 0x4, R38 ;  /* 0x0000000400067825 */ /* 0x040fe200078e0226 */
[----:B------:R-:W-:Y:S02]  /*47050*/  IADD3 R8, PT, PT, R0, 0x1, RZ ;  /* 0x0000000100087810 */ /* 0x000fe40007ffe0ff */
[----:B------:R-:W1:Y:S04]  /*47060*/  LDS R9, [R12] ;  /* 0x000000000c097984 */ /* 0x000e680000000800 */
[----:B-1----:R1:W-:Y:S05]  /*47070*/  ST.E desc[UR36][R6.64], R9 ;  /* 0x0000000906007985 */ /* 0x0023ea000c101924 */
[----:B------:R-:W-:Y:S05]  /*47080*/  @!P1 BRA `(.L_x_205) ;  /* 0x00000000001c9947 */ /* 0x000fea0003800000 */
[----:B-1----:R-:W1:Y:S01]  /*47090*/  LDS R9, [R12+0x4] ;  /* 0x000004000c097984 */ /* 0x002e620000000800 */
[----:B------:R-:W-:Y:S02]  /*470a0*/  ISETP.NE.AND P1, PT, R11, 0x2, PT ;  /* 0x000000020b00780c */ /* 0x000fe40003f25270 */
[----:B------:R-:W-:-:S11]  /*470b0*/  IADD3 R8, PT, PT, R0, 0x2, RZ ;  /* 0x0000000200087810 */ /* 0x000fd60007ffe0ff */
[----:B------:R-:W-:Y:S01]  /*470c0*/  @P1 VIADD R8, R0, 0x3 ;  /* 0x0000000300081836 */ /* 0x000fe20000000000 */
[----:B-1----:R-:W-:Y:S04]  /*470d0*/  ST.E desc[UR36][R6.64+0x4], R9 ;  /* 0x0000040906007985 */ /* 0x002fe8000c101924 */
[----:B------:R-:W1:Y:S04]  /*470e0*/  @P1 LDS R11, [R12+0x8] ;  /* 0x000008000c0b1984 */ /* 0x000e680000000800 */
[----:B-1----:R2:W-:Y:S02]  /*470f0*/  @P1 ST.E desc[UR36][R6.64+0x8], R11 ;  /* 0x0000080b06001985 */ /* 0x0025e4000c101924 */
.L_x_205:
[----:B------:R-:W-:Y:S05]  /*47100*/  BSYNC.RECONVERGENT B1 ;  /* 0x0000000000017941 */ /* 0x000fea0003800200 */
.L_x_204:
[----:B------:R-:W-:Y:S05]  /*47110*/  @!P0 BRA `(.L_x_203) ;  /* 0x0000000000388947 */ /* 0x000fea0003800000 */
.L_x_206:
[C---:B------:R-:W-:Y:S01]  /*47120*/  LEA R0, R8.reuse, R3, 0x2 ;  /* 0x0000000308007211 */ /* 0x040fe200078e10ff */
[C---:B-123--:R-:W-:Y:S01]  /*47130*/  IMAD.WIDE R6, R8.reuse, 0x4, R38 ;  /* 0x0000000408067825 */ /* 0x04efe200078e0226 */
[----:B------:R-:W-:-:S03]  /*47140*/  IADD3 R15, PT, PT, R8, 0x3, RZ ;  /* 0x00000003080f7810 */ /* 0x000fc60007ffe0ff */
[----:B------:R-:W1:Y:S01]  /*47150*/  LDS R9, [R0] ;  /* 0x0000000000097984 */ /* 0x000e620000000800 */
[----:B------:R-:W-:Y:S01]  /*47160*/  ISETP.NE.AND P0, PT, R15, R10, PT ;  /* 0x0000000a0f00720c */ /* 0x000fe20003f05270 */
[----:B------:R-:W-:Y:S02]  /*47170*/  VIADD R8, R8, 0x4 ;  /* 0x0000000408087836 */ /* 0x000fe40000000000 */
        /* <DEDUP_REMOVED lines=8> */
.L_x_203:
[----:B------:R-:W-:Y:S05]  /*47200*/  BSYNC.RECONVERGENT B0 ;  /* 0x0000000000007941 */ /* 0x000fea0003800200 */
.L_x_202:
[----:B-123--:R-:W-:Y:S02]  /*47210*/  MOV R6, 0xffffffff ;  /* 0xffffffff00067802 */ /* 0x00efe40000000f00 */
[----:B------:R-:W-:-:S05]  /*47220*/  MOV R7, 0xffffffff ;  /* 0xffffffff00077802 */ /* 0x000fca0000000f00 */
        /* <DEDUP_REMOVED lines=2005> */
[----:B---3--:R-:W-:-:S05]  /*4ef80*/  IMAD R0, R3, 0x4, R22 ;  /* 0x0000000403007824 */ /* 0x008fca00078e0216 */
[----:B------:R-:W1:Y:S02]  /*4ef90*/  LDL R3, [R0] ;  /* 0x0000000000037983 */ /* 0x000e640000100800 */
[----:B-1----:R-:W-:-:S05]  /*4efa0*/  IADD3 R7, PT, PT, R3, 0x1, RZ ;  /* 0x0000000103077810 */ /* 0x002fca0007ffe0ff */
[----:B------:R2:W-:Y:S04]  /*4efb0*/  STL [R0], R7 ;  /* 0x0000000700007387 */ /* 0x0005e80000100800 */
[----:B------:R-:W3:Y:S02]  /*4efc0*/  LD.E R3, desc[UR36][R38.64+0x4] ;  /* 0x0000042426037980 */ /* 0x000ee4000c101900 */
[----:B---3--:R-:W-:-:S05]  /*4efd0*/  LEA R6, R3, R22, 0x2 ;  /* 0x0000001603067211 */ /* 0x008fca00078e10ff */
[----:B------:R-:W3:Y:S01]  /*4efe0*/  LDL R3, [R6] ;  /* 0x0000000006037983 */ /* 0x000ee20000100800 */
[----:B------:R-:W-:Y:S01]  /*4eff0*/  BSSY.RECONVERGENT B0, `(.L_x_207) ;  /* 0x00000f6000007945 */ /* 0x000fe20003800200 */
[----:B---3--:R-:W-:Y:S02]  /*4f000*/  VIADD R9, R3, 0x1 ;  /* 0x0000000103097836 */ /* 0x008fe40000000000 */
[----:B------:R-:W-:-:S03]  /*4f010*/  HFMA2 R3, -RZ, RZ, 0, 1.1920928955078125e-07 ;  /* 0x00000002ff037431 */ /* 0x000fc600000001ff */
[----:B------:R2:W-:Y:S04]  /*4f020*/  STL [R6], R9 ;  /* 0x0000000906007387 */ /* 0x0005e80000100800 */
.L_x_208:
[----:B--23--:R-:W-:-:S05]  /*4f030*/  IMAD.WIDE.U32 R6, R3, 0x4, R38 ;  /* 0x0000000403067825 */ /* 0x00cfca00078e0026 */
        /* <DEDUP_REMOVED lines=12> */
[----:B------:R-:W3:Y:S02]  /*4f100*/  LD.E R15, desc[UR36][R8.64] ;  /* 0x00000024080f7980 */ /* 0x000ee4000c101900 */
[----:B---3--:R-:W-:-:S05]  /*4f110*/  LEA R15, R15, R22, 0x2 ;  /* 0x000000160f0f7211 */ /* 0x008fca00078e10ff */
[----:B------:R-:W3:Y:S02]  /*4f120*/  LDL R12, [R15] ;  /* 0x000000000f0c7983 */ /* 0x000ee40000100800 */
[----:B---3--:R-:W-:-:S05]  /*4f130*/  IADD3 R12, PT, PT, R12, 0x1, RZ ;  /* 0x000000010c0c7810 */ /* 0x008fca0007ffe0ff */
[----:B------:R3:W-:Y:S04]  /*4f140*/  STL [R15], R12 ;  /* 0x0000000c0f007387 */ /* 0x0007e80000100800 */
[----:B------:R-:W1:Y:S02]  /*4f150*/  LD.E R7, desc[UR36][R8.64+0x4] ;  /* 0x0000042408077980 */ /* 0x000e64000c101900 */
[----:B-1----:R-:W-:-:S05]  /*4f160*/  IMAD R0, R7, 0x4, R22 ;  /* 0x0000000407007824 */ /* 0x002fca00078e0216 */
[----:B------:R-:W4:Y:S01]  /*4f170*/  LDL R6, [R0] ;  /* 0x0000000000067983 */ /* 0x000f220000100800 */
[----:B------:R-:W-:Y:S02]  /*4f180*/  IADD3 R7, PT, PT, R3, 0x4, RZ ;  /* 0x0000000403077810 */ /* 0x000fe40007ffe0ff */
[----:B----4-:R-:W-:-:S03]  /*4f190*/  IADD3 R11, PT, PT, R6, 0x1, RZ ;  /* 0x00000001060b7810 */ /* 0x010fc60007ffe0ff */
[----:B------:R-:W-:Y:S02]  /*4f1a0*/  IMAD.WIDE.U32 R6, R7, 0x4, R38 ;  /* 0x0000000407067825 */ /* 0x000fe400078e0026 */
[----:B------:R1:W-:Y:S04]  /*4f1b0*/  STL [R0], R11 ;  /* 0x0000000b00007387 */ /* 0x0003e80000100800 */
[----:B--2---:R-:W2:Y:S02]  /*4f1c0*/  LD.E R13, desc[UR36][R6.64] ;  /* 0x00000024060d7980 */ /* 0x004ea4000c101900 */
[----:B--2---:R-:W-:-:S05]  /*4f1d0*/  IMAD R13, R13, 0x4, R22 ;  /* 0x000000040d0d7824 */ /* 0x004fca00078e0216 */
[----:B------:R-:W2:Y:S02]  /*4f1e0*/  LDL R10, [R13] ;  /* 0x000000000d0a7983 */ /* 0x000ea40000100800 */
[----:B--2---:R-:W-:-:S05]  /*4f1f0*/  IADD3 R10, PT, PT, R10, 0x1, RZ ;  /* 0x000000010a0a7810 */ /* 0x004fca0007ffe0ff */
[----:B------:R2:W-:Y:S04]  /*4f200*/  STL [R13], R10 ;  /* 0x0000000a0d007387 */ /* 0x0005e80000100800 */
[----:B------:R-:W3:Y:S02]  /*4f210*/  LD.E R9, desc[UR36][R6.64+0x4] ;  /* 0x0000042406097980 */ /* 0x000ee4000c101900 */
[----:B---3--:R-:W-:-:S05]  /*4f220*/  LEA R12, R9, R22, 0x2 ;  /* 0x00000016090c7211 */ /* 0x008fca00078e10ff */
[----:B------:R-:W3:Y:S01]  /*4f230*/  LDL R8, [R12] ;  /* 0x000000000c087983 */ /* 0x000ee20000100800 */
[----:B------:R-:W-:Y:S01]  /*4f240*/  VIADD R9, R3, 0x6 ;  /* 0x0000000603097836 */ /* 0x000fe20000000000 */
[----:B---3--:R-:W-:-:S03]  /*4f250*/  IADD3 R15, PT, PT, R8, 0x1, RZ ;  /* 0x00000001080f7810 */ /* 0x008fc60007ffe0ff */
[----:B------:R-:W-:Y:S02]  /*4f260*/  IMAD.WIDE.U32 R8, R9, 0x4, R38 ;  /* 0x0000000409087825 */ /* 0x000fe400078e0026 */
[----:B------:R3:W-:Y:S04]  /*4f270*/  STL [R12], R15 ;  /* 0x0000000f0c007387 */ /* 0x0007e80000100800 */
[----:B-1----:R-:W4:Y:S02]  /*4f280*/  LD.E R11, desc[UR36][R8.64] ;  /* 0x00000024080b7980 */ /* 0x002f24000c101900 */
[----:B----4-:R-:W-:-:S05]  /*4f290*/  LEA R11, R11, R22, 0x2 ;  /* 0x000000160b0b7211 */ /* 0x010fca00078e10ff */
[----:B------:R-:W4:Y:S02]  /*4f2a0*/  LDL R0, [R11] ;  /* 0x000000000b007983 */ /* 0x000f240000100800 */
[----:B----4-:R-:W-:-:S05]  /*4f2b0*/  VIADD R0, R0, 0x1 ;  /* 0x0000000100007836 */ /* 0x010fca0000000000 */
        /* <DEDUP_REMOVED lines=8> */
[----:B---3--:R-:W3:Y:S02]  /*4f340*/  LD.E R15, desc[UR36][R6.64] ;  /* 0x00000024060f7980 */ /* 0x008ee4000c101900 */
        /* <DEDUP_REMOVED lines=169> */
[----:B------:R-:W2:Y:S02]  /*4fde0*/  LDL R0, [R14] ;  /* 0x000000000e007983 */ /* 0x000ea40000100800 */
[----:B--2---:R-:W-:-:S05]  /*4fdf0*/  VIADD R13, R0, 0x1 ;  /* 0x00000001000d7836 */ /* 0x004fca0000000000 */
[----:B------:R3:W-:Y:S04]  /*4fe00*/  STL [R14], R13 ;  /* 0x0000000d0e007387 */ /* 0x0007e80000100800 */
[----:B------:R-:W2:Y:S02]  /*4fe10*/  LD.E R9, desc[UR36][R6.64+0x4] ;  /* 0x0000042406097980 */ /* 0x000ea4000c101900 */
[----:B--2---:R-:W-:-:S05]  /*4fe20*/  LEA R10, R9, R22, 0x2 ;  /* 0x00000016090a7211 */ /* 0x004fca00078e10ff */
[----:B------:R-:W2:Y:S01]  /*4fe30*/  LDL R0, [R10] ;  /* 0x000000000a007983 */ /* 0x000ea20000100800 */
[----:B------:R-:W-:-:S05]  /*4fe40*/  IADD3 R9, PT, PT, R3, 0x26, RZ ;  /* 0x0000002603097810 */ /* 0x000fca0007ffe0ff */
[----:B------:R-:W-:-:S04]  /*4fe50*/  IMAD.WIDE.U32 R8, R9, 0x4, R38 ;  /* 0x0000000409087825 */ /* 0x000fc800078e0026 */
[----:B--2---:R-:W-:-:S05]  /*4fe60*/  VIADD R21, R0, 0x1 ;  /* 0x0000000100157836 */ /* 0x004fca0000000000 */
[----:B------:R3:W-:Y:S04]  /*4fe70*/  STL [R10], R21 ;  /* 0x000000150a007387 */ /* 0x0007e80000100800 */
        /* <DEDUP_REMOVED lines=8> */
[----:B------:R-:W-:-:S04]  /*4ff00*/  IADD3 R3, PT, PT, R3, 0x28, RZ ;  /* 0x0000002803037810 */ /* 0x000fc80007ffe0ff */
[----:B------:R-:W-:Y:S02]  /*4ff10*/  ISETP.NE.AND P0, PT, R3, 0x3ea, PT ;  /* 0x000003ea0300780c */ /* 0x000fe40003f05270 */
[----:B--2---:R-:W-:-:S05]  /*4ff20*/  IADD3 R6, PT, PT, R6, 0x1, RZ ;  /* 0x0000000106067810 */ /* 0x004fca0007ffe0ff */
[----:B------:R3:W-:Y:S06]  /*4ff30*/  STL [R7], R6 ;  /* 0x0000000607007387 */ /* 0x0007ec0000100800 */
[----:B------:R-:W-:Y:S05]  /*4ff40*/  @P0 BRA `(.L_x_208) ;  /* 0xfffffff000380947 */ /* 0x000fea000383ffff */
[----:B------:R-:W-:Y:S05]  /*4ff50*/  BSYNC.RECONVERGENT B0 ;  /* 0x0000000000007941 */ /* 0x000fea0003800200 */
.L_x_207:
[----:B------:R-:W-:Y:S01]  /*4ff60*/  BSSY.RECONVERGENT B0, `(.L_x_209) ;  /* 0x0000020000007945 */ /* 0x000fe20003800200 */
[----:B---3--:R-:W-:-:S07]  /*4ff70*/  IMAD.MOV.U32 R0, RZ, RZ, 0x3e9 ;  /* 0x000003e9ff007424 */ /* 0x008fce00078e00ff */
.L_x_210:
[----:B-1----:R-:W-:-:S05]  /*4ff80*/  IMAD.WIDE.U32 R6, R0, 0x4, R38 ;  /* 0x0000000400067825 */ /* 0x002fca00078e0026 */
[----:B------:R-:W2:Y:S02]  /*4ff90*/  LD.E R13, desc[UR36][R6.64] ;  /* 0x00000024060d7980 */ /* 0x000ea4000c101900 */
[----:B--2---:R-:W-:-:S05]  /*4ffa0*/  LEA R3, R13, R22, 0x2 ;  /* 0x000000160d037211 */ /* 0x004fca00078e10ff */
[----:B------:R-:W2:Y:S01]  /*4ffb0*/  LDL R8, [R3] ;  /* 0x0000000003087983 */ /* 0x000ea20000100800 */
[----:B------:R-:W-:Y:S01]  /*4ffc0*/  IMAD R11, R0, 0x4, R1 ;  /* 0x00000004000b7824 */ /* 0x000fe200078e0201 */
[----:B--2---:R-:W-:-:S13]  /*4ffd0*/  ISETP.GE.AND P0, PT, R8, 0x2, PT ;  /* 0x000000020800780c */ /* 0x004fda0003f06270 */
[----:B------:R-:W-:Y:S01]  /*4ffe0*/  @P0 MOV R8, 0xffffffff ;  /* 0xffffffff00080802 */ /* 0x000fe20000000f00 */
[----:B------:R1:W-:Y:S01]  /*4fff0*/  @P0 STL [R11+0x4e58], R13 ;  /* 0x004e580d0b000387 */ /* 0x0003e20000100800 */
[----:B------:R-:W-:Y:S02]  /*50000*/  @P0 MOV R12, 0xffffffff ;  /* 0xffffffff000c0802 */ /* 0x000fe40000000f00 */
[----:B------:R-:W-:Y:S02]  /*50010*/  ISETP.NE.AND P1, PT, R8, 0x1, PT ;  /* 0x000000010800780c */ /* 0x000fe40003f25270 */
[----:B------:R-:W-:Y:S01]  /*50020*/  LEA R8, R0, R23, 0x2 ;  /* 0x0000001700087211 */ /* 0x000fe200078e10ff */
[----:B------:R1:W-:Y:S10]  /*50030*/  @P0 STL [R3], R12 ;  /* 0x0000000c03000387 */ /* 0x0003f40000100800 */
        /* <DEDUP_REMOVED lines=9> */
[----:B------:R1:W-:Y:S03]  /*500d0*/  @P0 STL [R11+0x4e54], R7 ;  /* 0x004e54070b000387 */ /* 0x0003e60000100800 */
        /* <DEDUP_REMOVED lines=9> */
.L_x_209:
[----:B------:R-:W-:Y:S01]  /*50170*/  BSSY.RECONVERGENT B0, `(.L_x_211) ;  /* 0x000000d000007945 */ /* 0x000fe20003800200 */
[----:B------:R-:W-:-:S07]  /*50180*/  IMAD.MOV.U32 R0, RZ, RZ, RZ ;  /* 0x000000ffff007224 */ /* 0x000fce00078e00ff */
.L_x_212:
[----:B------:R-:W-:-:S05]  /*50190*/  LEA R6, R0, R1, 0x2 ;  /* 0x0000000100067211 */ /* 0x000fca00078e10ff */
[----:B-1----:R-:W2:Y:S04]  /*501a0*/  LDL R7, [R6+0x7d54] ;  /* 0x007d540006077983 */ /* 0x002ea80000100800 */
[----:B------:R-:W3:Y:S01]  /*501b0*/  LDL R3, [R6+0x7d50] ;  /* 0x007d500006037983 */ /* 0x000ee20000100800 */
[----:B--2---:R-:W-:Y:S02]  /*501c0*/  ISETP.NE.AND P1, PT, R7, RZ, PT ;  /* 0x000000ff0700720c */ /* 0x004fe40003f25270 */
[----:B---3--:R-:W-:-:S11]  /*501d0*/  ISETP.NE.AND P0, PT, R3, RZ, PT ;  /* 0x000000ff0300720c */ /* 0x008fd60003f05270 */
[C---:B------:R-:W-:Y:S02]  /*501e0*/  @!P1 IADD3 R3, PT, PT, R0.reuse, 0x1, RZ ;  /* 0x0000000100039810 */ /* 0x040fe40007ffe0ff */
[----:B------:R1:W-:Y:S04]  /*501f0*/  @!P0 STL [R6+0x5e00], R0 ;  /* 0x005e000006008387 */ /* 0x0003e80000100800 */
[----:B------:R2:W-:Y:S01]  /*50200*/  @!P1 STL [R6+0x5e04], R3 ;  /* 0x005e040306009387 */ /* 0x0005e20000100800 */
[----:B-1----:R-:W-:-:S05]  /*50210*/  VIADD R0, R0, 0x2 ;  /* 0x0000000200007836 */ /* 0x002fca0000000000 */
[----:B------:R-:W-:-:S13]  /*50220*/  ISETP.NE.AND P0, PT, R0, 0x3ea, PT ;  /* 0x000003ea0000780c */ /* 0x000fda0003f05270 */
[----:B--2---:R-:W-:Y:S05]  /*50230*/  @P0 BRA `(.L_x_212) ;  /* 0xfffffffc00d40947 */ /* 0x004fea000383ffff */
[----:B------:R-:W-:Y:S05]  /*50240*/  BSYNC.RECONVERGENT B0 ;  /* 0x0000000000007941 */ /* 0x000fea0003800200 */
.L_x_211:
[----:B------:R-:W-:Y:S01]  /*50250*/  HFMA2 R0, -RZ, RZ, 0, 0 ;  /* 0x00000000ff007431 */ /* 0x000fe200000001ff */
[----:B------:R-:W-:Y:S06]  /*50260*/  BSSY.RECONVERGENT B0, `(.L_x_213) ;  /* 0x0000012000007945 */ /* 0x000fec0003800200 */
.L_x_216:
[----:B-1----:R-:W-:-:S05]  /*50270*/  LEA R8, R0, R1, 0x2 ;  /* 0x0000000100087211 */ /* 0x002fca00078e10ff */
[----:B------:R-:W2:Y:S04]  /*50280*/  LDL R3, [R8+0x4e58] ;  /* 0x004e580008037983 */ /* 0x000ea80000100800 */
        /* <DEDUP_REMOVED lines=10> */
[----:B-1----:R-:W-:Y:S05]  /*50330*/  @P0 BRA `(.L_x_215) ;  /* 0x0000000000080947 */ /* 0x002fea0003800000 */
[----:B------:R-:W2:Y:S04]  /*50340*/  LDL R3, [R8+0x6dac] ;  /* 0x006dac0008037983 */ /* 0x000ea80000100800 */
[----:B--2---:R1:W-:Y:S02]  /*50350*/  STL [R8+0x8cfc], R3 ;  /* 0x008cfc0308007387 */ /* 0x0043e40000100800 */
.L_x_215:
[----:B------:R-:W-:Y:S05]  /*50360*/  BSYNC.RECONVERGENT B1 ;  /* 0x0000000000017941 */ /* 0x000fea0003800200 */
.L_x_214:
[----:B------:R-:W-:Y:S05]  /*50370*/  @P1 BRA `(.L_x_216) ;  /* 0xfffffffc00bc1947 */ /* 0x000fea000383ffff */
[----:B------:R-:W-:Y:S05]  /*50380*/  BSYNC.RECONVERGENT B0 ;  /* 0x0000000000007941 */ /* 0x000fea0003800200 */
.L_x_213:
[----:B-1----:R-:W-:Y:S01]  /*50390*/  HFMA2 R3, -RZ, RZ, 0, 0 ;  /* 0x00000000ff037431 */ /* 0x002fe200000001ff */
[----:B------:R-:W-:Y:S01]  /*503a0*/  BSSY.RECONVERGENT B0, `(.L_x_217) ;  /* 0x0000013000007945 */ /* 0x000fe20003800200 */
[----:B------:R-:W-:-:S07]  /*503b0*/  MOV R0, RZ ;  /* 0x000000ff00007202 */ /* 0x000fce0000000f00 */
.L_x_220:
[----:B------:R-:W-:-:S05]  /*503c0*/  IMAD R6, R3, 0x4, R24 ;  /* 0x0000000403067824 */ /* 0x000fca00078e0218 */
        /* <DEDUP_REMOVED lines=12> */
.L_x_219:
[----:B------:R-:W-:Y:S05]  /*50490*/  BSYNC.RECONVERGENT B1 ;  /* 0x0000000000017941 */ /* 0x000fea0003800200 */
.L_x_218:
[----:B-1----:R-:W-:-:S04]  /*504a0*/  VIMNMX R6, PT, PT, R0, R3, !PT ;  /* 0x0000000300067248 */ /* 0x002fc80007fe0100 */
[----:B------:R-:W-:-:S13]  /*504b0*/  ISETP.GE.AND P0, PT, R6, 0x3ea, PT ;  /* 0x000003ea0600780c */ /* 0x000fda0003f06270 */
[----:B------:R-:W-:Y:S05]  /*504c0*/  @!P0 BRA `(.L_x_220) ;  /* 0xfffffffc00bc8947 */ /* 0x000fea000383ffff */
[----:B------:R-:W-:Y:S05]  /*504d0*/  BSYNC.RECONVERGENT B0 ;  /* 0x0000000000007941 */ /* 0x000fea0003800200 */
.L_x_217:
        /* <DEDUP_REMOVED lines=29> */
.L_x_222:
        /* <DEDUP_REMOVED lines=249> */
.L_x_221:
[----:B----4-:R-:W2:Y:S04]  /*51640*/  LDG.E.64 R10, desc[UR36][R4.64] ;  /* 0x00000024040a7981 */ /* 0x010ea8000c1e1b00 */
[----:B------:R-:W3:Y:S04]  /*51650*/  LDG.E.64 R6, desc[UR36][R4.64+0x10] ;  /* 0x0000102404067981 */ /* 0x000ee8000c1e1b00 */
[----:B------:R-:W4:Y:S01]  /*51660*/  LDG.E.64 R12, desc[UR36][R4.64+0x8] ;  /* 0x00000824040c7981 */ /* 0x000f22000c1e1b00 */
[----:B------:R-:W-:Y:S01]  /*51670*/  BSSY.RECONVERGENT B0, `(.L_x_223) ;  /* 0x0000056000007945 */ /* 0x000fe20003800200 */
[----:B--2---:R-:W-:-:S04]  /*51680*/  SHF.R.U32.HI R0, RZ, 0x2, R11 ;  /* 0x00000002ff007819 */ /* 0x004fc8000001160b */
[----:B------:R-:W-:Y:S01]  /*51690*/  LOP3.LUT R0, R0, R11, RZ, 0x3c, !PT ;  /* 0x0000000b00007212 */ /* 0x000fe200078e3cff */
[----:B------:R-:W-:Y:S01]  /*516a0*/  IMAD.MOV.U32 R11, RZ, RZ, 0x2f800000 ;  /* 0x2f800000ff0b7424 */ /* 0x000fe200078e00ff */
[----:B---3--:R-:W-:Y:S01]  /*516b0*/  SHF.L.U32 R3, R7, 0x4, RZ ;  /* 0x0000000407037819 */ /* 0x008fe200000006ff */
[----:B------:R0:W-:Y:S01]  /*516c0*/  STG.E.64 desc[UR36][R4.64+0x8], R6 ;  /* 0x0000080604007986 */ /* 0x0001e2000c101b24 */
[----:B------:R-:W-:-:S04]  /*516d0*/  SHF.L.U32 R8, R0, 0x1, RZ ;  /* 0x0000000100087819 */ /* 0x000fc800000006ff */
[----:B------:R-:W-:Y:S02]  /*516e0*/  LOP3.LUT R8, R0, R8, R3, 0x96, !PT ;  /* 0x0000000800087212 */ /* 0x000fe400078e9603 */
[----:B----4-:R-:W-:Y:S02]  /*516f0*/  SHF.R.U32.HI R3, RZ, 0x2, R12 ;  /* 0x00000002ff037819 */ /* 0x010fe4000001160c */
[----:B------:R-:W-:Y:S02]  /*51700*/  LOP3.LUT R8, R8, R7, RZ, 0x3c, !PT ;  /* 0x0000000708087212 */ /* 0x000fe400078e3cff */
[----:B------:R-:W-:Y:S02]  /*51710*/  LOP3.LUT R3, R3, R12, RZ, 0x3c, !PT ;  /* 0x0000000c03037212 */ /* 0x000fe400078e3cff */
[----:B------:R-:W-:Y:S02]  /*51720*/  IADD3 R0, PT, PT, R10, 0x587c5, R8 ;  /* 0x000587c50a007810 */ /* 0x000fe40007ffe008 */
[----:B------:R-:W-:-:S02]  /*51730*/  SHF.L.U32 R9, R3, 0x1, RZ ;  /* 0x0000000103097819 */ /* 0x000fc400000006ff */
[----:B------:R-:W-:Y:S02]  /*51740*/  I2FP.F32.U32 R0, R0 ;  /* 0x0000000000007245 */ /* 0x000fe40000201000 */
[----:B------:R-:W-:-:S03]  /*51750*/  SHF.L.U32 R12, R8, 0x4, RZ ;  /* 0x00000004080c7819 */ /* 0x000fc600000006ff */
[----:B------:R-:W-:Y:S01]  /*51760*/  FFMA R0, R0, R11, 1.1641532182693481445e-10 ;  /* 0x2f00000000007423 */ /* 0x000fe2000000000b */
[----:B------:R-:W-:Y:S02]  /*51770*/  LOP3.LUT R9, R3, R9, R12, 0x96, !PT ;  /* 0x0000000903097212 */ /* 0x000fe400078e960c */
[----:B------:R-:W-:Y:S01]  /*51780*/  IADD3 R12, PT, PT, R10, 0xb0f8a, RZ ;  /* 0x000b0f8a0a0c7810 */ /* 0x000fe20007ffe0ff */
[----:B------:R-:W-:Y:S01]  /*51790*/  FMUL R0, R0, 100 ;  /* 0x42c8000000007820 */ /* 0x000fe20000400000 */
[----:B------:R-:W-:-:S03]  /*517a0*/  LOP3.LUT R9, R9, R8, RZ, 0x3c, !PT ;  /* 0x0000000809097212 */ /* 0x000fc600078e3cff */
[----:B------:R0:W-:Y:S02]  /*517b0*/  STG.E.64 desc[UR36][R4.64], R12 ;  /* 0x0000000c04007986 */ /* 0x0001e4000c101b24 */
[----:B------:R-:W1:Y:S02]  /*517c0*/  F2I.TRUNC.NTZ R0, R0 ;  /* 0x0000000000007305 */ /* 0x000e64000020f100 */
[----:B------:R0:W-:Y:S01]  /*517d0*/  STG.E.64 desc[UR36][R4.64+0x10], R8 ;  /* 0x0000100804007986 */ /* 0x0001e2000c101b24 */
[----:B-1----:R-:W-:-:S05]  /*517e0*/  IMAD.HI R3, R0, 0x20b3dd41, RZ ;  /* 0x20b3dd4100037827 */ /* 0x002fca00078e02ff */
[----:B------:R-:W-:-:S04]  /*517f0*/  SHF.R.U32.HI R10, RZ, 0x1f, R3 ;  /* 0x0000001fff0a7819 */ /* 0x000fc80000011603 */
        /* <DEDUP_REMOVED lines=17> */
.L_x_226:
[----:B------:R-:W-:Y:S02]  /*51910*/  SHF.R.U32.HI R6, RZ, 0x2, R13 ;  /* 0x00000002ff067819 */ /* 0x000fe4000001160d */
[----:B------:R-:W-:Y:S02]  /*51920*/  SHF.L.U32 R3, R9, 0x4, RZ ;  /* 0x0000000409037819 */ /* 0x000fe400000006ff */
[----:B------:R-:W-:Y:S02]  /*51930*/  LOP3.LUT R6, R6, R13, RZ, 0x3c, !PT ;  /* 0x0000000d06067212 */ /* 0x000fe400078e3cff */
[----:B------:R-:W-:Y:S02]  /*51940*/  SHF.R.U32.HI R13, RZ, 0x2, R0 ;  /* 0x00000002ff0d7819 */ /* 0x000fe40000011600 */
[----:B------:R-:W-:Y:S02]  /*51950*/  SHF.L.U32 R10, R6, 0x1, RZ ;  /* 0x00000001060a7819 */ /* 0x000fe400000006ff */
[----:B------:R-:W-:-:S02]  /*51960*/  LOP3.LUT R13, R13, R0, RZ, 0x3c, !PT ;  /* 0x000000000d0d7212 */ /* 0x000fc400078e3cff */
[----:B------:R-:W-:Y:S01]  /*51970*/  LOP3.LUT R10, R6, R10, R3, 0x96, !PT ;  /* 0x0000000a060a7212 */ /* 0x000fe200078e9603 */
[----:B------:R-:W-:-:S03]  /*51980*/  IMAD.MOV.U32 R6, RZ, RZ, R8 ;  /* 0x000000ffff067224 */ /* 0x000fc600078e0008 */
[----:B------:R-:W-:-:S04]  /*51990*/  LOP3.LUT R8, R10, R9, RZ, 0x3c, !PT ;  /* 0x000000090a087212 */ /* 0x000fc800078e3cff */
[----:B------:R-:W-:Y:S02]  /*519a0*/  IADD3 R3, PT, PT, R12, 0x587c5, R8 ;  /* 0x000587c50c037810 */ /* 0x000fe40007ffe008 */
[----:B------:R-:W-:Y:S02]  /*519b0*/  SHF.L.U32 R0, R8, 0x4, RZ ;  /* 0x0000000408007819 */ /* 0x000fe400000006ff */
[----:B------:R-:W-:Y:S02]  /*519c0*/  I2FP.F32.U32 R10, R3 ;  /* 0x00000003000a7245 */ /* 0x000fe40000201000 */
[----:B------:R-:W-:-:S03]  /*519d0*/  IADD3 R12, PT, PT, R12, 0xb0f8a, RZ ;  /* 0x000b0f8a0c0c7810 */ /* 0x000fc60007ffe0ff */
[----:B------:R-:W-:-:S04]  /*519e0*/  FFMA R10, R10, R11, 1.1641532182693481445e-10 ;  /* 0x2f0000000a0a7423 */ /* 0x000fc8000000000b */
[----:B------:R-:W-:Y:S01]  /*519f0*/  FMUL R3, R10, 100 ;  /* 0x42c800000a037820 */ /* 0x000fe20000400000 */
[----:B------:R-:W-:-:S04]  /*51a00*/  SHF.L.U32 R10, R13, 0x1, RZ ;  /* 0x000000010d0a7819 */ /* 0x000fc800000006ff */
[----:B------:R-:W-:Y:S01]  /*51a10*/  LOP3.LUT R15, R13, R10, R0, 0x96, !PT ;  /* 0x0000000a0d0f7212 */ /* 0x000fe200078e9600 */
[----:B------:R-:W0:Y:S03]  /*51a20*/  F2I.TRUNC.NTZ R3, R3 ;  /* 0x0000000300037305 */ /* 0x000e26000020f100 */
[----:B------:R-:W-:-:S05]  /*51a30*/  LOP3.LUT R15, R15, R8, RZ, 0x3c, !PT ;  /* 0x000000080f0f7212 */ /* 0x000fca00078e3cff */
[----:B------:R-:W-:-:S05]  /*51a40*/  IMAD.IADD R10, R15, 0x1, R12 ;  /* 0x000000010f0a7824 */ /* 0x000fca00078e020c */
[----:B------:R-:W-:Y:S01]  /*51a50*/  I2FP.F32.U32 R10, R10 ;  /* 0x0000000a000a7245 */ /* 0x000fe20000201000 */
[----:B0-----:R-:W-:-:S04]  /*51a60*/  IMAD.HI R0, R3, 0x20b3dd41, RZ ;  /* 0x20b3dd4103007827 */ /* 0x001fc800078e02ff */
[----:B------:R-:W-:Y:S01]  /*51a70*/  FFMA R10, R10, R11, 1.1641532182693481445e-10 ;  /* 0x2f0000000a0a7423 */ /* 0x000fe2000000000b */
[----:B------:R-:W-:-:S03]  /*51a80*/  SHF.R.U32.HI R13, RZ, 0x1f, R0 ;  /* 0x0000001fff0d7819 */ /* 0x000fc60000011600 */
[----:B------:R-:W-:Y:S01]  /*51a90*/  FMUL R10, R10, 100 ;  /* 0x42c800000a0a7820 */ /* 0x000fe20000400000 */
[----:B------:R-:W-:-:S05]  /*51aa0*/  LEA.HI.SX32 R0, R0, R13, 0x19 ;  /* 0x0000000d00007211 */ /* 0x000fca00078fcaff */
[----:B------:R-:W0:Y:S01]  /*51ab0*/  F2I.TRUNC.NTZ R10, R10 ;  /* 0x0000000a000a7305 */ /* 0x000e22000020f100 */
[----:B------:R-:W-:Y:S02]  /*51ac0*/  IMAD R3, R0, -0x3ea, R3 ;  /* 0xfffffc1600037824 */ /* 0x000fe400078e0203 */
[----:B0-----:R-:W-:-:S05]  /*51ad0*/  IMAD.HI R0, R10, 0x20b3dd41, RZ ;  /* 0x20b3dd410a007827 */ /* 0x001fca00078e02ff */
[----:B------:R-:W-:-:S04]  /*51ae0*/  SHF.R.U32.HI R13, RZ, 0x1f, R0 ;  /* 0x0000001fff0d7819 */ /* 0x000fc80000011600 */
[----:B------:R-:W-:Y:S01]  /*51af0*/  LEA.HI.SX32 R13, R0, R13, 0x19 ;  /* 0x0000000d000d7211 */ /* 0x000fe200078fcaff */
[----:B------:R-:W-:-:S04]  /*51b00*/  IMAD.MOV.U32 R0, RZ, RZ, R6 ;  /* 0x000000ffff007224 */ /* 0x000fc800078e0006 */
[----:B------:R-:W-:Y:S01]  /*51b10*/  IMAD R14, R13, -0x3ea, R10 ;  /* 0xfffffc160d0e7824 */ /* 0x000fe200078e020a */
[----:B------:R-:W-:Y:S02]  /*51b20*/  MOV R13, R7 ;  /* 0x00000007000d7202 */ /* 0x000fe40000000f00 */
[----:B------:R-:W-:Y:S02]  /*51b30*/  MOV R7, R9 ;  /* 0x0000000900077202 */ /* 0x000fe40000000f00 */
[----:B------:R-:W-:Y:S02]  /*51b40*/  ISETP.GE.AND P0, PT, R3, R14, PT ;  /* 0x0000000e0300720c */ /* 0x000fe40003f06270 */
[----:B------:R-:W-:-:S11]  /*51b50*/  MOV R9, R15 ;  /* 0x0000000f00097202 */ /* 0x000fd60000000f00 */
[----:B------:R-:W-:Y:S05]  /*51b60*/  @P0 BRA `(.L_x_226) ;  /* 0xfffffffc00680947 */ /* 0x000fea000383ffff */
[----:B------:R-:W-:Y:S05]  /*51b70*/  BSYNC.RECONVERGENT B1 ;  /* 0x0000000000017941 */ /* 0x000fea0003800200 */
.L_x_225:
[----:B------:R0:W-:Y:S01]  /*51b80*/  STG.E.64 desc[UR36][R4.64+0x8], R6 ;  /* 0x0000080604007986 */ /* 0x0001e2000c101b24 */
[----:B------:R-:W-:Y:S02]  /*51b90*/  MOV R0, R3 ;  /* 0x0000000300007202 */ /* 0x000fe40000000f00 */
[----:B------:R-:W-:Y:S01]  /*51ba0*/  MOV R3, R14 ;  /* 0x0000000e00037202 */ /* 0x000fe20000000f00 */
[----:B------:R0:W-:Y:S04]  /*51bb0*/  STG.E.64 desc[UR36][R4.64+0x10], R8 ;  /* 0x0000100804007986 */ /* 0x0001e8000c101b24 */
[----:B------:R0:W-:Y:S02]  /*51bc0*/  STG.E.64 desc[UR36][R4.64], R12 ;  /* 0x0000000c04007986 */ /* 0x0001e4000c101b24 */
.L_x_224:
[----:B------:R-:W-:Y:S05]  /*51bd0*/  BSYNC.RECONVERGENT B0 ;  /* 0x0000000000007941 */ /* 0x000fea0003800200 */
.L_x_223:
[----:B0-----:R-:W2:Y:S04]  /*51be0*/  LD.E R6, desc[UR36][R38.64] ;  /* 0x0000002426067980 */ /* 0x001ea8000c101900 */
[----:B------:R-:W2:Y:S04]  /*51bf0*/  LD.E R7, desc[UR36][R38.64+0x4] ;  /* 0x0000042426077980 */ /* 0x000ea8000c101900 */
[----:B--2---:R0:W-:Y:S04]  /*51c00*/  STL.64 [R1+0x9ca0], R6 ;  /* 0x009ca00601007387 */ /* 0x0041e80000100a00 */
[----:B------:R-:W2:Y:S04]  /*51c10*/  LD.E R8, desc[UR36][R38.64+0x8] ;  /* 0x0000082426087980 */ /* 0x000ea8000c101900 */
[----:B------:R-:W2:Y:S04]  /*51c20*/  LD.E R9, desc[UR36][R38.64+0xc] ;  /* 0x00000c2426097980 */ /* 0x000ea8000c101900 */
[----:B--2---:R1:W-:Y:S04]  /*51c30*/  STL.64 [R1+0x9ca8], R8 ;  /* 0x009ca80801007387 */ /* 0x0043e80000100a00 */
[----:B------:R-:W2:Y:S04]  /*51c40*/  LD.E R10, desc[UR36][R38.64+0x10] ;  /* 0x00001024260a7980 */ /* 0x000ea8000c101900 */
[----:B------:R-:W2:Y:S04]  /*51c50*/  LD.E R11, desc[UR36][R38.64+0x14] ;  /* 0x00001424260b7980 */ /* 0x000ea8000c101900 */
[----:B--2---:R2:W-:Y:S04]  /*51c60*/  STL.64 [R1+0x9cb0], R10 ;  /* 0x009cb00a01007387 */ /* 0x0045e80000100a00 */
[----:B------:R-:W3:Y:S04]  /*51c70*/  LD.E R12, desc[UR36][R38.64+0x18] ;  /* 0x00001824260c7980 */ /* 0x000ee8000c101900 */
[----:B------:R-:W3:Y:S04]  /*51c80*/  LD.E R13, desc[UR36][R38.64+0x1c] ;  /* 0x00001c24260d7980 */ /* 0x000ee8000c101900 */
[----:B---3--:R3:W-:Y:S04]  /*51c90*/  STL.64 [R1+0x9cb8], R12 ;  /* 0x009cb80c01007387 */ /* 0x0087e80000100a00 */
[----:B------:R-:W4:Y:S04]  /*51ca0*/  LD.E R14, desc[UR36][R38.64+0x20] ;  /* 0x00002024260e7980 */ /* 0x000f28000c101900 */
[----:B------:R-:W4:Y:S04]  /*51cb0*/  LD.E R15, desc[UR36][R38.64+0x24] ;  /* 0x00002424260f7980 */ /* 0x000f28000c101900 */
[----:B----4-:R4:W-:Y:S04]  /*51cc0*/  STL.64 [R1+0x9cc0], R14 ;  /* 0x009cc00e01007387 */ /* 0x0109e80000100a00 */
[----:B0-----:R-:W5:Y:S04]  /*51cd0*/  LD.E R6, desc[UR36][R38.64+0x28] ;  /* 0x0000282426067980 */ /* 0x001f68000c101900 */
[----:B------:R-:W5:Y:S04]  /*51ce0*/  LD.E R7, desc[UR36][R38.64+0x2c] ;  /* 0x00002c2426077980 */ /* 0x000f68000c101900 */
[----:B-----5:R4:W-:Y:S04]  /*51cf0*/  STL.64 [R1+0x9cc8], R6 ;  /* 0x009cc80601007387 */ /* 0x0209e80000100a00 */
[----:B-1----:R-:W5:Y:S04]  /*51d00*/  LD.E R8, desc[UR36][R38.64+0x30] ;  /* 0x0000302426087980 */ /* 0x002f68000c101900 */
[----:B------:R-:W5:Y:S04]  /*51d10*/  LD.E R9, desc[UR36][R38.64+0x34] ;  /* 0x0000342426097980 */ /* 0x000f68000c101900 */
[----:B-----5:R4:W-:Y:S04]  /*51d20*/  STL.64 [R1+0x9cd0], R8 ;  /* 0x009cd00801007387 */ /* 0x0209e80000100a00 */
[----:B--2---:R-:W2:Y:S04]  /*51d30*/  LD.E R10, desc[UR36][R38.64+0x38] ;  /* 0x00003824260a7980 */ /* 0x004ea8000c101900 */
[----:B------:R-:W2:Y:S04]  /*51d40*/  LD.E R11, desc[UR36][R38.64+0x3c] ;  /* 0x00003c24260b7980 */ /* 0x000ea8000c101900 */
[----:B--2---:R4:W-:Y:S04]  /*51d50*/  STL.64 [R1+0x9cd8], R10 ;  /* 0x009cd80a01007387 */ /* 0x0049e80000100a00 */
[----:B---3--:R-:W2:Y:S04]  /*51d60*/  LD.E R12, desc[UR36][R38.64+0x40] ;  /* 0x00004024260c7980 */ /* 0x008ea8000c101900 */
[----:B------:R-:W2:Y:S01]  /*51d70*/  LD.E R13, desc[UR36][R38.64+0x44] ;  /* 0x00004424260d7980 */ /* 0x000ea2000c101900 */
[----:B------:R-:W-:Y:S01]  /*51d80*/  HFMA2 R4, -RZ, RZ, 0, 1.07288360595703125e-06 ;  /* 0x00000012ff047431 */ /* 0x000fe200000001ff */
[----:B------:R-:W-:Y:S02]  /*51d90*/  BSSY.RECONVERGENT B0, `(.L_x_227) ;  /* 0x00000fa000007945 */ /* 0x000fe40003800200 */
[----:B--2---:R4:W-:Y:S04]  /*51da0*/  STL.64 [R1+0x9ce0], R12 ;  /* 0x009ce00c01007387 */ /* 0x0049e80000100a00 */
.L_x_228:
[----:B--2-4-:R-:W-:-:S05]  /*51db0*/  IMAD.WIDE.U32 R10, R4, 0x4, R38 ;  /* 0x00000004040a7825 */ /* 0x014fca00078e0026 */
[----:B------:R-:W2:Y:S04]  /*51dc0*/  LD.E R6, desc[UR36][R10.64] ;  /* 0x000000240a067980 */ /* 0x000ea8000c101900 */
[----:B------:R-:W2:Y:S01]  /*51dd0*/  LD.E R7, desc[UR36][R10.64+0x4] ;  /* 0x000004240a077980 */ /* 0x000ea2000c101900 */
[C---:B------:R-:W-:Y:S01]  /*51de0*/  VIADD R5, R4.reuse, 0x2 ;  /* 0x0000000204057836 */ /* 0x040fe20000000000 */
[----:B------:R-:W-:-:S03]  /*51df0*/  LEA R13, R4, R1, 0x2 ;  /* 0x00000001040d7211 */ /* 0x000fc600078e10ff */
[C-C-:B------:R-:W-:Y:S01]  /*51e00*/  IMAD.WIDE.U32 R20, R5.reuse, 0x4, R38.reuse ;  /* 0x0000000405147825 */ /* 0x140fe200078e0026 */
[----:B------:R-:W-:Y:S01]  /*51e10*/  IADD3 R12, PT, PT, R4, 0x4, RZ ;  /* 0x00000004040c7810 */ /* 0x000fe20007ffe0ff */
[----:B--2---:R0:W-:Y:S04]  /*51e20*/  STL.64 [R13+0x9ca0], R6 ;  /* 0x009ca0060d007387 */ /* 0x0041e80000100a00 */
[----:B------:R-:W2:Y:S04]  /*51e30*/  LD.E R8, desc[UR36][R20.64] ;  /* 0x0000002414087980 */ /* 0x000ea8000c101900 */
[----:B------:R-:W2:Y:S01]  /*51e40*/  LD.E R9, desc[UR36][R20.64+0x4] ;  /* 0x0000042414097980 */ /* 0x000ea2000c101900 */
[-C--:B------:R-:W-:Y:S01]  /*51e50*/  LEA R37, R5, R1.reuse, 0x2 ;  /* 0x0000000105257211 */ /* 0x080fe200078e10ff */
[C---:B------:R-:W-:Y:S01]  /*51e60*/  IMAD.WIDE.U32 R14, R12.reuse, 0x4, R38 ;  /* 0x000000040c0e7825 */ /* 0x040fe200078e0026 */
[----:B------:R-:W-:-:S03]  /*51e70*/  LEA R42, R12, R1, 0x2 ;  /* 0x000000010c2a7211 */ /* 0x000fc600078e10ff */
[C---:B------:R-:W-:Y:S01]  /*51e80*/  VIADD R5, R4.reuse, 0x6 ;  /* 0x0000000604057836 */ /* 0x040fe20000000000 */
[----:B--2---:R1:W-:Y:S04]  /*51e90*/  STL.64 [R37+0x9ca0], R8 ;  /* 0x009ca00825007387 */ /* 0x0043e80000100a00 */
[----:B------:R-:W2:Y:S04]  /*51ea0*/  LD.E R10, desc[UR36][R14.64] ;  /* 0x000000240e0a7980 */ /* 0x000ea8000c101900 */
[----:B------:R-:W2:Y:S01]  /*51eb0*/  LD.E R11, desc[UR36][R14.64+0x4] ;  /* 0x000004240e0b7980 */ /* 0x000ea2000c101900 */
[----:B0-----:R-:W-:Y:S01]  /*51ec0*/  IMAD.WIDE.U32 R12, R5, 0x4, R38 ;  /* 0x00000004050c7825 */ /* 0x001fe200078e0026 */
[----:B------:R-:W-:-:S02]  /*51ed0*/  IADD3 R36, PT, PT, R4, 0x8, RZ ;  /* 0x0000000804247810 */ /* 0x000fc40007ffe0ff */
[-C--:B------:R-:W-:Y:S01]  /*51ee0*/  LEA R43, R5, R1.reuse, 0x2 ;  /* 0x00000001052b7211 */ /* 0x080fe200078e10ff */
[----:B--2---:R0:W-:Y:S04]  /*51ef0*/  STL.64 [R42+0x9ca0], R10 ;  /* 0x009ca00a2a007387 */ /* 0x0041e80000100a00 */
[----:B------:R-:W2:Y:S04]  /*51f00*/  LD.E R6, desc[UR36][R12.64] ;  /* 0x000000240c067980 */ /* 0x000ea8000c101900 */
[----:B------:R-:W2:Y:S01]  /*51f10*/  LD.E R7, desc[UR36][R12.64+0x4] ;  /* 0x000004240c077980 */ /* 0x000ea2000c101900 */
[C---:B------:R-:W-:Y:S01]  /*51f20*/  IMAD.WIDE.U32 R20, R36.reuse, 0x4, R38 ;  /* 0x0000000424147825 */ /* 0x040fe200078e0026 */
[----:B-1----:R-:W-:-:S03]  /*51f30*/  LEA R37, R36, R1, 0x2 ;  /* 0x0000000124257211 */ /* 0x002fc600078e10ff */
[C---:B------:R-:W-:Y:S01]  /*51f40*/  VIADD R5, R4.reuse, 0xa ;  /* 0x0000000a04057836 */ /* 0x040fe20000000000 */
[----:B--2---:R1:W-:Y:S04]  /*51f50*/  STL.64 [R43+0x9ca0], R6 ;  /* 0x009ca0062b007387 */ /* 0x0043e80000100a00 */
[----:B------:R-:W2:Y:S04]  /*51f60*/  LD.E R8, desc[UR36][R20.64] ;  /* 0x0000002414087980 */ /* 0x000ea8000c101900 */
[----:B------:R-:W2:Y:S01]  /*51f70*/  LD.E R9, desc[UR36][R20.64+0x4] ;  /* 0x0000042414097980 */ /* 0x000ea2000c101900 */
[----:B------:R-:W-:Y:S01]  /*51f80*/  IMAD.WIDE.U32 R14, R5, 0x4, R38 ;  /* 0x00000004050e7825 */ /* 0x000fe200078e0026 */
[----:B------:R-:W-:-:S02]  /*51f90*/  IADD3 R36, PT, PT, R4, 0xc, RZ ;  /* 0x0000000c04247810 */ /* 0x000fc40007ffe0ff */
[-C--:B0-----:R-:W-:Y:S01]  /*51fa0*/  LEA R42, R5, R1.reuse, 0x2 ;  /* 0x00000001052a7211 */ /* 0x081fe200078e10ff */
        /* <DEDUP_REMOVED lines=203> */
[----:B------:R-:W-:Y:S01]  /*52c60*/  LEA R5, R5, R1, 0x2 ;  /* 0x0000000105057211 */ /* 0x000fe200078e10ff */
[----:B--2---:R2:W-:Y:S04]  /*52c70*/  STL.64 [R42+0x9ca0], R10 ;  /* 0x009ca00a2a007387 */ /* 0x0045e80000100a00 */
[----:B0-----:R-:W3:Y:S04]  /*52c80*/  LD.E R6, desc[UR36][R12.64] ;  /* 0x000000240c067980 */ /* 0x001ee8000c101900 */
[----:B------:R-:W3:Y:S01]  /*52c90*/  LD.E R7, desc[UR36][R12.64+0x4] ;  /* 0x000004240c077980 */ /* 0x000ee2000c101900 */
[----:B------:R-:W-:-:S03]  /*52ca0*/  IMAD.WIDE.U32 R20, R36, 0x4, R38 ;  /* 0x0000000424147825 */ /* 0x000fc600078e0026 */
[----:B---3--:R2:W-:Y:S04]  /*52cb0*/  STL.64 [R5+0x9ca0], R6 ;  /* 0x009ca00605007387 */ /* 0x0085e80000100a00 */
[----:B-1----:R-:W3:Y:S04]  /*52cc0*/  LD.E R8, desc[UR36][R20.64] ;  /* 0x0000002414087980 */ /* 0x002ee8000c101900 */
[----:B------:R-:W3:Y:S01]  /*52cd0*/  LD.E R9, desc[UR36][R20.64+0x4] ;  /* 0x0000042414097980 */ /* 0x000ee2000c101900 */
[----:B------:R-:W-:Y:S01]  /*52ce0*/  IMAD R36, R36, 0x4, R1 ;  /* 0x0000000424247824 */ /* 0x000fe200078e0201 */
[----:B------:R-:W-:-:S04]  /*52cf0*/  IADD3 R4, PT, PT, R4, 0x52, RZ ;  /* 0x0000005204047810 */ /* 0x000fc80007ffe0ff */
[----:B------:R-:W-:Y:S01]  /*52d00*/  ISETP.NE.AND P0, PT, R4, 0x3ea, PT ;  /* 0x000003ea0400780c */ /* 0x000fe20003f05270 */
[----:B---3--:R2:W-:-:S12]  /*52d10*/  STL.64 [R36+0x9ca0], R8 ;  /* 0x009ca00824007387 */ /* 0x0085d80000100a00 */
[----:B------:R-:W-:Y:S05]  /*52d20*/  @P0 BRA `(.L_x_228) ;  /* 0xfffffff000200947 */ /* 0x000fea000383ffff */
[----:B------:R-:W-:Y:S05]  /*52d30*/  BSYNC.RECONVERGENT B0 ;  /* 0x0000000000007941 */ /* 0x000fea0003800200 */
.L_x_227:
[----:B------:R-:W3:Y:S04]  /*52d40*/  LDL.64 R14, [R1+0x9ca0] ;  /* 0x009ca000010e7983 */ /* 0x000ee80000100a00 */
[----:B---3--:R-:W-:Y:S04]  /*52d50*/  ST.E desc[UR36][R40.64], R14 ;  /* 0x0000000e28007985 */ /* 0x008fe8000c101924 */
[----:B------:R0:W-:Y:S04]  /*52d60*/  ST.E desc[UR36][R40.64+0x4], R15 ;  /* 0x0000040f28007985 */ /* 0x0001e8000c101924 */
[----:B--2---:R-:W2:Y:S04]  /*52d70*/  LDL.64 R6, [R1+0x9ca8] ;  /* 0x009ca80001067983 */ /* 0x004ea80000100a00 */
        /* <DEDUP_REMOVED lines=9> */
[----:B----4-:R4:W-:Y:S04]  /*52e10*/  ST.E desc[UR36][R40.64+0x20], R12 ;  /* 0x0000200c28007985 */ /* 0x0109e8000c101924 */
[----:B------:R4:W-:Y:S04]  /*52e20*/  ST.E desc[UR36][R40.64+0x24], R13 ;  /* 0x0000240d28007985 */ /* 0x0009e8000c101924 */
[----:B0-----:R-:W5:Y:S04]  /*52e30*/  LDL.64 R14, [R1+0x9cc8] ;  /* 0x009cc800010e7983 */ /* 0x001f680000100a00 */
        /* <DEDUP_REMOVED lines=8> */
[----:B---3--:R-:W2:Y:S01]  /*52ec0*/  LDL.64 R10, [R1+0x9ce0] ;  /* 0x009ce000010a7983 */ /* 0x008ea20000100a00 */
[----:B------:R-:W-:Y:S01]  /*52ed0*/  BSSY.RECONVERGENT B0, `(.L_x_229) ;  /* 0x00000fc000007945 */ /* 0x000fe20003800200 */
[----:B------:R-:W-:-:S02]  /*52ee0*/  MOV R4, 0x12 ;  /* 0x0000001200047802 */ /* 0x000fc40000000f00 */
[----:B--2---:R4:W-:Y:S04]  /*52ef0*/  ST.E desc[UR36][R40.64+0x40], R10 ;  /* 0x0000400a28007985 */ /* 0x0049e8000c101924 */
[----:B------:R4:W-:Y:S02]  /*52f00*/  ST.E desc[UR36][R40.64+0x44], R11 ;  /* 0x0000440b28007985 */ /* 0x0009e4000c101924 */
.L_x_230:
[----:B0---4-:R-:W-:-:S06]  /*52f10*/  LEA R6, R4, R1, 0x2 ;  /* 0x0000000104067211 */ /* 0x011fcc00078e10ff */
[----:B------:R-:W2:Y:S01]  /*52f20*/  LDL.64 R6, [R6+0x9ca0] ;  /* 0x009ca00006067983 */ /* 0x000ea20000100a00 */
[C---:B------:R-:W-:Y:S02]  /*52f30*/  VIADD R20, R4.reuse, 0x2 ;  /* 0x0000000204147836 */ /* 0x040fe40000000000 */
[----:B------:R-:W-:-:S03]  /*52f40*/  IMAD.WIDE.U32 R12, R4, 0x4, R40 ;  /* 0x00000004040c7825 */ /* 0x000fc600078e0028 */
[-C--:B------:R-:W-:Y:S02]  /*52f50*/  LEA R8, R20, R1.reuse, 0x2 ;  /* 0x0000000114087211 */ /* 0x080fe400078e10ff */
        /* <DEDUP_REMOVED lines=244> */
.L_x_229:
[----:B------:R-:W-:Y:S01]  /*53ea0*/  ISETP.GT.AND P0, PT, R0, R3, PT ;  /* 0x000000030000720c */ /* 0x000fe20003f04270 */
[----:B------:R-:W-:-:S12]  /*53eb0*/  BSSY.RECONVERGENT B0, `(.L_x_231) ;  /* 0x000000d000007945 */ /* 0x000fd80003800200 */
[----:B------:R-:W-:Y:S05]  /*53ec0*/  @P0 BRA `(.L_x_232) ;  /* 0x00000000002c0947 */ /* 0x000fea0003800000 */
[----:B0-----:R-:W-:Y:S02]  /*53ed0*/  MOV R7, R3 ;  /* 0x0000000300077202 */ /* 0x001fe40000000f00 */
[----:B------:R-:W-:-:S07]  /*53ee0*/  MOV R6, R0 ;  /* 0x0000000000067202 */ /* 0x000fce0000000f00 */
.L_x_233:
[----:B------:R-:W-:-:S05]  /*53ef0*/  LEA R8, R7, R30, 0x2 ;  /* 0x0000001e07087211 */ /* 0x000fca00078e10ff */
[----:B-1----:R-:W2:Y:S01]  /*53f00*/  LDL R9, [R8] ;  /* 0x0000000008097983 */ /* 0x002ea20000100800 */
[C---:B------:R-:W-:Y:S01]  /*53f10*/  IMAD.WIDE R4, R6.reuse, 0x4, R40 ;  /* 0x0000000406047825 */ /* 0x040fe200078e0228 */
[C---:B------:R-:W-:Y:S02]  /*53f20*/  ISETP.GT.AND P0, PT, R7.reuse, R0, PT ;  /* 0x000000000700720c */ /* 0x040fe40003f04270 */
[C---:B------:R-:W-:Y:S01]  /*53f30*/  ISETP.LT.AND P1, PT, R6.reuse, R3, PT ;  /* 0x000000030600720c */ /* 0x040fe20003f21270 */
[----:B------:R-:W-:Y:S01]  /*53f40*/  VIADD R6, R6, 0x1 ;  /* 0x0000000106067836 */ /* 0x000fe20000000000 */
[----:B------:R-:W-:Y:S01]  /*53f50*/  IADD3 R7, PT, PT, R7, -0x1, RZ ;  /* 0xffffffff07077810 */ /* 0x000fe20007ffe0ff */
[----:B--2---:R1:W-:Y:S10]  /*53f60*/  ST.E desc[UR36][R4.64], R9 ;  /* 0x0000000904007985 */ /* 0x0043f4000c101924 */
[----:B------:R-:W-:Y:S05]  /*53f70*/  @P0 BRA P1, `(.L_x_233) ;  /* 0xfffffffc00dc0947 */ /* 0x000fea000083ffff */
.L_x_232:
[----:B------:R-:W-:Y:S05]  /*53f80*/  BSYNC.RECONVERGENT B0 ;  /* 0x0000000000007941 */ /* 0x000fea0003800200 */
.L_x_231:
[----:B------:R-:W2:Y:S04]  /*53f90*/  LD.E R3, desc[UR36][R40.64] ;  /* 0x0000002428037980 */ /* 0x000ea8000c101900 */
[----:B--2---:R2:W-:Y:S04]  /*53fa0*/  ST.E desc[UR36][R38.64], R3 ;  /* 0x0000000326007985 */ /* 0x0045e8000c101924 */
[----:B-1----:R-:W3:Y:S04]  /*53fb0*/  LD.E R5, desc[UR36][R40.64+0x4] ;  /* 0x0000042428057980 */ /* 0x002ee8000c101900 */
[----:B---3--:R1:W-:Y:S04]  /*53fc0*/  ST.E desc[UR36][R38.64+0x4], R5 ;  /* 0x0000040526007985 */ /* 0x0083e8000c101924 */
[----:B0-----:R-:W3:Y:S04]  /*53fd0*/  LD.E R7, desc[UR36][R40.64+0x8] ;  /* 0x0000082428077980 */ /* 0x001ee8000c101900 */
[----:B---3--:R0:W-:Y:S04]  /*53fe0*/  ST.E desc[UR36][R38.64+0x8], R7 ;  /* 0x0000080726007985 */ /* 0x0081e8000c101924 */
[----:B------:R-:W3:Y:S04]  /*53ff0*/  LD.E R9, desc[UR36][R40.64+0xc] ;  /* 0x00000c2428097980 */ /* 0x000ee8000c101900 */
[----:B---3--:R3:W-:Y:S04]  /*54000*/  ST.E desc[UR36][R38.64+0xc], R9 ;  /* 0x00000c0926007985 */ /* 0x0087e8000c101924 */
[----:B------:R-:W4:Y:S04]  /*54010*/  LD.E R11, desc[UR36][R40.64+0x10] ;  /* 0x00001024280b7980 */ /* 0x000f28000c101900 */
[----:B----4-:R4:W-:Y:S04]  /*54020*/  ST.E desc[UR36][R38.64+0x10], R11 ;  /* 0x0000100b26007985 */ /* 0x0109e8000c101924 */
[----:B------:R-:W5:Y:S04]  /*54030*/  LD.E R13, desc[UR36][R40.64+0x14] ;  /* 0x00001424280d7980 */ /* 0x000f68000c101900 */
[----:B-----5:R5:W-:Y:S04]  /*54040*/  ST.E desc[UR36][R38.64+0x14], R13 ;  /* 0x0000140d26007985 */ /* 0x020be8000c101924 */
[----:B--2---:R-:W2:Y:S04]  /*54050*/  LD.E R3, desc[UR36][R40.64+0x18] ;  /* 0x0000182428037980 */ /* 0x004ea8000c101900 */
[----:B--2---:R2:W-:Y:S04]  /*54060*/  ST.E desc[UR36][R38.64+0x18], R3 ;  /* 0x0000180326007985 */ /* 0x0045e8000c101924 */
[----:B-1----:R-:W3:Y:S04]  /*54070*/  LD.E R5, desc[UR36][R40.64+0x1c] ;  /* 0x00001c2428057980 */ /* 0x002ee8000c101900 */
[----:B---3--:R1:W-:Y:S04]  /*54080*/  ST.E desc[UR36][R38.64+0x1c], R5 ;  /* 0x00001c0526007985 */ /* 0x0083e8000c101924 */
[----:B0-----:R-:W3:Y:S04]  /*54090*/  LD.E R7, desc[UR36][R40.64+0x20] ;  /* 0x0000202428077980 */ /* 0x001ee8000c101900 */
[----:B---3--:R1:W-:Y:S04]  /*540a0*/  ST.E desc[UR36][R38.64+0x20], R7 ;  /* 0x0000200726007985 */ /* 0x0083e8000c101924 */
[----:B------:R-:W3:Y:S04]  /*540b0*/  LD.E R9, desc[UR36][R40.64+0x24] ;  /* 0x0000242428097980 */ /* 0x000ee8000c101900 */
[----:B---3--:R1:W-:Y:S04]  /*540c0*/  ST.E desc[UR36][R38.64+0x24], R9 ;  /* 0x0000240926007985 */ /* 0x0083e8000c101924 */
[----:B----4-:R-:W3:Y:S04]  /*540d0*/  LD.E R11, desc[UR36][R40.64+0x28] ;  /* 0x00002824280b7980 */ /* 0x010ee8000c101900 */
[----:B---3--:R1:W-:Y:S04]  /*540e0*/  ST.E desc[UR36][R38.64+0x28], R11 ;  /* 0x0000280b26007985 */ /* 0x0083e8000c101924 */
[----:B-----5:R-:W3:Y:S01]  /*540f0*/  LD.E R13, desc[UR36][R40.64+0x2c] ;  /* 0x00002c24280d7980 */ /* 0x020ee2000c101900 */
[----:B--2---:R-:W-:Y:S01]  /*54100*/  HFMA2 R3, -RZ, RZ, 0, 7.152557373046875e-07 ;  /* 0x0000000cff037431 */ /* 0x004fe200000001ff */
[----:B------:R-:W-:Y:S02]  /*54110*/  BSSY.RECONVERGENT B0, `(.L_x_234) ;  /* 0x00000eb000007945 */ /* 0x000fe40003800200 */
[----:B---3--:R1:W-:Y:S04]  /*54120*/  ST.E desc[UR36][R38.64+0x2c], R13 ;  /* 0x00002c0d26007985 */ /* 0x0083e8000c101924 */
.L_x_235:
        /* <DEDUP_REMOVED lines=234> */
.L_x_234:
[----:B------:R-:W3:Y:S01]  /*54fd0*/  LD.E R0, desc[UR36][R38.64] ;  /* 0x0000002426007980 */ /* 0x000ee2000c101900 */
[----:B--2---:R-:W0:Y:S03]  /*54fe0*/  LDC.64 R4, c[0x0][0x388] ;  /* 0x0000e200ff047b82 */ /* 0x004e260000000a00 */
[----:B------:R-:W3:Y:S02]  /*54ff0*/  LD.E R37, desc[UR36][R38.64+0x4] ;  /* 0x0000042426257980 */ /* 0x000ee4000c101900 */
[----:B---3--:R-:W-:-:S04]  /*55000*/  IMAD R7, R0, 0x3ea, R37 ;  /* 0x000003ea00077824 */ /* 0x008fc800078e0225 */
[----:B0-----:R-:W-:-:S05]  /*55010*/  IMAD.WIDE R6, R7, 0x4, R4 ;  /* 0x0000000407067825 */ /* 0x001fca00078e0204 */
[----:B------:R0:W5:Y:S01]  /*55020*/  LDG.E R20, desc[UR36][R6.64] ;  /* 0x0000002406147981 */ /* 0x000162000c1e1900 */
[----:B------:R-:W-:Y:S01]  /*55030*/  BSSY.RECONVERGENT B0, `(.L_x_236) ;  /* 0x00000ce000007945 */ /* 0x000fe20003800200 */
[----:B------:R-:W-:Y:S01]  /*55040*/  IMAD.MOV.U32 R3, RZ, RZ, RZ ;  /* 0x000000ffff037224 */ /* 0x000fe200078e00ff */
[----:B------:R-:W-:Y:S02]  /*55050*/  MOV R10, R38 ;  /* 0x00000026000a7202 */ /* 0x000fe40000000f00 */
[----:B------:R-:W-:-:S07]  /*55060*/  MOV R11, R39 ;  /* 0x00000027000b7202 */ /* 0x000fce0000000f00 */
.L_x_237:
[----:B------:R-:W2:Y:S04]  /*55070*/  LD.E R8, desc[UR36][R10.64+0x8] ;  /* 0x000008240a087980 */ /* 0x000ea8000c101900 */
[----:B0-----:R-:W3:Y:S01]  /*55080*/  LD.E R6, desc[UR36][R10.64+0xc] ;  /* 0x00000c240a067980 */ /* 0x001ee2000c101900 */
[----:B------:R-:W-:-:S03]  /*55090*/  IADD3 R9, PT, PT, R3, 0x4, RZ ;  /* 0x0000000403097810 */ /* 0x000fc60007ffe0ff */
[----:B------:R-:W4:Y:S01]  /*550a0*/  LD.E R7, desc[UR36][R10.64+0x10] ;  /* 0x000010240a077980 */ /* 0x000f22000c101900 */
[----:B--2---:R-:W-:Y:S02]  /*550b0*/  IMAD R15, R37, 0x3ea, R8 ;  /* 0x000003ea250f7824 */ /* 0x004fe400078e0208 */
[----:B---3--:R-:W-:Y:S02]  /*550c0*/  IMAD R13, R8, 0x3ea, R6 ;  /* 0x000003ea080d7824 */ /* 0x008fe400078e0206 */
[----:B------:R-:W-:-:S05]  /*550d0*/  IMAD.WIDE.U32 R8, R9, 0x4, R38 ;  /* 0x0000000409087825 */ /* 0x000fca00078e0026 */
[----:B------:R-:W2:Y:S01]  /*550e0*/  LD.E R36, desc[UR36][R8.64+0x4] ;  /* 0x0000042408247980 */ /* 0x000ea2000c101900 */
[----:B----4-:R-:W-:Y:S02]  /*550f0*/  IMAD R37, R6, 0x3ea, R7 ;  /* 0x000003ea06257824 */ /* 0x010fe400078e0207 */
[--C-:B------:R-:W-:Y:S01]  /*55100*/  IMAD.WIDE R14, R15, 0x4, R4.reuse ;  /* 0x000000040f0e7825 */ /* 0x100fe200078e0204 */
[----:B------:R-:W3:Y:S03]  /*55110*/  LD.E R43, desc[UR36][R8.64+0x8] ;  /* 0x00000824082b7980 */ /* 0x000ee6000c101900 */
[--C-:B------:R-:W-:Y:S02]  /*55120*/  IMAD.WIDE R12, R13, 0x4, R4.reuse ;  /* 0x000000040d0c7825 */ /* 0x100fe400078e0204 */
[----:B------:R-:W4:Y:S02]  /*55130*/  LDG.E R15, desc[UR36][R14.64] ;  /* 0x000000240e0f7981 */ /* 0x000f24000c1e1900 */
[----:B------:R-:W-:-:S02]  /*55140*/  IMAD.WIDE R10, R37, 0x4, R4 ;  /* 0x00000004250a7825 */ /* 0x000fc400078e0204 */
[----:B------:R-:W4:Y:S04]  /*55150*/  LDG.E R12, desc[UR36][R12.64] ;  /* 0x000000240c0c7981 */ /* 0x000f28000c1e1900 */
[----:B------:R0:W3:Y:S04]  /*55160*/  LDG.E R10, desc[UR36][R10.64] ;  /* 0x000000240a0a7981 */ /* 0x0000e8000c1e1900 */
[----:B------:R-:W3:Y:S01]  /*55170*/  LD.E R37, desc[UR36][R8.64+0x10] ;  /* 0x0000102408257980 */ /* 0x000ee2000c101900 */
[----:B--2---:R-:W-:-:S04]  /*55180*/  IMAD R7, R7, 0x3ea, R36 ;  /* 0x000003ea07077824 */ /* 0x004fc800078e0224 */
[----:B------:R-:W-:-:S06]  /*55190*/  IMAD.WIDE R6, R7, 0x4, R4 ;  /* 0x0000000407067825 */ /* 0x000fcc00078e0204 */
[----:B------:R-:W2:Y:S01]  /*551a0*/  LDG.E R6, desc[UR36][R6.64] ;  /* 0x0000002406067981 */ /* 0x000ea2000c1e1900 */
[----:B0-----:R-:W-:Y:S01]  /*551b0*/  VIADD R11, R3, 0x8 ;  /* 0x00000008030b7836 */ /* 0x001fe20000000000 */
[----:B----45:R-:W-:Y:S02]  /*551c0*/  IADD3 R21, PT, PT, R12, R15, R20 ;  /* 0x0000000f0c157210 */ /* 0x030fe40007ffe014 */
[----:B------:R-:W4:Y:S01]  /*551d0*/  LD.E R20, desc[UR36][R8.64+0xc] ;  /* 0x00000c2408147980 */ /* 0x000f22000c101900 */
[----:B---3--:R-:W-:Y:S01]  /*551e0*/  IMAD R15, R36, 0x3ea, R43 ;  /* 0x000003ea240f7824 */ /* 0x008fe200078e022b */
[----:B--2---:R-:W-:Y:S01]  /*551f0*/  IADD3 R21, PT, PT, R6, R10, R21 ;  /* 0x0000000a06157210 */ /* 0x004fe20007ffe015 */
[----:B------:R-:W-:-:S05]  /*55200*/  IMAD.WIDE.U32 R10, R11, 0x4, R38 ;  /* 0x000000040b0a7825 */ /* 0x000fca00078e0026 */
[----:B------:R-:W2:Y:S01]  /*55210*/  LD.E R36, desc[UR36][R10.64+0x4] ;  /* 0x000004240a247980 */ /* 0x000ea2000c101900 */
[----:B----4-:R-:W-:Y:S02]  /*55220*/  IMAD R13, R43, 0x3ea, R20 ;  /* 0x000003ea2b0d7824 */ /* 0x010fe400078e0214 */
[----:B------:R-:W-:Y:S01]  /*55230*/  IMAD R7, R20, 0x3ea, R37 ;  /* 0x000003ea14077824 */ /* 0x000fe200078e0225 */
[----:B------:R-:W3:Y:S01]  /*55240*/  LD.E R43, desc[UR36][R10.64+0x8] ;  /* 0x000008240a2b7980 */ /* 0x000ee2000c101900 */
[----:B------:R-:W-:-:S03]  /*55250*/  IMAD.WIDE R14, R15, 0x4, R4 ;  /* 0x000000040f0e7825 */ /* 0x000fc600078e0204 */
[----:B------:R-:W4:Y:S01]  /*55260*/  LD.E R20, desc[UR36][R10.64+0xc] ;  /* 0x00000c240a147980 */ /* 0x000f22000c101900 */
[----:B------:R-:W-:-:S03]  /*55270*/  IMAD.WIDE R12, R13, 0x4, R4 ;  /* 0x000000040d0c7825 */ /* 0x000fc600078e0204 */
[----:B------:R-:W3:Y:S01]  /*55280*/  LDG.E R14, desc[UR36][R14.64] ;  /* 0x000000240e0e7981 */ /* 0x000ee2000c1e1900 */
[----:B------:R-:W-:-:S03]  /*55290*/  IMAD.WIDE R8, R7, 0x4, R4 ;  /* 0x0000000407087825 */ /* 0x000fc600078e0204 */
[----:B------:R-:W3:Y:S04]  /*552a0*/  LDG.E R12, desc[UR36][R12.64] ;  /* 0x000000240c0c7981 */ /* 0x000ee8000c1e1900 */
[----:B------:R0:W4:Y:S01]  /*552b0*/  LDG.E R8, desc[UR36][R8.64] ;  /* 0x0000002408087981 */ /* 0x000122000c1e1900 */
[----:B--2---:R-:W-:-:S04]  /*552c0*/  IMAD R37, R37, 0x3ea, R36 ;  /* 0x000003ea25257824 */ /* 0x004fc800078e0224 */
[----:B------:R-:W-:Y:S01]  /*552d0*/  IMAD.WIDE R6, R37, 0x4, R4 ;  /* 0x0000000425067825 */ /* 0x000fe200078e0204 */
[----:B0-----:R-:W-:Y:S01]  /*552e0*/  IADD3 R9, PT, PT, R3, 0xc, RZ ;  /* 0x0000000c03097810 */ /* 0x001fe20007ffe0ff */
[----:B------:R-:W2:Y:S04]  /*552f0*/  LD.E R37, desc[UR36][R10.64+0x10] ;  /* 0x000010240a257980 */ /* 0x000ea8000c101900 */
[----:B------:R-:W4:Y:S01]  /*55300*/  LDG.E R6, desc[UR36][R6.64] ;  /* 0x0000002406067981 */ /* 0x000f22000c1e1900 */
[----:B---3--:R-:W-:Y:S01]  /*55310*/  IADD3 R21, PT, PT, R12, R14, R21 ;  /* 0x0000000e0c157210 */ /* 0x008fe20007ffe015 */
[----:B------:R-:W-:-:S03]  /*55320*/  IMAD R15, R36, 0x3ea, R43 ;  /* 0x000003ea240f7824 */ /* 0x000fc600078e022b */
[----:B----4-:R-:W-:Y:S01]  /*55330*/  IADD3 R21, PT, PT, R6, R8, R21 ;  /* 0x0000000806157210 */ /* 0x010fe20007ffe015 */
[----:B------:R-:W-:-:S05]  /*55340*/  IMAD.WIDE.U32 R8, R9, 0x4, R38 ;  /* 0x0000000409087825 */ /* 0x000fca00078e0026 */
[----:B------:R-:W3:Y:S01]  /*55350*/  LD.E R36, desc[UR36][R8.64+0x4] ;  /* 0x0000042408247980 */ /* 0x000ee2000c101900 */
[----:B------:R-:W-:Y:S02]  /*55360*/  IMAD R13, R43, 0x3ea, R20 ;  /* 0x000003ea2b0d7824 */ /* 0x000fe400078e0214 */
[----:B--2---:R-:W-:Y:S01]  /*55370*/  IMAD R7, R20, 0x3ea, R37 ;  /* 0x000003ea14077824 */ /* 0x004fe200078e0225 */
[----:B------:R-:W2:Y:S01]  /*55380*/  LD.E R43, desc[UR36][R8.64+0x8] ;  /* 0x00000824082b7980 */ /* 0x000ea2000c101900 */
[----:B------:R-:W-:-:S03]  /*55390*/  IMAD.WIDE R14, R15, 0x4, R4 ;  /* 0x000000040f0e7825 */ /* 0x000fc600078e0204 */
[----:B------:R-:W4:Y:S01]  /*553a0*/  LD.E R20, desc[UR36][R8.64+0xc] ;  /* 0x00000c2408147980 */ /* 0x000f22000c101900 */
[----:B------:R-:W-:-:S03]  /*553b0*/  IMAD.WIDE R12, R13, 0x4, R4 ;  /* 0x000000040d0c7825 */ /* 0x000fc600078e0204 */
[----:B------:R-:W2:Y:S01]  /*553c0*/  LDG.E R14, desc[UR36][R14.64] ;  /* 0x000000240e0e7981 */ /* 0x000ea2000c1e1900 */
[----:B------:R-:W-:-:S03]  /*553d0*/  IMAD.WIDE R10, R7, 0x4, R4 ;  /* 0x00000004070a7825 */ /* 0x000fc600078e0204 */
[----:B------:R-:W2:Y:S04]  /*553e0*/  LDG.E R12, desc[UR36][R12.64] ;  /* 0x000000240c0c7981 */ /* 0x000ea8000c1e1900 */
[----:B------:R0:W4:Y:S01]  /*553f0*/  LDG.E R10, desc[UR36][R10.64] ;  /* 0x000000240a0a7981 */ /* 0x000122000c1e1900 */
[----:B---3--:R-:W-:-:S04]  /*55400*/  IMAD R37, R37, 0x3ea, R36 ;  /* 0x000003ea25257824 */ /* 0x008fc800078e0224 */
[----:B------:R-:W-:Y:S01]  /*55410*/  IMAD.WIDE R6, R37, 0x4, R4 ;  /* 0x0000000425067825 */ /* 0x000fe200078e0204 */
[----:B0-----:R-:W-:Y:S01]  /*55420*/  IADD3 R11, PT, PT, R3, 0x10, RZ ;  /* 0x00000010030b7810 */ /* 0x001fe20007ffe0ff */
[----:B------:R-:W3:Y:S04]  /*55430*/  LD.E R37, desc[UR36][R8.64+0x10] ;  /* 0x0000102408257980 */ /* 0x000ee8000c101900 */
[----:B------:R-:W4:Y:S01]  /*55440*/  LDG.E R6, desc[UR36][R6.64] ;  /* 0x0000002406067981 */ /* 0x000f22000c1e1900 */
[----:B--2---:R-:W-:Y:S01]  /*55450*/  IADD3 R21, PT, PT, R12, R14, R21 ;  /* 0x0000000e0c157210 */ /* 0x004fe20007ffe015 */
[----:B------:R-:W-:-:S03]  /*55460*/  IMAD R15, R36, 0x3ea, R43 ;  /* 0x000003ea240f7824 */ /* 0x000fc600078e022b */
[----:B----4-:R-:W-:Y:S01]  /*55470*/  IADD3 R21, PT, PT, R6, R10, R21 ;  /* 0x0000000a06157210 */ /* 0x010fe20007ffe015 */
[----:B------:R-:W-:-:S05]  /*55480*/  IMAD.WIDE.U32 R10, R11, 0x4, R38 ;  /* 0x000000040b0a7825 */ /* 0x000fca00078e0026 */
[----:B------:R-:W2:Y:S01]  /*55490*/  LD.E R36, desc[UR36][R10.64+0x4] ;  /* 0x000004240a247980 */ /* 0x000ea2000c101900 */
[----:B------:R-:W-:Y:S02]  /*554a0*/  IMAD R13, R43, 0x3ea, R20 ;  /* 0x000003ea2b0d7824 */ /* 0x000fe400078e0214 */
[----:B---3--:R-:W-:Y:S01]  /*554b0*/  IMAD R7, R20, 0x3ea, R37 ;  /* 0x000003ea14077824 */ /* 0x008fe200078e0225 */
        /* <DEDUP_REMOVED lines=29> */
[----:B------:R-:W-:Y:S02]  /*55690*/  IMAD.WIDE R6, R37, 0x4, R4 ;  /* 0x0000000425067825 */ /* 0x000fe400078e0204 */
[----:B------:R-:W3:Y:S04]  /*556a0*/  LD.E R37, desc[UR36][R8.64+0x10] ;  /* 0x0000102408257980 */ /* 0x000ee8000c101900 */
[----:B------:R-:W4:Y:S01]  /*556b0*/  LDG.E R6, desc[UR36][R6.64] ;  /* 0x0000002406067981 */ /* 0x000f22000c1e1900 */
[----:B0-----:R-:W-:Y:S01]  /*556c0*/  VIADD R11, R3, 0x18 ;  /* 0x00000018030b7836 */ /* 0x001fe20000000000 */
        /* <DEDUP_REMOVED lines=46> */
[----:B---3--:R-:W-:Y:S02]  /*559b0*/  IMAD R7, R20, 0x3ea, R37 ;  /* 0x000003ea14077824 */ /* 0x008fe400078e0225 */
[--C-:B------:R-:W-:Y:S01]  /*559c0*/  IMAD.WIDE R14, R15, 0x4, R4.reuse ;  /* 0x000000040f0e7825 */ /* 0x100fe200078e0204 */
[----:B------:R-:W3:Y:S03]  /*559d0*/  LD.E R20, desc[UR36][R10.64+0xc] ;  /* 0x00000c240a147980 */ /* 0x000ee6000c101900 */
[--C-:B------:R-:W-:Y:S02]  /*559e0*/  IMAD.WIDE R12, R13, 0x4, R4.reuse ;  /* 0x000000040d0c7825 */ /* 0x100fe400078e0204 */
[----:B------:R-:W4:Y:S02]  /*559f0*/  LDG.E R14, desc[UR36][R14.64] ;  /* 0x000000240e0e7981 */ /* 0x000f24000c1e1900 */
[----:B------:R-:W-:-:S02]  /*55a00*/  IMAD.WIDE R8, R7, 0x4, R4 ;  /* 0x0000000407087825 */ /* 0x000fc400078e0204 */
[----:B------:R-:W4:Y:S04]  /*55a10*/  LDG.E R12, desc[UR36][R12.64] ;  /* 0x000000240c0c7981 */ /* 0x000f28000c1e1900 */
[----:B------:R0:W3:Y:S01]  /*55a20*/  LDG.E R8, desc[UR36][R8.64] ;  /* 0x0000002408087981 */ /* 0x0000e2000c1e1900 */
[----:B--2---:R-:W-:-:S04]  /*55a30*/  IMAD R37, R37, 0x3ea, R36 ;  /* 0x000003ea25257824 */ /* 0x004fc800078e0224 */
[----:B------:R-:W-:Y:S02]  /*55a40*/  IMAD.WIDE R6, R37, 0x4, R4 ;  /* 0x0000000425067825 */ /* 0x000fe400078e0204 */
[----:B------:R-:W2:Y:S04]  /*55a50*/  LD.E R37, desc[UR36][R10.64+0x8] ;  /* 0x000008240a257980 */ /* 0x000ea8000c101900 */
[----:B------:R-:W3:Y:S01]  /*55a60*/  LDG.E R6, desc[UR36][R6.64] ;  /* 0x0000002406067981 */ /* 0x000ee2000c1e1900 */
[----:B0-----:R-:W-:Y:S02]  /*55a70*/  IADD3 R9, PT, PT, R3, 0x24, RZ ;  /* 0x0000002403097810 */ /* 0x001fe40007ffe0ff */
[----:B----4-:R-:W-:Y:S01]  /*55a80*/  IADD3 R21, PT, PT, R12, R14, R21 ;  /* 0x0000000e0c157210 */ /* 0x010fe20007ffe015 */
[----:B--2---:R-:W-:-:S02]  /*55a90*/  IMAD R15, R36, 0x3ea, R37 ;  /* 0x000003ea240f7824 */ /* 0x004fc400078e0225 */
[----:B---3--:R-:W-:Y:S01]  /*55aa0*/  IMAD R13, R37, 0x3ea, R20 ;  /* 0x000003ea250d7824 */ /* 0x008fe200078e0214 */
[----:B------:R-:W2:Y:S01]  /*55ab0*/  LD.E R36, desc[UR36][R10.64+0x10] ;  /* 0x000010240a247980 */ /* 0x000ea2000c101900 */
[----:B------:R-:W-:Y:S01]  /*55ac0*/  IMAD.WIDE R14, R15, 0x4, R4 ;  /* 0x000000040f0e7825 */ /* 0x000fe200078e0204 */
[----:B------:R-:W-:-:S03]  /*55ad0*/  IADD3 R21, PT, PT, R6, R8, R21 ;  /* 0x0000000806157210 */ /* 0x000fc60007ffe015 */
[----:B------:R-:W-:Y:S02]  /*55ae0*/  IMAD.WIDE R12, R13, 0x4, R4 ;  /* 0x000000040d0c7825 */ /* 0x000fe400078e0204 */
[----:B------:R-:W3:Y:S02]  /*55af0*/  LDG.E R14, desc[UR36][R14.64] ;  /* 0x000000240e0e7981 */ /* 0x000ee4000c1e1900 */
[----:B------:R-:W-:Y:S02]  /*55b00*/  IMAD.WIDE.U32 R8, R9, 0x4, R38 ;  /* 0x0000000409087825 */ /* 0x000fe400078e0026 */
[----:B------:R-:W3:Y:S04]  /*55b10*/  LDG.E R12, desc[UR36][R12.64] ;  /* 0x000000240c0c7981 */ /* 0x000ee8000c1e1900 */
[----:B------:R-:W4:Y:S01]  /*55b20*/  LD.E R37, desc[UR36][R8.64+0x4] ;  /* 0x0000042408257980 */ /* 0x000f22000c101900 */
[----:B--2---:R-:W-:-:S04]  /*55b30*/  IMAD R7, R20, 0x3ea, R36 ;  /* 0x000003ea14077824 */ /* 0x004fc800078e0224 */
[----:B------:R-:W-:-:S06]  /*55b40*/  IMAD.WIDE R10, R7, 0x4, R4 ;  /* 0x00000004070a7825 */ /* 0x000fcc00078e0204 */
[----:B------:R-:W2:Y:S01]  /*55b50*/  LDG.E R11, desc[UR36][R10.64] ;  /* 0x000000240a0b7981 */ /* 0x000ea2000c1e1900 */
[----:B---3--:R-:W-:-:S03]  /*55b60*/  IADD3 R42, PT, PT, R12, R14, R21 ;  /* 0x0000000e0c2a7210 */ /* 0x008fc60007ffe015 */
[----:B------:R-:W3:Y:S01]  /*55b70*/  LD.E R14, desc[UR36][R8.64+0x8] ;  /* 0x00000824080e7980 */ /* 0x000ee2000c101900 */
[----:B----4-:R-:W-:Y:S02]  /*55b80*/  IMAD R21, R36, 0x3ea, R37 ;  /* 0x000003ea24157824 */ /* 0x010fe400078e0225 */
[----:B------:R-:W-:Y:S01]  /*55b90*/  VIADD R3, R3, 0x28 ;  /* 0x0000002803037836 */ /* 0x000fe20000000000 */
[----:B------:R-:W4:Y:S01]  /*55ba0*/  LD.E R36, desc[UR36][R8.64+0x10] ;  /* 0x0000102408247980 */ /* 0x000f22000c101900 */
[----:B------:R-:W-:-:S03]  /*55bb0*/  IMAD.WIDE R6, R21, 0x4, R4 ;  /* 0x0000000415067825 */ /* 0x000fc600078e0204 */
[----:B------:R-:W4:Y:S04]  /*55bc0*/  LD.E R21, desc[UR36][R8.64+0xc] ;  /* 0x00000c2408157980 */ /* 0x000f28000c101900 */
[----:B------:R-:W2:Y:S01]  /*55bd0*/  LDG.E R6, desc[UR36][R6.64] ;  /* 0x0000002406067981 */ /* 0x000ea2000c1e1900 */
[----:B---3--:R-:W-:Y:S01]  /*55be0*/  IMAD R15, R37, 0x3ea, R14 ;  /* 0x000003ea250f7824 */ /* 0x008fe200078e020e */
[----:B--2---:R-:W-:Y:S01]  /*55bf0*/  IADD3 R20, PT, PT, R6, R11, R42 ;  /* 0x0000000b06147210 */ /* 0x004fe20007ffe02a */
[----:B------:R-:W-:-:S05]  /*55c00*/  IMAD.WIDE.U32 R10, R3, 0x4, R38 ;  /* 0x00000004030a7825 */ /* 0x000fca00078e0026 */
[----:B------:R-:W2:Y:S01]  /*55c10*/  LD.E R37, desc[UR36][R10.64+0x4] ;  /* 0x000004240a257980 */ /* 0x000ea2000c101900 */
[----:B----4-:R-:W-:Y:S02]  /*55c20*/  IMAD R13, R14, 0x3ea, R21 ;  /* 0x000003ea0e0d7824 */ /* 0x010fe400078e0215 */
[----:B------:R-:W-:-:S04]  /*55c30*/  IMAD.WIDE R14, R15, 0x4, R4 ;  /* 0x000000040f0e7825 */ /* 0x000fc800078e0204 */
[----:B------:R-:W-:Y:S02]  /*55c40*/  IMAD.WIDE R12, R13, 0x4, R4 ;  /* 0x000000040d0c7825 */ /* 0x000fe400078e0204 */
[----:B------:R-:W3:Y:S02]  /*55c50*/  LDG.E R15, desc[UR36][R14.64] ;  /* 0x000000240e0f7981 */ /* 0x000ee4000c1e1900 */
[----:B------:R-:W-:Y:S02]  /*55c60*/  IMAD R9, R21, 0x3ea, R36 ;  /* 0x000003ea15097824 */ /* 0x000fe400078e0224 */
[----:B------:R-:W3:Y:S02]  /*55c70*/  LDG.E R12, desc[UR36][R12.64] ;  /* 0x000000240c0c7981 */ /* 0x000ee4000c1e1900 */
[----:B------:R-:W-:-:S06]  /*55c80*/  IMAD.WIDE R8, R9, 0x4, R4 ;  /* 0x0000000409087825 */ /* 0x000fcc00078e0204 */
[----:B------:R-:W4:Y:S01]  /*55c90*/  LDG.E R9, desc[UR36][R8.64] ;  /* 0x0000002408097981 */ /* 0x000f22000c1e1900 */
[----:B--2---:R-:W-:-:S04]  /*55ca0*/  IMAD R7, R36, 0x3ea, R37 ;  /* 0x000003ea24077824 */ /* 0x004fc800078e0225 */
[----:B------:R-:W-:-:S06]  /*55cb0*/  IMAD.WIDE R6, R7, 0x4, R4 ;  /* 0x0000000407067825 */ /* 0x000fcc00078e0204 */
[----:B------:R-:W4:Y:S01]  /*55cc0*/  LDG.E R6, desc[UR36][R6.64] ;  /* 0x0000002406067981 */ /* 0x000f22000c1e1900 */
[----:B------:R-:W-:Y:S02]  /*55cd0*/  ISETP.NE.AND P0, PT, R3, 0x3e8, PT ;  /* 0x000003e80300780c */ /* 0x000fe40003f05270 */
[----:B---3--:R-:W-:-:S04]  /*55ce0*/  IADD3 R20, PT, PT, R12, R15, R20 ;  /* 0x0000000f0c147210 */ /* 0x008fc80007ffe014 */
[----:B----4-:R-:W-:-:S07]  /*55cf0*/  IADD3 R20, PT, PT, R6, R9, R20 ;  /* 0x0000000906147210 */ /* 0x010fce0007ffe014 */
[----:B------:R-:W-:Y:S05]  /*55d00*/  @P0 BRA `(.L_x_237) ;  /* 0xfffffff000d80947 */ /* 0x000fea000383ffff */
[----:B------:R-:W-:Y:S05]  /*55d10*/  BSYNC.RECONVERGENT B0 ;  /* 0x0000000000007941 */ /* 0x000fea0003800200 */
.L_x_236:
[----:B------:R-:W2:Y:S01]  /*55d20*/  LD.E R3, desc[UR36][R38.64+0xfa4] ;  /* 0x000fa42426037980 */ /* 0x000ea2000c101900 */
[----:B------:R-:W0:Y:S01]  /*55d30*/  S2UR UR5, SR_CgaCtaId ;  /* 0x00000000000579c3 */ /* 0x000e220000008800 */
[----:B------:R-:W-:Y:S02]  /*55d40*/  UMOV UR4, 0x400 ;  /* 0x0000040000047882 */ /* 0x000fe40000000000 */
[----:B------:R-:W-:-:S04]  /*55d50*/  UIADD3 UR4, UPT, UPT, UR4, 0x3ea0, URZ ;  /* 0x00003ea004047890 */ /* 0x000fc8000fffe0ff */
[----:B0-----:R-:W-:-:S06]  /*55d60*/  ULEA UR4, UR5, UR4, 0x18 ;  /* 0x0000000405047291 */ /* 0x001fcc000f8ec0ff */
[----:B------:R-:W-:-:S05]  /*55d70*/  LEA R9, R34, UR4, 0x2 ;  /* 0x0000000422097c11 */ /* 0x000fca000f8e10ff */
[----:B------:R-:W0:Y:S01]  /*55d80*/  LDS R7, [R9] ;  /* 0x0000000009077984 */ /* 0x000e220000000800 */
[----:B--2---:R-:W-:-:S04]  /*55d90*/  IMAD R3, R3, 0x3ea, R0 ;  /* 0x000003ea03037824 */ /* 0x004fc800078e0200 */
[----:B------:R-:W-:-:S06]  /*55da0*/  IMAD.WIDE R4, R3, 0x4, R4 ;  /* 0x0000000403047825 */ /* 0x000fcc00078e0204 */
[----:B------:R-:W2:Y:S01]  /*55db0*/  LDG.E R5, desc[UR36][R4.64] ;  /* 0x0000002404057981 */ /* 0x000ea2000c1e1900 */
[----:B------:R-:W-:Y:S01]  /*55dc0*/  BSSY.RECONVERGENT B0, `(.L_x_238) ;  /* 0x00000dd000007945 */ /* 0x000fe20003800200 */
[----:B------:R-:W1:Y:S02]  /*55dd0*/  S2R R6, SR_CgaCtaId ;  /* 0x0000000000067919 */ /* 0x000e640000008800 */
[----:B-1----:R-:W-:-:S05]  /*55de0*/  LEA R3, R6, R33, 0x18 ;  /* 0x0000002106037211 */ /* 0x002fca00078ec0ff */
[----:B------:R-:W-:Y:S01]  /*55df0*/  IMAD R3, R34, 0xfa8, R3 ;  /* 0x00000fa822037824 */ /* 0x000fe200078e0203 */
[----:B--2---:R-:W-:-:S04]  /*55e00*/  IADD3 R0, PT, PT, R20, R5, RZ ;  /* 0x0000000514007210 */ /* 0x004fc80007ffe0ff */
[----:B0-----:R-:W-:-:S13]  /*55e10*/  ISETP.GT.AND P0, PT, R7, R0, PT ;  /* 0x000000000700720c */ /* 0x001fda0003f04270 */
[----:B------:R-:W-:Y:S05]  /*55e20*/  @!P0 BRA `(.L_x_239) ;  /* 0x0000000c00588947 */ /* 0x000fea0003800000 */
[----:B------:R-:W-:Y:S04]  /*55e30*/  STS [R9], R0 ;  /* 0x0000000009007388 */ /* 0x000fe80000000800 */
[----:B------:R-:W2:Y:S04]  /*55e40*/  LD.E R4, desc[UR36][R38.64] ;  /* 0x0000002426047980 */ /* 0x000ea8000c101900 */
[----:B--2---:R0:W-:Y:S04]  /*55e50*/  STS [R3], R4 ;  /* 0x0000000403007388 */ /* 0x0041e80000000800 */
[----:B------:R-:W2:Y:S04]  /*55e60*/  LD.E R6, desc[UR36][R38.64+0x4] ;  /* 0x0000042426067980 */ /* 0x000ea8000c101900 */
[----:B--2---:R1:W-:Y:S04]  /*55e70*/  STS [R3+0x4], R6 ;  /* 0x0000040603007388 */ /* 0x0043e80000000800 */
[----:B------:R-:W2:Y:S04]  /*55e80*/  LD.E R8, desc[UR36][R38.64+0x8] ;  /* 0x0000082426087980 */ /* 0x000ea8000c101900 */
[----:B--2---:R2:W-:Y:S04]  /*55e90*/  STS [R3+0x8], R8 ;  /* 0x0000080803007388 */ /* 0x0045e80000000800 */
[----:B------:R-:W3:Y:S04]  /*55ea0*/  LD.E R10, desc[UR36][R38.64+0xc] ;  /* 0x00000c24260a7980 */ /* 0x000ee8000c101900 */
[----:B---3--:R3:W-:Y:S04]  /*55eb0*/  STS [R3+0xc], R10 ;  /* 0x00000c0a03007388 */ /* 0x0087e80000000800 */
[----:B------:R-:W4:Y:S04]  /*55ec0*/  LD.E R12, desc[UR36][R38.64+0x10] ;  /* 0x00001024260c7980 */ /* 0x000f28000c101900 */
[----:B----4-:R4:W-:Y:S04]  /*55ed0*/  STS [R3+0x10], R12 ;  /* 0x0000100c03007388 */ /* 0x0109e80000000800 */
[----:B------:R-:W5:Y:S04]  /*55ee0*/  LD.E R14, desc[UR36][R38.64+0x14] ;  /* 0x00001424260e7980 */ /* 0x000f68000c101900 */
[----:B-----5:R4:W-:Y:S04]  /*55ef0*/  STS [R3+0x14], R14 ;  /* 0x0000140e03007388 */ /* 0x0209e80000000800 */
[----:B0-----:R-:W5:Y:S04]  /*55f00*/  LD.E R4, desc[UR36][R38.64+0x18] ;  /* 0x0000182426047980 */ /* 0x001f68000c101900 */
[----:B-----5:R4:W-:Y:S04]  /*55f10*/  STS [R3+0x18], R4 ;  /* 0x0000180403007388 */ /* 0x0209e80000000800 */
[----:B-1----:R-:W5:Y:S04]  /*55f20*/  LD.E R6, desc[UR36][R38.64+0x1c] ;  /* 0x00001c2426067980 */ /* 0x002f68000c101900 */
[----:B-----5:R4:W-:Y:S04]  /*55f30*/  STS [R3+0x1c], R6 ;  /* 0x00001c0603007388 */ /* 0x0209e80000000800 */
[----:B--2---:R-:W2:Y:S04]  /*55f40*/  LD.E R8, desc[UR36][R38.64+0x20] ;  /* 0x0000202426087980 */ /* 0x004ea8000c101900 */
[----:B--2---:R4:W-:Y:S04]  /*55f50*/  STS [R3+0x20], R8 ;  /* 0x0000200803007388 */ /* 0x0049e80000000800 */
[----:B------:R-:W2:Y:S01]  /*55f60*/  LD.E R20, desc[UR36][R38.64+0x24] ;  /* 0x0000242426147980 */ /* 0x000ea2000c101900 */
[----:B---3--:R-:W-:Y:S01]  /*55f70*/  HFMA2 R10, -RZ, RZ, 0, 5.9604644775390625e-07 ;  /* 0x0000000aff0a7431 */ /* 0x008fe200000001ff */
[----:B------:R-:W-:Y:S02]  /*55f80*/  BSSY.RECONVERGENT B1, `(.L_x_240) ;  /* 0x00000bf000017945 */ /* 0x000fe40003800200 */
[----:B--2---:R4:W-:Y:S04]  /*55f90*/  STS [R3+0x24], R20 ;  /* 0x0000241403007388 */ /* 0x0049e80000000800 */
.L_x_241:
[----:B----4-:R-:W-:-:S05]  /*55fa0*/  IMAD.WIDE.U32 R8, R10, 0x4, R38 ;  /* 0x000000040a087825 */ /* 0x010fca00078e0026 */
        /* <DEDUP_REMOVED lines=20> */
[----:B------:R-:W-:-:S03]  /*560f0*/  IADD3 R5, PT, PT, R10, 0x8, RZ ;  /* 0x000000080a057810 */ /* 0x000fc60007ffe0ff */
[----:B---3--:R1:W-:Y:S04]  /*56100*/  STS [R11+0x18], R14 ;  /* 0x0000180e0b007388 */ /* 0x0083e80000000800 */
[----:B--2---:R-:W2:Y:S01]  /*56110*/  LD.E R20, desc[UR36][R8.64+0x4] ;  /* 0x0000042408147980 */ /* 0x004ea2000c101900 */
        /* <DEDUP_REMOVED lines=161> */
[----:B------:R-:W-:-:S04]  /*56b30*/  IADD3 R10, PT, PT, R10, 0x3e, RZ ;  /* 0x0000003e0a0a7810 */ /* 0x000fc80007ffe0ff */
[----:B------:R-:W-:Y:S01]  /*56b40*/  ISETP.NE.AND P0, PT, R10, 0x3ea, PT ;  /* 0x000003ea0a00780c */ /* 0x000fe20003f05270 */
[----:B---3--:R2:W-:-:S12]  /*56b50*/  STS [R11+0xf4], R4 ;  /* 0x0000f4040b007388 */ /* 0x0085d80000000800 */
[----:B------:R-:W-:Y:S05]  /*56b60*/  @P0 BRA `(.L_x_241) ;  /* 0xfffffff4000c0947 */ /* 0x000fea000383ffff */
[----:B------:R-:W-:Y:S05]  /*56b70*/  BSYNC.RECONVERGENT B1 ;  /* 0x0000000000017941 */ /* 0x000fea0003800200 */
.L_x_240:
[----:B------:R-:W-:-:S07]  /*56b80*/  MOV R7, R0 ;  /* 0x0000000000077202 */ /* 0x000fce0000000f00 */
.L_x_239:
[----:B------:R-:W-:Y:S05]  /*56b90*/  BSYNC.RECONVERGENT B0 ;  /* 0x0000000000007941 */ /* 0x000fea0003800200 */
.L_x_238:
[----:B------:R-:W2:Y:S01]  /*56ba0*/  S2UR UR4, SR_CgaCtaId ;  /* 0x00000000000479c3 */ /* 0x000ea20000008800 */
[----:B------:R-:W-:Y:S01]  /*56bb0*/  VIADD R5, R35, 0x5e00 ;  /* 0x00005e0023057836 */ /* 0x000fe20000000000 */
[----:B------:R-:W-:Y:S01]  /*56bc0*/  UMOV UR5, 0x400 ;  /* 0x0000040000057882 */ /* 0x000fe20000000000 */
[----:B------:R-:W0:Y:S01]  /*56bd0*/  S2R R0, SR_LANEID ;  /* 0x0000000000007919 */ /* 0x000e220000000000 */
[----:B------:R-:W-:Y:S02]  /*56be0*/  MOV R35, UR5 ;  /* 0x0000000500237c02 */ /* 0x000fe40008000f00 */
[----:B------:R-:W-:Y:S02]  /*56bf0*/  CREDUX.MIN.S32 UR5, R7 ;  /* 0x00000000070572cc */ /* 0x000fe40000008200 */
[----:B--2---:R-:W-:Y:S01]  /*56c00*/  MOV R34, UR4 ;  /* 0x0000000400227c02 */ /* 0x004fe20008000f00 */
[----:B------:R-:W-:Y:S02]  /*56c10*/  VOTEU.ANY UR4, UPT, PT ;  /* 0x0000000000047886 */ /* 0x000fe400038e0100 */
[----:B------:R-:W-:Y:S01]  /*56c20*/  UFLO.U32 UR4, UR4 ;  /* 0x00000004000472bd */ /* 0x000fe200080e0000 */
[----:B------:R-:W-:-:S02]  /*56c30*/  LEA R6, R34, R5, 0x18 ;  /* 0x0000000522067211 */ /* 0x000fc400078ec0ff */
[----:B------:R-:W-:Y:S01]  /*56c40*/  LEA R33, R34, R35, 0x18 ;  /* 0x0000002322217211 */ /* 0x000fe200078ec0ff */
[----:B------:R-:W1:Y:S02]  /*56c50*/  LDC.64 R4, c[0x4][0x60] ;  /* 0x01001800ff047b82 */ /* 0x000e640000000a00 */
[----:B------:R-:W-:Y:S01]  /*56c60*/  ATOMS.MIN.S32 R9, [R6], R7 ;  /* 0x000000070609738c */ /* 0x000fe20000800200 */
[----:B0-----:R-:W-:-:S03]  /*56c70*/  ISETP.EQ.U32.AND P1, PT, R0, UR4, PT ;  /* 0x0000000400007c0c */ /* 0x001fc6000bf22070 */
[----:B------:R-:W0:Y:S01]  /*56c80*/  LDS R8, [R33+0x5e00] ;  /* 0x005e000021087984 */ /* 0x000e220000000800 */
[----:B------:R-:W-:Y:S01]  /*56c90*/  BSSY.RECONVERGENT B0, `(.L_x_242) ;  /* 0x0000075000007945 */ /* 0x000fe20003800200 */
[----:B0-----:R-:W-:Y:S02]  /*56ca0*/  ISETP.NE.AND P0, PT, R9, R8, PT ;  /* 0x000000080900720c */ /* 0x001fe40003f05270 */
[----:B------:R-:W-:-:S06]  /*56cb0*/  MOV R9, UR5 ;  /* 0x0000000500097c02 */ /* 0x000fcc0008000f00 */
[----:B-1----:R0:W-:Y:S05]  /*56cc0*/  @P1 REDG.E.MIN.S32.STRONG.GPU desc[UR36][R4.64], R9 ;  /* 0x000000090400198e */ /* 0x0021ea000c92e324 */
[----:B------:R-:W-:Y:S05]  /*56cd0*/  @!P0 BRA `(.L_x_243) ;  /* 0x0000000400c08947 */ /* 0x000fea0003800000 */
[----:B------:R-:W1:Y:S01]  /*56ce0*/  LDS R10, [R3] ;  /* 0x00000000030a7984 */ /* 0x000e620000000800 */
[----:B0-----:R-:W-:Y:S02]  /*56cf0*/  VIADD R9, R35, 0x4e58 ;  /* 0x00004e5823097836 */ /* 0x001fe40000000000 */
[----:B------:R-:W-:-:S03]  /*56d00*/  HFMA2 R7, -RZ, RZ, 0, 1.1920928955078125e-07 ;  /* 0x00000002ff077431 */ /* 0x000fc600000001ff */
[----:B------:R-:W-:Y:S01]  /*56d10*/  LEA R6, R34, R9, 0x18 ;  /* 0x0000000922067211 */ /* 0x000fe200078ec0ff */
[----:B-1----:R-:W-:Y:S04]  /*56d20*/  STS [R33+0x4e58], R10 ;  /* 0x004e580a21007388 */ /* 0x002fe80000000800 */
[----:B------:R-:W0:Y:S04]  /*56d30*/  LDS R12, [R3+0x4] ;  /* 0x00000400030c7984 */ /* 0x000e280000000800 */
[----:B0-----:R0:W-:Y:S02]  /*56d40*/  STS [R33+0x4e5c], R12 ;  /* 0x004e5c0c21007388 */ /* 0x0011e40000000800 */
.L_x_244:
[C---:B------:R-:W-:Y:S02]  /*56d50*/  LEA R10, R7.reuse, R3, 0x2 ;  /* 0x00000003070a7211 */ /* 0x040fe400078e10ff */
[C---:B-1----:R-:W-:Y:S01]  /*56d60*/  LEA R9, R7.reuse, R6, 0x2 ;  /* 0x0000000607097211 */ /* 0x042fe200078e10ff */
[----:B------:R-:W-:Y:S02]  /*56d70*/  VIADD R7, R7, 0x32 ;  /* 0x0000003207077836 */ /* 0x000fe40000000000 */
[----:B0-----:R-:W0:Y:S03]  /*56d80*/  LDS R12, [R10] ;  /* 0x000000000a0c7984 */ /* 0x001e260000000800 */
        /* <DEDUP_REMOVED lines=101> */
.L_x_243:
[----:B------:R-:W-:Y:S05]  /*573e0*/  BSYNC.RECONVERGENT B0 ;  /* 0x0000000000007941 */ /* 0x000fea0003800200 */
.L_x_242:
[----:B------:R-:W2:Y:S01]  /*573f0*/  LDC.64 R6, c[0x4][0x68] ;  /* 0x01001a00ff067b82 */ /* 0x000ea20000000a00 */
[----:B------:R-:W-:Y:S02]  /*57400*/  VOTEU.ANY UR4, UPT, PT ;  /* 0x0000000000047886 */ /* 0x000fe400038e0100 */
[----:B------:R-:W-:Y:S02]  /*57410*/  UFLO.U32 UR5, UR4 ;  /* 0x00000004000572bd */ /* 0x000fe400080e0000 */
[----:B------:R-:W-:-:S04]  /*57420*/  UPOPC UR4, UR4 ;  /* 0x00000004000472bf */ /* 0x000fc80008000000 */
[----:B------:R-:W-:Y:S02]  /*57430*/  ISETP.EQ.U32.AND P0, PT, R0, UR5, PT ;  /* 0x0000000500007c0c */ /* 0x000fe4000bf02070 */
[----:B------:R-:W-:-:S11]  /*57440*/  IADD3 R3, PT, PT, RZ, -UR4, RZ ;  /* 0x80000004ff037c10 */ /* 0x000fd6000fffe0ff */
[----:B--2---:R2:W-:Y:S02]  /*57450*/  @P0 REDG.E.ADD.STRONG.GPU desc[UR36][R6.64], R3 ;  /* 0x000000030600098e */ /* 0x0045e4000c12e124 */
.L_x_245:
[----:B--2---:R-:W2:Y:S01]  /*57460*/  LDG.E.STRONG.SYS R3, desc[UR36][R6.64] ;  /* 0x0000002406037981 */ /* 0x004ea2000c1f5900 */
[----:B------:R-:W-:Y:S05]  /*57470*/  YIELD ;  /* 0x0000000000007946 */ /* 0x000fea0003800000 */
[----:B--2---:R-:W-:-:S13]  /*57480*/  ISETP.NE.AND P0, PT, R3, RZ, PT ;  /* 0x000000ff0300720c */ /* 0x004fda0003f05270 */
[----:B------:R-:W-:Y:S05]  /*57490*/  @P0 BRA `(.L_x_245) ;  /* 0xfffffffc00f00947 */ /* 0x000fea000383ffff */
[----:B------:R-:W-:Y:S01]  /*574a0*/  ISETP.NE.AND P1, PT, R19, RZ, PT ;  /* 0x000000ff1300720c */ /* 0x000fe20003f25270 */
[----:B------:R-:W-:-:S12]  /*574b0*/  BSSY.RECONVERGENT B0, `(.L_x_246) ;  /* 0x0000097000007945 */ /* 0x000fd80003800200 */
[----:B------:R-:W-:Y:S05]  /*574c0*/  @P1 BRA `(.L_x_247) ;  /* 0x0000000800541947 */ /* 0x000fea0003800000 */
[----:B0-----:R-:W2:Y:S02]  /*574d0*/  LDG.E.STRONG.SYS R5, desc[UR36][R4.64] ;  /* 0x0000002404057981 */ /* 0x001ea4000c1f5900 */
[----:B--2---:R-:W-:-:S13]  /*574e0*/  ISETP.NE.AND P0, PT, R5, R8, PT ;  /* 0x000000080500720c */ /* 0x004fda0003f05270 */
[----:B------:R-:W-:Y:S05]  /*574f0*/  @P0 BRA `(.L_x_247) ;  /* 0x0000000800480947 */ /* 0x000fea0003800000 */
[----:B------:R-:W0:Y:S01]  /*57500*/  LDC.64 R4, c[0x4][0x58] ;  /* 0x01001600ff047b82 */ /* 0x000e220000000a00 */
[----:B------:R-:W2:Y:S04]  /*57510*/  LDS R3, [R33+0x4e58] ;  /* 0x004e580021037984 */ /* 0x000ea80000000800 */
[----:B0-----:R-:W2:Y:S04]  /*57520*/  LDG.E.64 R10, desc[UR36][R4.64] ;  /* 0x00000024040a7981 */ /* 0x001ea8000c1e1b00 */
[----:B--2---:R-:W-:Y:S04]  /*57530*/  ST.E.STRONG.SYS desc[UR36][R10.64], R3 ;  /* 0x000000030a007985 */ /* 0x004fe8000c115924 */
[----:B-1----:R-:W2:Y:S04]  /*57540*/  LDG.E.64 R8, desc[UR36][R4.64] ;  /* 0x0000002404087981 */ /* 0x002ea8000c1e1b00 */
[----:B------:R-:W2:Y:S04]  /*57550*/  LDS R37, [R33+0x4e5c] ;  /* 0x004e5c0021257984 */ /* 0x000ea80000000800 */
[----:B--2---:R-:W-:Y:S04]  /*57560*/  ST.E.STRONG.SYS desc[UR36][R8.64+0x4], R37 ;  /* 0x0000042508007985 */ /* 0x004fe8000c115924 */
[----:B------:R-:W2:Y:S04]  /*57570*/  LDG.E.64 R20, desc[UR36][R4.64] ;  /* 0x0000002404147981 */ /* 0x000ea8000c1e1b00 */
        /* <DEDUP_REMOVED lines=26> */
[----:B------:R-:W2:Y:S01]  /*57720*/  LDG.E.64 R8, desc[UR36][R4.64] ;  /* 0x0000002404087981 */ /* 0x000ea2000c1e1b00 */
[----:B------:R-:W-:Y:S01]  /*57730*/  IADD3 R45, PT, PT, R35, 0x4e58, RZ ;  /* 0x00004e58232d7810 */ /* 0x000fe20007ffe0ff */
[----:B------:R-:W-:Y:S01]  /*57740*/  HFMA2 R14, -RZ, RZ, 0, 7.152557373046875e-07 ;  /* 0x0000000cff0e7431 */ /* 0x000fe200000001ff */
[----:B------:R-:W-:Y:S01]  /*57750*/  BSSY.RECONVERGENT B1, `(.L_x_248) ;  /* 0x000006a000017945 */ /* 0x000fe20003800200 */
[----:B------:R-:W2:Y:S01]  /*57760*/  LDS R21, [R33+0x4e84] ;  /* 0x004e840021157984 */ /* 0x000ea20000000800 */
[----:B------:R-:W-:-:S03]  /*57770*/  LEA R3, R34, R45, 0x18 ;  /* 0x0000002d22037211 */ /* 0x000fc600078ec0ff */
[----:B--2---:R0:W-:Y:S04]  /*57780*/  ST.E.STRONG.SYS desc[UR36][R8.64+0x2c], R21 ;  /* 0x00002c1508007985 */ /* 0x0041e8000c115924 */
.L_x_249:
[----:B0-----:R-:W2:Y:S01]  /*57790*/  LDG.E.64 R20, desc[UR36][R4.64] ;  /* 0x0000002404147981 */ /* 0x001ea2000c1e1b00 */
[----:B------:R-:W-:-:S05]  /*577a0*/  IMAD R15, R14, 0x4, R3 ;  /* 0x000000040e0f7824 */ /* 0x000fca00078e0203 */
        /* <DEDUP_REMOVED lines=94> */
[----:B------:R-:W-:-:S03]  /*57d90*/  IADD3 R14, PT, PT, R14, 0x16, RZ ;  /* 0x000000160e0e7810 */ /* 0x000fc60007ffe0ff */
[----:B------:R-:W0:Y:S01]  /*57da0*/  LDS R11, [R15+0x54] ;  /* 0x000054000f0b7984 */ /* 0x000e220000000800 */
[----:B------:R-:W-:Y:S01]  /*57db0*/  ISETP.NE.AND P0, PT, R14, 0x3ea, PT ;  /* 0x000003ea0e00780c */ /* 0x000fe20003f05270 */
[----:B--2---:R-:W-:-:S05]  /*57dc0*/  IMAD.WIDE.U32 R12, R45, 0x4, R12 ;  /* 0x000000042d0c7825 */ /* 0x004fca00078e000c */
[----:B0-----:R1:W-:Y:S07]  /*57dd0*/  ST.E.STRONG.SYS desc[UR36][R12.64+0x4], R11 ;  /* 0x0000040b0c007985 */ /* 0x0013ee000c115924 */
[----:B------:R-:W-:Y:S05]  /*57de0*/  @P0 BRA `(.L_x_249) ;  /* 0xfffffff800680947 */ /* 0x000fea000383ffff */
[----:B------:R-:W-:Y:S05]  /*57df0*/  BSYNC.RECONVERGENT B1 ;  /* 0x0000000000017941 */ /* 0x000fea0003800200 */
.L_x_248:
[----:B------:R-:W-:-:S05]  /*57e00*/  IMAD.MOV.U32 R3, RZ, RZ, 0x64 ;  /* 0x00000064ff037424 */ /* 0x000fca00078e00ff */
[----:B------:R2:W-:Y:S02]  /*57e10*/  STG.E.STRONG.SYS desc[UR36][R6.64], R3 ;  /* 0x0000000306007986 */ /* 0x0005e4000c115924 */
.L_x_247:
[----:B------:R-:W-:Y:S05]  /*57e20*/  BSYNC.RECONVERGENT B0 ;  /* 0x0000000000007941 */ /* 0x000fea0003800200 */
.L_x_246:
[----:B0-----:R-:W0:Y:S01]  /*57e30*/  LDC.64 R4, c[0x4][0x70] ;  /* 0x01001c00ff047b82 */ /* 0x001e220000000a00 */
[----:B------:R-:W-:Y:S02]  /*57e40*/  VOTEU.ANY UR4, UPT, PT ;  /* 0x0000000000047886 */ /* 0x000fe400038e0100 */
[----:B------:R-:W-:Y:S02]  /*57e50*/  UFLO.U32 UR5, UR4 ;  /* 0x00000004000572bd */ /* 0x000fe400080e0000 */
[----:B------:R-:W-:-:S04]  /*57e60*/  UPOPC UR4, UR4 ;  /* 0x00000004000472bf */ /* 0x000fc80008000000 */
[----:B------:R-:W-:Y:S02]  /*57e70*/  ISETP.EQ.U32.AND P0, PT, R0, UR5, PT ;  /* 0x0000000500007c0c */ /* 0x000fe4000bf02070 */
[----:B--2---:R-:W-:-:S11]  /*57e80*/  IADD3 R3, PT, PT, RZ, -UR4, RZ ;  /* 0x80000004ff037c10 */ /* 0x004fd6000fffe0ff */
[----:B0-----:R0:W-:Y:S02]  /*57e90*/  @P0 REDG.E.ADD.STRONG.GPU desc[UR36][R4.64], R3 ;  /* 0x000000030400098e */ /* 0x0011e4000c12e124 */
.L_x_250:
[----:B------:R-:W2:Y:S01]  /*57ea0*/  LDG.E.STRONG.SYS R0, desc[UR36][R4.64] ;  /* 0x0000002404007981 */ /* 0x000ea2000c1f5900 */
[----:B------:R-:W-:Y:S05]  /*57eb0*/  YIELD ;  /* 0x0000000000007946 */ /* 0x000fea0003800000 */
[----:B--2---:R-:W-:-:S13]  /*57ec0*/  ISETP.NE.AND P0, PT, R0, RZ, PT ;  /* 0x000000ff0000720c */ /* 0x004fda0003f05270 */
[----:B------:R-:W-:Y:S05]  /*57ed0*/  @P0 BRA `(.L_x_250) ;  /* 0xfffffffc00f00947 */ /* 0x000fea000383ffff */
[----:B------:R-:W-:Y:S02]  /*57ee0*/  MOV R6, 0x10 ;  /* 0x0000001000067802 */ /* 0x000fe40000000f00 */
[----:B0-----:R-:W-:Y:S02]  /*57ef0*/  MOV R4, R40 ;  /* 0x0000002800047202 */ /* 0x001fe40000000f00 */
[----:B------:R-:W-:Y:S02]  /*57f00*/  MOV R5, R41 ;  /* 0x0000002900057202 */ /* 0x000fe40000000f00 */
[----:B------:R-:W0:Y:S05]  /*57f10*/  LDC.64 R6, c[0x4][R6] ;  /* 0x0100000006067b82 */ /* 0x000e2a0000000a00 */
[----:B------:R-:W-:-:S07]  /*57f20*/  LEPC R20, `(.L_x_251) ;  /* 0x000000001014794e */ /* 0x000fce0000000000 */
[----:B01----:R-:W-:Y:S05]  /*57f30*/  CALL.ABS.NOINC R6 ;  /* 0x0000000006007343 */ /* 0x003fea0003c00000 */
.L_x_251:
[----:B------:R-:W-:Y:S01]  /*57f40*/  MOV R6, 0x10 ;  /* 0x0000001000067802 */ /* 0x000fe20000000f00 */
[----:B------:R-:W-:Y:S01]  /*57f50*/  IMAD.MOV.U32 R4, RZ, RZ, R38 ;  /* 0x000000ffff047224 */ /* 0x000fe200078e0026 */
[----:B------:R-:W-:-:S04]  /*57f60*/  MOV R5, R39 ;  /* 0x0000002700057202 */ /* 0x000fc80000000f00 */
[----:B------:R-:W0:Y:S03]  /*57f70*/  LDC.64 R6, c[0x4][R6] ;  /* 0x0100000006067b82 */ /* 0x000e260000000a00 */
[----:B------:R-:W-:-:S07]  /*57f80*/  LEPC R20, `(.L_x_252) ;  /* 0x000000001014794e */ /* 0x000fce0000000000 */
[----:B0-----:R-:W-:Y:S05]  /*57f90*/  CALL.ABS.NOINC R6 ;  /* 0x0000000006007343 */ /* 0x001fea0003c00000 */
.L_x_252:
[----:B------:R-:W-:-:S13]  /*57fa0*/  ISETP.NE.AND P6, PT, R32, RZ, PT ;  /* 0x000000ff2000720c */ /* 0x000fda0003fc5270 */
[----:B------:R-:W-:Y:S05]  /*57fb0*/  @P6 BRA `(.L_x_253) ;  /* 0xfffffab000986947 */ /* 0x000fea000383ffff */
[----:B------:R-:W-:-:S13]  /*57fc0*/  ISETP.NE.AND P0, PT, R2, RZ, PT ;  /* 0x000000ff0200720c */ /* 0x000fda0003f05270 */
[----:B------:R-:W-:Y:S05]  /*57fd0*/  @P0 EXIT ;  /* 0x000000000000094d */ /* 0x000fea0003800000 */
[----:B------:R-:W0:Y:S01]  /*57fe0*/  LDC.64 R2, c[0x4][0x60] ;  /* 0x01001800ff027b82 */ /* 0x000e220000000a00 */
[----:B------:R-:W-:Y:S01]  /*57ff0*/  MOV R8, 0x8 ;  /* 0x0000000800087802 */ /* 0x000fe20000000f00 */
[----:B------:R-:W1:Y:S01]  /*58000*/  LDCU.64 UR4, c[0x4][0x88] ;  /* 0x01001100ff0477ac */ /* 0x000e620008000a00 */
[----:B0-----:R-:W2:Y:S05]  /*58010*/  LDG.E.STRONG.SYS R0, desc[UR36][R2.64] ;  /* 0x0000002402007981 */ /* 0x001eaa000c1f5900 */
[----:B------:R-:W0:Y:S01]  /*58020*/  LDC.64 R8, c[0x4][R8] ;  /* 0x0100000008087b82 */ /* 0x000e220000000a00 */
[----:B------:R-:W-:Y:S01]  /*58030*/  IADD3 R17, P0, PT, R17, 0x4e48, RZ ;  /* 0x00004e4811117810 */ /* 0x000fe20007f1e0ff */
[----:B-1----:R-:W-:Y:S01]  /*58040*/  IMAD.U32 R5, RZ, RZ, UR5 ;  /* 0x00000005ff057e24 */ /* 0x002fe2000f8e00ff */
[----:B------:R-:W-:-:S02]  /*58050*/  MOV R4, UR4 ;  /* 0x0000000400047c02 */ /* 0x000fc40008000f00 */
[----:B------:R-:W-:Y:S02]  /*58060*/  IADD3.X R16, PT, PT, RZ, R16, RZ, P0, !PT ;  /* 0x00000010ff107210 */ /* 0x000fe400007fe4ff */
[----:B------:R-:W-:Y:S02]  /*58070*/  MOV R6, R17 ;  /* 0x0000001100067202 */ /* 0x000fe40000000f00 */
[----:B------:R-:W-:Y:S01]  /*58080*/  MOV R7, R16 ;  /* 0x0000001000077202 */ /* 0x000fe20000000f00 */
[----:B0-2---:R1:W-:Y:S06]  /*58090*/  STL [R1+0x4e48], R0 ;  /* 0x004e480001007387 */ /* 0x0053ec0000100800 */
[----:B------:R-:W-:-:S07]  /*580a0*/  LEPC R20, `(.L_x_254) ;  /* 0x000000001014794e */ /* 0x000fce0000000000 */
[----:B-1----:R-:W-:Y:S05]  /*580b0*/  CALL.ABS.NOINC R8 ;  /* 0x0000000008007343 */ /* 0x002fea0003c00000 */
.L_x_254:
[----:B------:R-:W-:Y:S01]  /*580c0*/  HFMA2 R2, -RZ, RZ, 0, 0 ;  /* 0x00000000ff027431 */ /* 0x000fe200000001ff */
[----:B------:R-:W-:Y:S01]  /*580d0*/  BSSY B6, `(.L_x_255) ;  /* 0x0000028000067945 */ /* 0x000fe20003800000 */
[----:B------:R-:W-:Y:S01]  /*580e0*/  IMAD.MOV.U32 R19, RZ, RZ, RZ ;  /* 0x000000ffff137224 */ /* 0x000fe200078e00ff */
[----:B------:R-:W-:-:S07]  /*580f0*/  MOV R23, RZ ;  /* 0x000000ff00177202 */ /* 0x000fce0000000f00 */
.L_x_258:
[----:B------:R-:W0:Y:S02]  /*58100*/  LDC.64 R4, c[0x4][0x58] ;  /* 0x01001600ff047b82 */ /* 0x000e240000000a00 */
[----:B0-----:R-:W2:Y:S02]  /*58110*/  LDG.E.64 R4, desc[UR36][R4.64] ;  /* 0x0000002404047981 */ /* 0x001ea4000c1e1b00 */
[----:B--2---:R-:W-:-:S04]  /*58120*/  IADD3 R8, P0, PT, R4, R19, RZ ;  /* 0x0000001304087210 */ /* 0x004fc80007f1e0ff */
[----:B------:R-:W-:-:S05]  /*58130*/  IADD3.X R9, PT, PT, R5, R23, RZ, P0, !PT ;  /* 0x0000001705097210 */ /* 0x000fca00007fe4ff */
[----:B------:R-:W2:Y:S01]  /*58140*/  LD.E.STRONG.SYS R0, desc[UR36][R8.64] ;  /* 0x0000002408007980 */ /* 0x000ea2000c115900 */
[----:B------:R-:W-:Y:S01]  /*58150*/  MOV R18, 0x8 ;  /* 0x0000000800127802 */ /* 0x000fe20000000f00 */
[----:B------:R-:W-:Y:S05]  /*58160*/  YIELD ;  /* 0x0000000000007946 */ /* 0x000fea0003800000 */
[----:B------:R0:W1:Y:S01]  /*58170*/  LDC.64 R10, c[0x4][R18] ;  /* 0x01000000120a7b82 */ /* 0x0000620000000a00 */
[----:B------:R-:W3:Y:S01]  /*58180*/  LDCU.64 UR4, c[0x4][0x90] ;  /* 0x01001200ff0477ac */ /* 0x000ee20008000a00 */
[----:B------:R-:W-:Y:S02]  /*58190*/  IADD3 R2, PT, PT, R2, 0x2, RZ ;  /* 0x0000000202027810 */ /* 0x000fe40007ffe0ff */
[----:B------:R-:W-:-:S02]  /*581a0*/  MOV R6, R17 ;  /* 0x0000001100067202 */ /* 0x000fc40000000f00 */
[----:B------:R-:W-:Y:S02]  /*581b0*/  ISETP.NE.AND P0, PT, R2, 0x3ea, PT ;  /* 0x000003ea0200780c */ /* 0x000fe40003f05270 */
[----:B------:R-:W-:Y:S02]  /*581c0*/  MOV R7, R16 ;  /* 0x0000001000077202 */ /* 0x000fe40000000f00 */
[----:B------:R-:W-:Y:S01]  /*581d0*/  P2R R22, PR, RZ, 0x1 ;  /* 0x00000001ff167803 */ /* 0x000fe20000000000 */
[----:B---3--:R-:W-:Y:S01]  /*581e0*/  IMAD.U32 R4, RZ, RZ, UR4 ;  /* 0x00000004ff047e24 */ /* 0x008fe2000f8e00ff */
[----:B------:R-:W-:Y:S01]  /*581f0*/  MOV R5, UR5 ;  /* 0x0000000500057c02 */ /* 0x000fe20008000f00 */
[----:B-12---:R0:W-:Y:S06]  /*58200*/  STL [R1+0x4e48], R0 ;  /* 0x004e480001007387 */ /* 0x0061ec0000100800 */
[----:B------:R-:W-:-:S07]  /*58210*/  LEPC R20, `(.L_x_256) ;  /* 0x000000001014794e */ /* 0x000fce0000000000 */
[----:B0-----:R-:W-:Y:S05]  /*58220*/  CALL.ABS.NOINC R10 ;  /* 0x000000000a007343 */ /* 0x001fea0003c00000 */
.L_x_256:
[----:B------:R-:W0:Y:S01]  /*58230*/  LDC.64 R10, c[0x4][0x58] ;  /* 0x01001600ff0a7b82 */ /* 0x000e220000000a00 */
[----:B------:R-:W1:Y:S01]  /*58240*/  LDCU.64 UR4, c[0x4][0x90] ;  /* 0x01001200ff0477ac */ /* 0x000e620008000a00 */
[----:B0-----:R-:W2:Y:S02]  /*58250*/  LDG.E.64 R10, desc[UR36][R10.64] ;  /* 0x000000240a0a7981 */ /* 0x001ea4000c1e1b00 */
[----:B--2---:R-:W-:-:S05]  /*58260*/  IADD3 R8, P0, PT, R10, R19, RZ ;  /* 0x000000130a087210 */ /* 0x004fca0007f1e0ff */
[----:B------:R-:W-:-:S05]  /*58270*/  IMAD.X R9, R11, 0x1, R23, P0 ;  /* 0x000000010b097824 */ /* 0x000fca00000e0617 */
[----:B------:R-:W2:Y:S01]  /*58280*/  LD.E.STRONG.SYS R0, desc[UR36][R8.64+0x4] ;  /* 0x0000042408007980 */ /* 0x000ea2000c115900 */
[----:B------:R0:W3:Y:S01]  /*58290*/  LDC.64 R12, c[0x4][R18] ;  /* 0x01000000120c7b82 */ /* 0x0000e20000000a00 */
[----:B-1----:R-:W-:Y:S01]  /*582a0*/  MOV R4, UR4 ;  /* 0x0000000400047c02 */ /* 0x002fe20008000f00 */
[----:B------:R-:W-:Y:S01]  /*582b0*/  IMAD.MOV.U32 R7, RZ, RZ, R16 ;  /* 0x000000ffff077224 */ /* 0x000fe200078e0010 */
[----:B------:R-:W-:Y:S02]  /*582c0*/  MOV R5, UR5 ;  /* 0x0000000500057c02 */ /* 0x000fe40008000f00 */
[----:B------:R-:W-:Y:S01]  /*582d0*/  MOV R6, R17 ;  /* 0x0000001100067202 */ /* 0x000fe20000000f00 */
[----:B--23--:R0:W-:Y:S06]  /*582e0*/  STL [R1+0x4e48], R0 ;  /* 0x004e480001007387 */ /* 0x00c1ec0000100800 */
[----:B------:R-:W-:-:S07]  /*582f0*/  LEPC R20, `(.L_x_257) ;  /* 0x000000001014794e */ /* 0x000fce0000000000 */
[----:B0-----:R-:W-:Y:S05]  /*58300*/  CALL.ABS.NOINC R12 ;  /* 0x000000000c007343 */ /* 0x001fea0003c00000 */
.L_x_257:
[----:B------:R-:W-:Y:S02]  /*58310*/  ISETP.NE.AND P6, PT, R22, RZ, PT ;  /* 0x000000ff1600720c */ /* 0x000fe40003fc5270 */
[----:B------:R-:W-:-:S04]  /*58320*/  IADD3 R19, P0, PT, R19, 0x8, RZ ;  /* 0x0000000813137810 */ /* 0x000fc80007f1e0ff */
[----:B------:R-:W-:-:S07]  /*58330*/  IADD3.X R23, PT, PT, RZ, R23, RZ, P0, !PT ;  /* 0x00000017ff177210 */ /* 0x000fce00007fe4ff */
[----:B------:R-:W-:Y:S05]  /*58340*/  @P6 BRA `(.L_x_258) ;  /* 0xfffffffc006c6947 */ /* 0x000fea000383ffff */
[----:B------:R-:W-:Y:S05]  /*58350*/  BSYNC B6 ;  /* 0x0000000000067941 */ /* 0x000fea0003800000 */
.L_x_255:
[----:B------:R-:W0:Y:S01]  /*58360*/  LDC.64 R18, c[0x4][R18] ;  /* 0x0100000012127b82 */ /* 0x000e220000000a00 */
[----:B------:R-:W1:Y:S01]  /*58370*/  LDCU.64 UR4, c[0x4][0x98] ;  /* 0x01001300ff0477ac */ /* 0x000e620008000a00 */
[----:B------:R-:W-:Y:S02]  /*58380*/  CS2R R6, SRZ ;  /* 0x0000000000067805 */ /* 0x000fe4000001ff00 */
[----:B-1----:R-:W-:Y:S02]  /*58390*/  MOV R4, UR4 ;  /* 0x0000000400047c02 */ /* 0x002fe40008000f00 */
[----:B------:R-:W-:-:S07]  /*583a0*/  MOV R5, UR5 ;  /* 0x0000000500057c02 */ /* 0x000fce0008000f00 */
[----:B------:R-:W-:-:S07]  /*583b0*/  LEPC R20, `(.L_x_259) ;  /* 0x000000001014794e */ /* 0x000fce0000000000 */
[----:B0-----:R-:W-:Y:S05]  /*583c0*/  CALL.ABS.NOINC R18 ;  /* 0x0000000012007343 */ /* 0x001fea0003c00000 */
.L_x_259:
[----:B------:R-:W-:Y:S05]  /*583d0*/  EXIT ;  /* 0x000000000000794d */ /* 0x000fea0003800000 */
.L_x_260:
[----:B------:R-:W-:-:S00]  /*583e0*/  BRA `(.L_x_260) ;  /* 0xfffffffc00fc7947 */ /* 0x000fc0000383ffff */
[----:B------:R-:W-:-:S00]  /*583f0*/  NOP ;  /* 0x0000000000007918 */ /* 0x000fc00000000000 */
        /* <DEDUP_REMOVED lines=8> */
.L_x_278:


//--------------------- .text._Z12setup_kernelP17curandStateXORWOW --------------------------
	.section	.text._Z12setup_kernelP17curandStateXORWOW,"ax",@progbits
	.align	128
        .global         _Z12setup_kernelP17curandStateXORWOW
        .type           _Z12setup_kernelP17curandStateXORWOW,@function
        .size           _Z12setup_kernelP17curandStateXORWOW,(.L_x_279 - _Z12setup_kernelP17curandStateXORWOW)
        .other          _Z12setup_kernelP17curandStateXORWOW,@"STO_CUDA_ENTRY STV_DEFAULT"
_Z12setup_kernelP17curandStateXORWOW:
.text._Z12setup_kernelP17curandStateXORWOW:
[----:B------:R-:W-:Y:S01]  /*0000*/  LDC R1, c[0x0][0x37c] ;  /* 0x0000df00ff017b82 */ /* 0x000fe20000000800 */
[----:B------:R-:W0:Y:S07]  /*0010*/  S2R R0, SR_CTAID.X ;  /* 0x0000000000007919 */ /* 0x000e2e0000002500 */
[----:B------:R-:W1:Y:S01]  /*0020*/  LDC.64 R6, c[0x0][0x380] ;  /* 0x0000e000ff067b82 */ /* 0x000e620000000a00 */
[----:B------:R-:W0:Y:S01]  /*0030*/  LDCU UR6, c[0x0][0x360] ;  /* 0x00006c00ff0677ac */ /* 0x000e220008000800 */
[----:B------:R-:W-:Y:S01]  /*0040*/  IMAD.MOV.U32 R2, RZ, RZ, 0x3198c20f ;  /* 0x3198c20fff027424 */ /* 0x000fe200078e00ff */
[----:B------:R-:W0:Y:S01]  /*0050*/  S2R R3, SR_TID.X ;  /* 0x0000000000037919 */ /* 0x000e220000002100 */
[----:B------:R-:W-:Y:S01]  /*0060*/  IMAD.MOV.U32 R4, RZ, RZ, 0x423bb012 ;  /* 0x423bb012ff047424 */ /* 0x000fe200078e00ff */
[----:B------:R-:W2:Y:S01]  /*0070*/  LDCU.64 UR4, c[0x0][0x358] ;  /* 0x00006b00ff0477ac */ /* 0x000ea20008000a00 */
[----:B------:R-:W-:Y:S01]  /*0080*/  IMAD.MOV.U32 R5, RZ, RZ, -0x75bd8fc ;  /* 0xf8a42704ff057424 */ /* 0x000fe200078e00ff */
[----:B------:R-:W-:Y:S01]  /*0090*/  BSSY.RECONVERGENT B0, `(.L_x_261) ;  /* 0x00000da000007945 */ /* 0x000fe20003800200 */
[----:B------:R-:W-:-:S02]  /*00a0*/  IMAD.MOV.U32 R8, RZ, RZ, -0x23270784 ;  /* 0xdcd8f87cff087424 */ /* 0x000fc400078e00ff */
[----:B------:R-:W-:Y:S02]  /*00b0*/  IMAD.MOV.U32 R9, RZ, RZ, 0x57fa2510 ;  /* 0x57fa2510ff097424 */ /* 0x000fe400078e00ff */
[----:B0-----:R-:W-:Y:S02]  /*00c0*/  IMAD R0, R0, UR6, R3 ;  /* 0x0000000600007c24 */ /* 0x001fe4000f8e0203 */
[----:B------:R-:W-:Y:S02]  /*00d0*/  IMAD.MOV.U32 R3, RZ, RZ, 0x5efdb30c ;  /* 0x5efdb30cff037424 */ /* 0x000fe400078e00ff */
[C---:B-1----:R-:W-:Y:S01]  /*00e0*/  IMAD.WIDE.U32 R6, R0.reuse, 0x30, R6 ;  /* 0x0000003000067825 */ /* 0x042fe200078e0006 */
[----:B------:R-:W-:-:S04]  /*00f0*/  ISETP.NE.AND P0, PT, R0, RZ, PT ;  /* 0x000000ff0000720c */ /* 0x000fc80003f05270 */
[----:B--2---:R0:W-:Y:S04]  /*0100*/  STG.E.64 desc[UR4][R6.64], R2 ;  /* 0x0000000206007986 */ /* 0x0041e8000c101b04 */
[----:B------:R0:W-:Y:S04]  /*0110*/  STG.E.64 desc[UR4][R6.64+0x8], R4 ;  /* 0x0000080406007986 */ /* 0x0001e8000c101b04 */
[----:B------:R0:W-:Y:S01]  /*0120*/  STG.E.64 desc[UR4][R6.64+0x10], R8 ;  /* 0x0000100806007986 */ /* 0x0001e2000c101b04 */
[----:B------:R-:W-:Y:S05]  /*0130*/  @!P0 BRA `(.L_x_262) ;  /* 0x0000000c003c8947 */ /* 0x000fea0003800000 */
[----:B------:R-:W-:-:S07]  /*0140*/  CS2R R12, SRZ ;  /* 0x00000000000c7805 */ /* 0x000fce000001ff00 */
.L_x_268:
[----:B0-----:R-:W-:Y:S01]  /*0150*/  LOP3.LUT R2, R0, 0x3, RZ, 0xc0, !PT ;  /* 0x0000000300027812 */ /* 0x001fe200078ec0ff */
[----:B------:R-:W-:Y:S03]  /*0160*/  BSSY.RECONVERGENT B1, `(.L_x_263) ;  /* 0x00000c6000017945 */ /* 0x000fe60003800200 */
[----:B------:R-:W-:-:S04]  /*0170*/  ISETP.NE.U32.AND P0, PT, R2, RZ, PT ;  /* 0x000000ff0200720c */ /* 0x000fc80003f05070 */
[----:B------:R-:W-:-:S13]  /*0180*/  ISETP.NE.AND.EX P0, PT, RZ, RZ, PT, P0 ;  /* 0x000000ffff00720c */ /* 0x000fda0003f05300 */
[----:B------:R-:W-:Y:S05]  /*0190*/  @!P0 BRA `(.L_x_264) ;  /* 0x0000000c00088947 */ /* 0x000fea0003800000 */
[----:B------:R-:W0:Y:S01]  /*01a0*/  LDC.64 R8, c[0x4][0x18] ;  /* 0x01000600ff087b82 */ /* 0x000e220000000a00 */
[----:B------:R-:W-:Y:S02]  /*01b0*/  IMAD.MOV.U32 R14, RZ, RZ, RZ ;  /* 0x000000ffff0e7224 */ /* 0x000fe400078e00ff */
[----:B0-----:R-:W-:-:S07]  /*01c0*/  IMAD.WIDE.U32 R8, R12, 0xc80, R8 ;  /* 0x00000c800c087825 */ /* 0x001fce00078e0008 */
.L_x_267:
[----:B0-----:R-:W-:Y:S01]  /*01d0*/  IMAD.MOV.U32 R15, RZ, RZ, RZ ;  /* 0x000000ffff0f7224 */ /* 0x001fe200078e00ff */
[----:B------:R-:W-:Y:S01]  /*01e0*/  CS2R R2, SRZ ;  /* 0x0000000000027805 */ /* 0x000fe2000001ff00 */
[----:B------:R-:W-:Y:S01]  /*01f0*/  IMAD.MOV.U32 R17, RZ, RZ, RZ ;  /* 0x000000ffff117224 */ /* 0x000fe200078e00ff */
[----:B------:R-:W-:-:S07]  /*0200*/  CS2R R4, SRZ ;  /* 0x0000000000047805 */ /* 0x000fce000001ff00 */
.L_x_266:
[----:B------:R-:W-:-:S05]  /*0210*/  IMAD.WIDE.U32 R10, R17, 0x4, R6 ;  /* 0x00000004110a7825 */ /* 0x000fca00078e0006 */
[----:B------:R0:W5:Y:S01]  /*0220*/  LDG.E R16, desc[UR4][R10.64+0x4] ;  /* 0x000004040a107981 */ /* 0x000162000c1e1900 */
[----:B------:R-:W-:-:S07]  /*0230*/  IMAD.MOV.U32 R19, RZ, RZ, RZ ;  /* 0x000000ffff137224 */ /* 0x000fce00078e00ff */
.L_x_265:
[----:B-----5:R-:W-:Y:S01]  /*0240*/  SHF.R.U32.HI R24, RZ, R19, R16 ;  /* 0x00000013ff187219 */ /* 0x020fe20000011610 */
[----:B0-----:R-:W-:-:S03]  /*0250*/  IMAD.SHL.U32 R10, R17, 0x20, RZ ;  /* 0x00000020110a7824 */ /* 0x001fc600078e00ff */
[----:B------:R-:W-:Y:S01]  /*0260*/  LOP3.LUT R11, R24, 0x1, RZ, 0xc0, !PT ;  /* 0x00000001180b7812 */ /* 0x000fe200078ec0ff */
[----:B------:R-:W-:-:S03]  /*0270*/  IMAD.IADD R10, R10, 0x1, R19 ;  /* 0x000000010a0a7824 */ /* 0x000fc600078e0213 */
[----:B------:R-:W-:Y:S01]  /*0280*/  ISETP.NE.U32.AND P0, PT, R11, 0x1, PT ;  /* 0x000000010b00780c */ /* 0x000fe20003f05070 */
[----:B------:R-:W-:-:S03]  /*0290*/  IMAD R11, R10, 0x5, RZ ;  /* 0x000000050a0b7824 */ /* 0x000fc600078e02ff */
[----:B------:R-:W-:Y:S01]  /*02a0*/  R2P PR, R24, 0x7e ;  /* 0x0000007e18007804 */ /* 0x000fe20000000000 */
[----:B------:R-:W-:-:S08]  /*02b0*/  IMAD.WIDE.U32 R10, R11, 0x4, R8 ;  /* 0x000000040b0a7825 */ /* 0x000fd000078e0008 */
[----:B------:R-:W2:Y:S04]  /*02c0*/  @!P0 LDG.E R18, desc[UR4][R10.64] ;  /* 0x000000040a128981 */ /* 0x000ea8000c1e1900 */
[----:B------:R-:W3:Y:S04]  /*02d0*/  @!P0 LDG.E R20, desc[UR4][R10.64+0x10] ;  /* 0x000010040a148981 */ /* 0x000ee8000c1e1900 */
[----:B------:R-:W4:Y:S04]  /*02e0*/  @P1 LDG.E R22, desc[UR4][R10.64+0x14] ;  /* 0x000014040a161981 */ /* 0x000f28000c1e1900 */
[----:B------:R-:W4:Y:S04]  /*02f0*/  @P2 LDG.E R26, desc[UR4][R10.64+0x28] ;  /* 0x000028040a1a2981 */ /* 0x000f28000c1e1900 */
[----:B------:R-:W4:Y:S04]  /*0300*/  @!P0 LDG.E R21, desc[UR4][R10.64+0x4] ;  /* 0x000004040a158981 */ /* 0x000f28000c1e1900 */
[----:B------:R-:W4:Y:S04]  /*0310*/  @!P0 LDG.E R23, desc[UR4][R10.64+0xc] ;  /* 0x00000c040a178981 */ /* 0x000f28000c1e1900 */
[----:B------:R-:W4:Y:S04]  /*0320*/  @P1 LDG.E R25, desc[UR4][R10.64+0x18] ;  /* 0x000018040a191981 */ /* 0x000f28000c1e1900 */
[----:B------:R-:W4:Y:S04]  /*0330*/  @P3 LDG.E R28, desc[UR4][R10.64+0x3c] ;  /* 0x00003c040a1c3981 */ /* 0x000f28000c1e1900 */
[----:B------:R-:W4:Y:S01]  /*0340*/  @P6 LDG.E R27, desc[UR4][R10.64+0x7c] ;  /* 0x00007c040a1b6981 */ /* 0x000f22000c1e1900 */
[----:B--2---:R-:W-:-:S03]  /*0350*/  @!P0 LOP3.LUT R15, R15, R18, RZ, 0x3c, !PT ;  /* 0x000000120f0f8212 */ /* 0x004fc600078e3cff */
[----:B------:R-:W2:Y:S01]  /*0360*/  @!P0 LDG.E R18, desc[UR4][R10.64+0x8] ;  /* 0x000008040a128981 */ /* 0x000ea2000c1e1900 */
[----:B---3--:R-:W-:-:S03]  /*0370*/  @!P0 LOP3.LUT R3, R3, R20, RZ, 0x3c, !PT ;  /* 0x0000001403038212 */ /* 0x008fc600078e3cff */
[----:B------:R-:W3:Y:S01]  /*0380*/  @P1 LDG.E R20, desc[UR4][R10.64+0x24] ;  /* 0x000024040a141981 */ /* 0x000ee2000c1e1900 */
[----:B----4-:R-:W-:-:S03]  /*0390*/  @P1 LOP3.LUT R15, R15, R22, RZ, 0x3c, !PT ;  /* 0x000000160f0f1212 */ /* 0x010fc600078e3cff */
[----:B------:R-:W4:Y:S01]  /*03a0*/  @P2 LDG.E R22, desc[UR4][R10.64+0x38] ;  /* 0x000038040a162981 */ /* 0x000f22000c1e1900 */
[----:B------:R-:W-:-:S03]  /*03b0*/  @P2 LOP3.LUT R15, R15, R26, RZ, 0x3c, !PT ;  /* 0x0000001a0f0f2212 */ /* 0x000fc600078e3cff */
[----:B------:R-:W4:Y:S01]  /*03c0*/  @P4 LDG.E R26, desc[UR4][R10.64+0x50] ;  /* 0x000050040a1a4981 */ /* 0x000f22000c1e1900 */
[----:B------:R-:W-:-:S03]  /*03d0*/  @!P0 LOP3.LUT R4, R4, R21, RZ, 0x3c, !PT ;  /* 0x0000001504048212 */ /* 0x000fc600078e3cff */
[----:B------:R-:W4:Y:S01]  /*03e0*/  @P1 LDG.E R21, desc[UR4][R10.64+0x20] ;  /* 0x000020040a151981 */ /* 0x000f22000c1e1900 */
[----:B------:R-:W-:-:S03]  /*03f0*/  @!P0 LOP3.LUT R2, R2, R23, RZ, 0x3c, !PT ;  /* 0x0000001702028212 */ /* 0x000fc600078e3cff */
[----:B------:R-:W4:Y:S01]  /*0400*/  @P2 LDG.E R23, desc[UR4][R10.64+0x2c] ;  /* 0x00002c040a172981 */ /* 0x000f22000c1e1900 */
[----:B------:R-:W-:-:S03]  /*0410*/  @P1 LOP3.LUT R4, R4, R25, RZ, 0x3c, !PT ;  /* 0x0000001904041212 */ /* 0x000fc600078e3cff */
[----:B------:R-:W4:Y:S01]  /*0420*/  @P2 LDG.E R25, desc[UR4][R10.64+0x34] ;  /* 0x000034040a192981 */ /* 0x000f22000c1e1900 */
[----:B--2---:R-:W-:-:S03]  /*0430*/  @!P0 LOP3.LUT R5, R5, R18, RZ, 0x3c, !PT ;  /* 0x0000001205058212 */ /* 0x004fc600078e3cff */
[----:B------:R-:W2:Y:S01]  /*0440*/  @P1 LDG.E R18, desc[UR4][R10.64+0x1c] ;  /* 0x00001c040a121981 */ /* 0x000ea2000c1e1900 */
[----:B---3--:R-:W-:-:S03]  /*0450*/  @P1 LOP3.LUT R3, R3, R20, RZ, 0x3c, !PT ;  /* 0x0000001403031212 */ /* 0x008fc600078e3cff */
[----:B------:R-:W3:Y:S01]  /*0460*/  @P2 LDG.E R20, desc[UR4][R10.64+0x30] ;  /* 0x000030040a142981 */ /* 0x000ee2000c1e1900 */
[----:B----4-:R-:W-:-:S03]  /*0470*/  @P2 LOP3.LUT R3, R3, R22, RZ, 0x3c, !PT ;  /* 0x0000001603032212 */ /* 0x010fc600078e3cff */
[----:B------:R-:W4:Y:S01]  /*0480*/  @P3 LDG.E R22, desc[UR4][R10.64+0x4c] ;  /* 0x00004c040a163981 */ /* 0x000f22000c1e1900 */
[----:B------:R-:W-:-:S04]  /*0490*/  @P3 LOP3.LUT R15, R15, R28, RZ, 0x3c, !PT ;  /* 0x0000001c0f0f3212 */ /* 0x000fc800078e3cff */
[----:B------:R-:W-:Y:S02]  /*04a0*/  @P4 LOP3.LUT R15, R15, R26, RZ, 0x3c, !PT ;  /* 0x0000001a0f0f4212 */ /* 0x000fe400078e3cff */
[----:B------:R-:W-:Y:S01]  /*04b0*/  @P1 LOP3.LUT R2, R2, R21, RZ, 0x3c, !PT ;  /* 0x0000001502021212 */ /* 0x000fe200078e3cff */
[----:B------:R-:W4:Y:S04]  /*04c0*/  @P5 LDG.E R26, desc[UR4][R10.64+0x64] ;  /* 0x000064040a1a5981 */ /* 0x000f28000c1e1900 */
[----:B------:R-:W4:Y:S01]  /*04d0*/  @P3 LDG.E R21, desc[UR4][R10.64+0x40] ;  /* 0x000040040a153981 */ /* 0x000f22000c1e1900 */
[----:B------:R-:W-:Y:S02]  /*04e0*/  @P2 LOP3.LUT R4, R4, R23, RZ, 0x3c, !PT ;  /* 0x0000001704042212 */ /* 0x000fe400078e3cff */
[----:B------:R-:W-:Y:S01]  /*04f0*/  @P2 LOP3.LUT R2, R2, R25, RZ, 0x3c, !PT ;  /* 0x0000001902022212 */ /* 0x000fe200078e3cff */
[----:B------:R-:W4:Y:S04]  /*0500*/  @P3 LDG.E R23, desc[UR4][R10.64+0x48] ;  /* 0x000048040a173981 */ /* 0x000f28000c1e1900 */
[----:B------:R-:W4:Y:S01]  /*0510*/  @P4 LDG.E R25, desc[UR4][R10.64+0x54] ;  /* 0x000054040a194981 */ /* 0x000f22000c1e1900 */
[----:B--2---:R-:W-:-:S03]  /*0520*/  @P1 LOP3.LUT R5, R5, R18, RZ, 0x3c, !PT ;  /* 0x0000001205051212 */ /* 0x004fc600078e3cff */
[----:B------:R-:W2:Y:S01]  /*0530*/  @P3 LDG.E R18, desc[UR4][R10.64+0x44] ;  /* 0x000044040a123981 */ /* 0x000ea2000c1e1900 */
[----:B---3--:R-:W-:-:S03]  /*0540*/  @P2 LOP3.LUT R5, R5, R20, RZ, 0x3c, !PT ;  /* 0x0000001405052212 */ /* 0x008fc600078e3cff */
[----:B------:R-:W3:Y:S01]  /*0550*/  @P4 LDG.E R20, desc[UR4][R10.64+0x58] ;  /* 0x000058040a144981 */ /* 0x000ee2000c1e1900 */
[----:B----4-:R-:W-:-:S03]  /*0560*/  @P3 LOP3.LUT R3, R3, R22, RZ, 0x3c, !PT ;  /* 0x0000001603033212 */ /* 0x010fc600078e3cff */
[----:B------:R-:W4:Y:S01]  /*0570*/  @P4 LDG.E R22, desc[UR4][R10.64+0x60] ;  /* 0x000060040a164981 */ /* 0x000f22000c1e1900 */
[----:B------:R-:W-:Y:S02]  /*0580*/  LOP3.LUT P0, RZ, R24, 0x80, RZ, 0xc0, !PT ;  /* 0x0000008018ff7812 */ /* 0x000fe4000780c0ff */
[----:B------:R-:W-:Y:S02]  /*0590*/  @P5 LOP3.LUT R15, R15, R26, RZ, 0x3c, !PT ;  /* 0x0000001a0f0f5212 */ /* 0x000fe400078e3cff */
[----:B------:R-:W4:Y:S01]  /*05a0*/  @P6 LDG.E R26, desc[UR4][R10.64+0x78] ;  /* 0x000078040a1a6981 */ /* 0x000f22000c1e1900 */
[----:B------:R-:W-:-:S03]  /*05b0*/  @P3 LOP3.LUT R4, R4, R21, RZ, 0x3c, !PT ;  /* 0x0000001504043212 */ /* 0x000fc600078e3cff */
[----:B------:R-:W4:Y:S01]  /*05c0*/  @P4 LDG.E R21, desc[UR4][R10.64+0x5c] ;  /* 0x00005c040a154981 */ /* 0x000f22000c1e1900 */
[----:B------:R-:W-:-:S03]  /*05d0*/  @P3 LOP3.LUT R2, R2, R23, RZ, 0x3c, !PT ;  /* 0x0000001702023212 */ /* 0x000fc600078e3cff */
[----:B------:R-:W4:Y:S01]  /*05e0*/  @P5 LDG.E R23, desc[UR4][R10.64+0x68] ;  /* 0x000068040a175981 */ /* 0x000f22000c1e1900 */
[----:B------:R-:W-:-:S03]  /*05f0*/  @P4 LOP3.LUT R4, R4, R25, RZ, 0x3c, !PT ;  /* 0x0000001904044212 */ /* 0x000fc600078e3cff */
[----:B------:R-:W4:Y:S01]  /*0600*/  @P5 LDG.E R25, desc[UR4][R10.64+0x70] ;  /* 0x000070040a195981 */ /* 0x000f22000c1e1900 */
[----:B--2---:R-:W-:-:S03]  /*0610*/  @P3 LOP3.LUT R5, R5, R18, RZ, 0x3c, !PT ;  /* 0x0000001205053212 */ /* 0x004fc600078e3cff */
[----:B------:R-:W2:Y:S01]  /*0620*/  @P5 LDG.E R18, desc[UR4][R10.64+0x6c] ;  /* 0x00006c040a125981 */ /* 0x000ea2000c1e1900 */
[----:B---3--:R-:W-:-:S03]  /*0630*/  @P4 LOP3.LUT R5, R5, R20, RZ, 0x3c, !PT ;  /* 0x0000001405054212 */ /* 0x008fc600078e3cff */
[----:B------:R-:W3:Y:S01]  /*0640*/  @P5 LDG.E R20, desc[UR4][R10.64+0x74] ;  /* 0x000074040a145981 */ /* 0x000ee2000c1e1900 */
[----:B----4-:R-:W-:-:S03]  /*0650*/  @P4 LOP3.LUT R3, R3, R22, RZ, 0x3c, !PT ;  /* 0x0000001603034212 */ /* 0x010fc600078e3cff */
[----:B------:R-:W4:Y:S01]  /*0660*/  @P0 LDG.E R22, desc[UR4][R10.64+0x8c] ;  /* 0x00008c040a160981 */ /* 0x000f22000c1e1900 */
[----:B------:R-:W-:-:S03]  /*0670*/  @P6 LOP3.LUT R15, R15, R26, RZ, 0x3c, !PT ;  /* 0x0000001a0f0f6212 */ /* 0x000fc600078e3cff */
        /* <DEDUP_REMOVED lines=13> */
[----:B------:R-:W-:Y:S02]  /*0750*/  @P6 LOP3.LUT R4, R4, R27, RZ, 0x3c, !PT ;  /* 0x0000001b04046212 */ /* 0x000fe400078e3cff */
[----:B------:R-:W-:Y:S02]  /*0760*/  @P6 LOP3.LUT R2, R2, R21, RZ, 0x3c, !PT ;  /* 0x0000001502026212 */ /* 0x000fe400078e3cff */
[----:B------:R-:W-:Y:S02]  /*0770*/  @P0 LOP3.LUT R4, R4, R23, RZ, 0x3c, !PT ;  /* 0x0000001704040212 */ /* 0x000fe400078e3cff */
[----:B------:R-:W-:Y:S02]  /*0780*/  @P0 LOP3.LUT R2, R2, R25, RZ, 0x3c, !PT ;  /* 0x0000001902020212 */ /* 0x000fe400078e3cff */
[----:B--2---:R-:W-:Y:S02]  /*0790*/  @P6 LOP3.LUT R5, R5, R18, RZ, 0x3c, !PT ;  /* 0x0000001205056212 */ /* 0x004fe400078e3cff */
[----:B---3--:R-:W-:-:S02]  /*07a0*/  @P6 LOP3.LUT R3, R3, R20, RZ, 0x3c, !PT ;  /* 0x0000001403036212 */ /* 0x008fc400078e3cff */
[----:B----4-:R-:W-:Y:S02]  /*07b0*/  @P0 LOP3.LUT R5, R5, R22, RZ, 0x3c, !PT ;  /* 0x0000001605050212 */ /* 0x010fe400078e3cff */
[----:B------:R-:W-:Y:S02]  /*07c0*/  @P0 LOP3.LUT R3, R3, R26, RZ, 0x3c, !PT ;  /* 0x0000001a03030212 */ /* 0x000fe400078e3cff */
[----:B------:R-:W-:-:S13]  /*07d0*/  R2P PR, R24.B1, 0x7f ;  /* 0x0000007f18007804 */ /* 0x000fda0000001000 */
[----:B------:R-:W2:Y:S04]  /*07e0*/  @P0 LDG.E R18, desc[UR4][R10.64+0xa0] ;  /* 0x0000a0040a120981 */ /* 0x000ea8000c1e1900 */
[----:B------:R-:W3:Y:S04]  /*07f0*/  @P1 LDG.E R22, desc[UR4][R10.64+0xb4] ;  /* 0x0000b4040a161981 */ /* 0x000ee8000c1e1900 */
[----:B------:R-:W4:Y:S04]  /*0800*/  @P2 LDG.E R26, desc[UR4][R10.64+0xc8] ;  /* 0x0000c8040a1a2981 */ /* 0x000f28000c1e1900 */
[----:B------:R-:W4:Y:S04]  /*0810*/  @P3 LDG.E R28, desc[UR4][R10.64+0xdc] ;  /* 0x0000dc040a1c3981 */ /* 0x000f28000c1e1900 */
[----:B------:R-:W4:Y:S04]  /*0820*/  @P0 LDG.E R23, desc[UR4][R10.64+0xa4] ;  /* 0x0000a4040a170981 */ /* 0x000f28000c1e1900 */
[----:B------:R-:W4:Y:S04]  /*0830*/  @P0 LDG.E R20, desc[UR4][R10.64+0xa8] ;  /* 0x0000a8040a140981 */ /* 0x000f28000c1e1900 */
[----:B------:R-:W4:Y:S04]  /*0840*/  @P4 LDG.E R25, desc[UR4][R10.64+0xf0] ;  /* 0x0000f0040a194981 */ /* 0x000f28000c1e1900 */
        /* <DEDUP_REMOVED lines=21> */
[----:B------:R-:W-:Y:S02]  /*09a0*/  LOP3.LUT P0, RZ, R24, 0x8000, RZ, 0xc0, !PT ;  /* 0x0000800018ff7812 */ /* 0x000fe4000780c0ff */
[----:B----4-:R-:W-:Y:S01]  /*09b0*/  @P5 LOP3.LUT R15, R15, R26, RZ, 0x3c, !PT ;  /* 0x0000001a0f0f5212 */ /* 0x010fe200078e3cff */
[----:B------:R-:W4:Y:S04]  /*09c0*/  @P3 LDG.E R24, desc[UR4][R10.64+0xe4] ;  /* 0x0000e4040a183981 */ /* 0x000f28000c1e1900 */
[----:B------:R-:W2:Y:S01]  /*09d0*/  @P6 LDG.E R26, desc[UR4][R10.64+0x118] ;  /* 0x000118040a1a6981 */ /* 0x000ea2000c1e1900 */
        /* <DEDUP_REMOVED lines=8> */
[----:B---3--:R-:W-:-:S03]  /*0a60*/  @P2 LOP3.LUT R3, R3, R22, RZ, 0x3c, !PT ;  /* 0x0000001603032212 */ /* 0x008fc600078e3cff */
[----:B------:R-:W3:Y:S01]  /*0a70*/  @P4 LDG.E R22, desc[UR4][R10.64+0x100] ;  /* 0x000100040a164981 */ /* 0x000ee2000c1e1900 */
[----:B--2---:R-:W-:-:S03]  /*0a80*/  @P6 LOP3.LUT R15, R15, R26, RZ, 0x3c, !PT ;  /* 0x0000001a0f0f6212 */ /* 0x004fc600078e3cff */
[----:B------:R-:W2:Y:S01]  /*0a90*/  @P0 LDG.E R26, desc[UR4][R10.64+0x12c] ;  /* 0x00012c040a1a0981 */ /* 0x000ea2000c1e1900 */
[----:B----4-:R-:W-:-:S03]  /*0aa0*/  @P2 LOP3.LUT R2, R2, R23, RZ, 0x3c, !PT ;  /* 0x0000001702022212 */ /* 0x010fc600078e3cff */
[----:B------:R-:W4:Y:S01]  /*0ab0*/  @P4 LDG.E R23, desc[UR4][R10.64+0xfc] ;  /* 0x0000fc040a174981 */ /* 0x000f22000c1e1900 */
[----:B------:R-:W-:-:S03]  /*0ac0*/  @P2 LOP3.LUT R5, R5, R20, RZ, 0x3c, !PT ;  /* 0x0000001405052212 */ /* 0x000fc600078e3cff */
[----:B------:R-:W4:Y:S01]  /*0ad0*/  @P4 LDG.E R20, desc[UR4][R10.64+0xf8] ;  /* 0x0000f8040a144981 */ /* 0x000f22000c1e1900 */
[----:B------:R-:W-:Y:S02]  /*0ae0*/  @P3 LOP3.LUT R2, R2, R27, RZ, 0x3c, !PT ;  /* 0x0000001b02023212 */ /* 0x000fe400078e3cff */
[----:B------:R-:W-:Y:S01]  /*0af0*/  @P3 LOP3.LUT R4, R4, R25, RZ, 0x3c, !PT ;  /* 0x0000001904043212 */ /* 0x000fe200078e3cff */
[----:B------:R-:W4:Y:S01]  /*0b00*/  @P5 LDG.E R27, desc[UR4][R10.64+0x110] ;  /* 0x000110040a1b5981 */ /* 0x000f22000c1e1900 */
[----:B------:R-:W-:-:S03]  /*0b10*/  @P3 LOP3.LUT R5, R5, R24, RZ, 0x3c, !PT ;  /* 0x0000001805053212 */ /* 0x000fc600078e3cff */
[----:B------:R-:W4:Y:S04]  /*0b20*/  @P5 LDG.E R25, desc[UR4][R10.64+0x108] ;  /* 0x000108040a195981 */ /* 0x000f28000c1e1900 */
        /* <DEDUP_REMOVED lines=19> */
[----:B------:R-:W-:-:S05]  /*0c60*/  VIADD R19, R19, 0x10 ;  /* 0x0000001013137836 */ /* 0x000fca0000000000 */
[----:B------:R-:W-:Y:S02]  /*0c70*/  ISETP.NE.AND P1, PT, R19, 0x20, PT ;  /* 0x000000201300780c */ /* 0x000fe40003f25270 */
[----:B------:R-:W-:Y:S02]  /*0c80*/  @P5 LOP3.LUT R3, R3, R18, RZ, 0x3c, !PT ;  /* 0x0000001203035212 */ /* 0x000fe400078e3cff */
[----:B------:R-:W-:Y:S02]  /*0c90*/  @P6 LOP3.LUT R4, R4, R21, RZ, 0x3c, !PT ;  /* 0x0000001504046212 */ /* 0x000fe400078e3cff */
[----:B---3--:R-:W-:-:S04]  /*0ca0*/  @P6 LOP3.LUT R3, R3, R22, RZ, 0x3c, !PT ;  /* 0x0000001603036212 */ /* 0x008fc800078e3cff */
[----:B--2---:R-:W-:Y:S02]  /*0cb0*/  @P0 LOP3.LUT R3, R3, R26, RZ, 0x3c, !PT ;  /* 0x0000001a03030212 */ /* 0x004fe400078e3cff */
[----:B----4-:R-:W-:Y:S02]  /*0cc0*/  @P6 LOP3.LUT R2, R2, R23, RZ, 0x3c, !PT ;  /* 0x0000001702026212 */ /* 0x010fe400078e3cff */
[----:B------:R-:W-:Y:S02]  /*0cd0*/  @P6 LOP3.LUT R5, R5, R20, RZ, 0x3c, !PT ;  /* 0x0000001405056212 */ /* 0x000fe400078e3cff */
[----:B------:R-:W-:Y:S02]  /*0ce0*/  @P0 LOP3.LUT R2, R2, R27, RZ, 0x3c, !PT ;  /* 0x0000001b02020212 */ /* 0x000fe400078e3cff */
[----:B------:R-:W-:Y:S02]  /*0cf0*/  @P0 LOP3.LUT R4, R4, R25, RZ, 0x3c, !PT ;  /* 0x0000001904040212 */ /* 0x000fe400078e3cff */
[----:B------:R-:W-:Y:S01]  /*0d00*/  @P0 LOP3.LUT R5, R5, R24, RZ, 0x3c, !PT ;  /* 0x0000001805050212 */ /* 0x000fe200078e3cff */
[----:B------:R-:W-:Y:S06]  /*0d10*/  @P1 BRA `(.L_x_265) ;  /* 0xfffffff400481947 */ /* 0x000fec000383ffff */
[----:B------:R-:W-:-:S05]  /*0d20*/  VIADD R17, R17, 0x1 ;  /* 0x0000000111117836 */ /* 0x000fca0000000000 */
[----:B------:R-:W-:-:S13]  /*0d30*/  ISETP.NE.AND P0, PT, R17, 0x5, PT ;  /* 0x000000051100780c */ /* 0x000fda0003f05270 */
[----:B------:R-:W-:Y:S05]  /*0d40*/  @P0 BRA `(.L_x_266) ;  /* 0xfffffff400300947 */ /* 0x000fea000383ffff */
[----:B------:R0:W-:Y:S01]  /*0d50*/  STG.E.64 desc[UR4][R6.64+0x8], R4 ;  /* 0x0000080406007986 */ /* 0x0001e2000c101b04 */
[----:B------:R-:W-:Y:S01]  /*0d60*/  VIADD R14, R14, 0x1 ;  /* 0x000000010e0e7836 */ /* 0x000fe20000000000 */
[----:B------:R-:W-:Y:S02]  /*0d70*/  LOP3.LUT R11, R0, 0x3, RZ, 0xc0, !PT ;  /* 0x00000003000b7812 */ /* 0x000fe400078ec0ff */
[----:B------:R0:W-:Y:S02]  /*0d80*/  STG.E.64 desc[UR4][R6.64+0x10], R2 ;  /* 0x0000100206007986 */ /* 0x0001e4000c101b04 */
[----:B------:R-:W-:Y:S02]  /*0d90*/  ISETP.GE.U32.AND P0, PT, R14, R11, PT ;  /* 0x0000000b0e00720c */ /* 0x000fe40003f06070 */
[----:B------:R0:W-:Y:S11]  /*0da0*/  STG.E desc[UR4][R6.64+0x4], R15 ;  /* 0x0000040f06007986 */ /* 0x0001f6000c101904 */
[----:B------:R-:W-:Y:S05]  /*0db0*/  @!P0 BRA `(.L_x_267) ;  /* 0xfffffff400048947 */ /* 0x000fea000383ffff */
.L_x_264:
[----:B------:R-:W-:Y:S05]  /*0dc0*/  BSYNC.RECONVERGENT B1 ;  /* 0x0000000000017941 */ /* 0x000fea0003800200 */
.L_x_263:
[----:B------:R-:W-:Y:S01]  /*0dd0*/  ISETP.GT.U32.AND P0, PT, R0, 0x3, PT ;  /* 0x000000030000780c */ /* 0x000fe20003f04070 */
[----:B------:R-:W-:Y:S01]  /*0de0*/  VIADD R12, R12, 0x1 ;  /* 0x000000010c0c7836 */ /* 0x000fe20000000000 */
[--C-:B------:R-:W-:Y:S02]  /*0df0*/  SHF.R.U64 R0, R0, 0x2, R13.reuse ;  /* 0x0000000200007819 */ /* 0x100fe4000000120d */
[----:B------:R-:W-:Y:S02]  /*0e00*/  ISETP.GT.U32.AND.EX P0, PT, R13, RZ, PT, P0 ;  /* 0x000000ff0d00720c */ /* 0x000fe40003f04100 */
[----:B------:R-:W-:-:S11]  /*0e10*/  SHF.R.U32.HI R13, RZ, 0x2, R13 ;  /* 0x00000002ff0d7819 */ /* 0x000fd6000001160d */
[----:B------:R-:W-:Y:S05]  /*0e20*/  @P0 BRA `(.L_x_268) ;  /* 0xfffffff000c80947 */ /* 0x000fea000383ffff */
.L_x_262:
[----:B------:R-:W-:Y:S05]  /*0e30*/  BSYNC.RECONVERGENT B0 ;  /* 0x0000000000007941 */ /* 0x000fea0003800200 */
.L_x_261:
[----:B------:R-:W-:Y:S04]  /*0e40*/  STG.E.64 desc[UR4][R6.64+0x18], RZ ;  /* 0x000018ff06007986 */ /* 0x000fe8000c101b04 */
[----:B------:R-:W-:Y:S04]  /*0e50*/  STG.E desc[UR4][R6.64+0x20], RZ ;  /* 0x000020ff06007986 */ /* 0x000fe8000c101904 */
[----:B------:R-:W-:Y:S01]  /*0e60*/  STG.E.64 desc[UR4][R6.64+0x28], RZ ;  /* 0x000028ff06007986 */ /* 0x000fe2000c101b04 */
[----:B------:R-:W-:Y:S05]  /*0e70*/  EXIT ;  /* 0x000000000000794d */ /* 0x000fea0003800000 */
.L_x_269:
        /* <DEDUP_REMOVED lines=16> */
.L_x_279:


//--------------------- .nv.global.init           --------------------------
	.section	.nv.global.init,"aw",@progbits
	.align	4
.nv.global.init:
	.type		var,@object
	.size		var,(itr - var)
var:
        /*0000*/ 	.byte	0x64, 0x00, 0x00, 0x00
	.type		itr,@object
	.size		itr,(mrg32k3aM1SubSeq - itr)
itr:
        /*0004*/ 	.byte	0x64, 0x00, 0x00, 0x00
	.type		mrg32k3aM1SubSeq,@object
	.size		mrg32k3aM1SubSeq,(mrg32k3aM2SubSeq - mrg32k3aM1SubSeq)
mrg32k3aM1SubSeq:
        /*0008*/ 	.byte	0x0b, 0xcc, 0xee, 0x04, 0x73, 0x29, 0x8b, 0x6f, 0xf6, 0x53, 0x03, 0xf6, 0x23, 0xf6, 0xea, 0xda
        /* <DEDUP_REMOVED lines=125> */
	.type		mrg32k3aM2SubSeq,@object
	.size		mrg32k3aM2SubSeq,(mrg32k3aM1 - mrg32k3aM2SubSeq)
mrg32k3aM2SubSeq:
        /* <DEDUP_REMOVED lines=126> */
	.type		mrg32k3aM1,@object
	.size		mrg32k3aM1,(mrg32k3aM1Seq - mrg32k3aM1)
mrg32k3aM1:
        /* <DEDUP_REMOVED lines=144> */
	.type		mrg32k3aM1Seq,@object
	.size		mrg32k3aM1Seq,(mrg32k3aM2 - mrg32k3aM1Seq)
mrg32k3aM1Seq:
        /* <DEDUP_REMOVED lines=144> */
	.type		mrg32k3aM2,@object
	.size		mrg32k3aM2,(mrg32k3aM2Seq - mrg32k3aM2)
mrg32k3aM2:
        /* <DEDUP_REMOVED lines=144> */
	.type		mrg32k3aM2Seq,@object
	.size		mrg32k3aM2Seq,(precalc_xorwow_matrix - mrg32k3aM2Seq)
mrg32k3aM2Seq:
        /* <DEDUP_REMOVED lines=144> */
	.type		precalc_xorwow_matrix,@object
	.size		precalc_xorwow_matrix,(precalc_xorwow_offset_matrix - precalc_xorwow_matrix)
precalc_xorwow_matrix:
        /* <DEDUP_REMOVED lines=6400> */
	.type		precalc_xorwow_offset_matrix,@object
	.size		precalc_xorwow_offset_matrix,($str$6 - precalc_xorwow_offset_matrix)
precalc_xorwow_offset_matrix:
        /* <DEDUP_REMOVED lines=6400> */
	.type		$str$6,@object
	.size		$str$6,($str$1 - $str$6)
$str$6:
        /*353c8*/ 	.byte	0x0a, 0x00
	.type		$str$1,@object
	.size		$str$1,($str$5 - $str$1)
$str$1:
        /*353ca*/ 	.byte	0x25, 0x64, 0x0a, 0x00
	.type		$str$5,@object
	.size		$str$5,($str$4 - $str$5)
$str$5:
        /*353ce*/ 	.byte	0x25, 0x64, 0x20, 0x00
	.type		$str$4,@object
	.size		$str$4,($str$2 - $str$4)
$str$4:
        /*353d2*/ 	.byte	0x42, 0x65, 0x73, 0x74, 0x20, 0x53, 0x6f, 0x6c, 0x75, 0x74, 0x69, 0x6f, 0x6e, 0x20, 0x3a, 0x3a
        /*353e2*/ 	.byte	0x20, 0x25, 0x64, 0x0a, 0x00
	.type		$str$2,@object
	.size		$str$2,(.L_14 - $str$2)
$str$2:
        /*353e7*/ 	.byte	0x42, 0x6c, 0x6f, 0x63, 0x6b, 0x20, 0x3d, 0x20, 0x25, 0x64, 0x20, 0x3a, 0x20, 0x42, 0x6c, 0x6f
        /*353f7*/ 	.byte	0x63, 0x6b, 0x20, 0x54, 0x65, 0x61, 0x63, 0x68, 0x65, 0x72, 0x20, 0x3d, 0x20, 0x25, 0x64, 0x2c
        /*35407*/ 	.byte	0x20, 0x47, 0x6c, 0x6f, 0x62, 0x61, 0x6c, 0x20, 0x74, 0x65, 0x61, 0x63, 0x68, 0x65, 0x72, 0x20
        /*35417*/ 	.byte	0x3d, 0x20, 0x25, 0x64, 0x0a, 0x00
.L_14:


//--------------------- .nv.shared._Z10tlboKernelPiS_iP17curandStateXORWOW --------------------------
	.section	.nv.shared._Z10tlboKernelPiS_iP17curandStateXORWOW,"aw",@nobits
	.sectionflags	@""
	.align	4
.nv.shared._Z10tlboKernelPiS_iP17curandStateXORWOW:
	.zero		25092


//--------------------- .nv.shared.reserved.0     --------------------------
	.section	.nv.shared.reserved.0,"aw",@nobits
	.weak		__nv_reservedSMEM_offset_0_alias
	.size		__nv_reservedSMEM_offset_0_alias, 0, 64
	.other		__nv_reservedSMEM_offset_0_alias,@"STO_CUDA_RESERVED_SHARED STV_DEFAULT"
__nv_reservedSMEM_offset_0_alias:
	.zero		0
	.zero		64


//--------------------- .nv.global                --------------------------
	.section	.nv.global,"aw",@nobits
	.align	8
.nv.global:
	.type		best_sol,@object
	.size		best_sol,(best_sol_dis - best_sol)
best_sol:
	.zero		8
	.type		best_sol_dis,@object
	.size		best_sol_dis,(.L_10 - best_sol_dis)
best_sol_dis:
	.zero		4
.L_10:


//--------------------- .nv.constant0._Z10tlboKernelPiS_iP17curandStateXORWOW --------------------------
	.section	.nv.constant0._Z10tlboKernelPiS_iP17curandStateXORWOW,"a",@progbits
	.sectionflags	@""
	.align	4
.nv.constant0._Z10tlboKernelPiS_iP17curandStateXORWOW:
	.zero		928


//--------------------- .nv.constant0._Z12setup_kernelP17curandStateXORWOW --------------------------
	.section	.nv.constant0._Z12setup_kernelP17curandStateXORWOW,"a",@progbits
	.sectionflags	@""
	.align	4
.nv.constant0._Z12setup_kernelP17curandStateXORWOW:
	.zero		904


//--------------------- SYMBOLS --------------------------

	.type		.nv.reservedSmem.offset0,@object
	.size		.nv.reservedSmem.offset0,0x4
	.type		.nv.reservedSmem.cap,@object
	.size		.nv.reservedSmem.cap,0x4
	.type		malloc,@function
	.type		vprintf,@function
	.type		free,@function
